def matmul_kernel(
    a_ptr,
    b_ptr,
    c_ptr,
    M,
    N,
    K,
    stride_am,
    stride_ak,
    stride_bk,
    stride_bn,
    stride_cm,
    stride_cn,
    BLOCK_M: tl.constexpr,
    BLOCK_N: tl.constexpr,
    BLOCK_K: tl.constexpr,
    GROUP_M: tl.constexpr,
):
    pid = tl.program_id(axis=0)
    num_pid_m = tl.cdiv(M, BLOCK_M)
    num_pid_n = tl.cdiv(N, BLOCK_N)
    num_pid_in_group = GROUP_M * num_pid_n
    group_id = pid // num_pid_in_group
    first_pid_m = group_id * GROUP_M
    group_size_m = min(num_pid_m - first_pid_m, GROUP_M)
    pid_m = first_pid_m + ((pid % num_pid_in_group) % group_size_m)
    pid_n = (pid % num_pid_in_group) // group_size_m

    offs_am = (pid_m * BLOCK_M + tl.arange(0, BLOCK_M)) % M
    offs_bn = (pid_n * BLOCK_N + tl.arange(0, BLOCK_N)) % N
    offs_k = tl.arange(0, BLOCK_K)
    a_ptrs = a_ptr + offs_am[:, None] * stride_am + offs_k[None, :] * stride_ak
    b_ptrs = b_ptr + offs_k[:, None] * stride_bk + offs_bn[None, :] * stride_bn

    acc = tl.zeros((BLOCK_M, BLOCK_N), dtype=tl.float32)
    for kk in range(0, tl.cdiv(K, BLOCK_K)):
        a = tl.load(a_ptrs, mask=offs_k[None, :] < K - kk * BLOCK_K, other=0.0)
        b = tl.load(b_ptrs, mask=offs_k[:, None] < K - kk * BLOCK_K, other=0.0)
        acc = tl.dot(a, b, acc)
        a_ptrs += BLOCK_K * stride_ak
        b_ptrs += BLOCK_K * stride_bk

    c = acc.to(c_ptr.dtype.element_ty)
    offs_cm = pid_m * BLOCK_M + tl.arange(0, BLOCK_M)
    offs_cn = pid_n * BLOCK_N + tl.arange(0, BLOCK_N)
    c_ptrs = c_ptr + offs_cm[:, None] * stride_cm + offs_cn[None, :] * stride_cn
    mask = (offs_cm[:, None] < M) & (offs_cn[None, :] < N)
    tl.store(c_ptrs, c, mask=mask)

# config = {"BLOCK_K": 128, "BLOCK_M": 64, "BLOCK_N": 64, "GROUP_M": 8, "arch": "sm_100", "dtype": "fp32", "num_ctas": 1, "num_stages": 8, "num_warps": 4}
# arch = sm_100


// ===== COMPILED SASS (sm_100a) =====

	.target	sm_100a

	.elftype	@"ET_EXEC"


//--------------------- .note.nv.tkinfo           --------------------------
	.section	.note.nv.tkinfo,"",@"SHT_NOTE"
	.sectionflags	@"SHF_NOTE_NV_TKINFO"
	.tkinfo
        /*0018*/ 	.word	0x00000081
        /*0030*/ 	.string	""
        /*0030*/ 	.string	"ptxas-blackwell"
        /*0030*/ 	.string	"Cuda compilation tools, release 12.9, V12.9.86"
        /*0030*/ 	.string	"Build cuda_12.9.r12.9/compiler.36037853_0"
        /*0030*/ 	.string	"-v  -suppress-debug-info  -lineinfo  -arch sm_100a "



//--------------------- .note.nv.cuver            --------------------------
	.section	.note.nv.cuver,"",@"SHT_NOTE"
	.sectionflags	@"SHF_NOTE_NV_CUVER"
        /*0018*/ 	.short	0x0001
        /*001a*/ 	.short	0x0064
        /*001c*/ 	.short	0x0001
        /*001e*/ 	.short	0x0000
        /*0020*/ 	.short	0x0001
        /*0022*/ 	.short	0x0000


//--------------------- .nv.info                  --------------------------
	.section	.nv.info,"",@"SHT_CUDA_INFO"
	.align	4


	//----- nvinfo : EIATTR_REGCOUNT
	.align		4
        /*0000*/ 	.byte	0x04, 0x2f
        /*0002*/ 	.short	(.L_4 - .L_3)
	.align		4
.L_3:
        /*0004*/ 	.word	index@(matmul_kernel)
        /*0008*/ 	.word	0x000000ff


	//----- nvinfo : EIATTR_FRAME_SIZE
	.align		4
.L_4:
        /*000c*/ 	.byte	0x04, 0x11
        /*000e*/ 	.short	(.L_6 - .L_5)
	.align		4
.L_5:
        /*0010*/ 	.word	index@($__internal_2_$__cuda_sm10x_tcgen05_guardrail_trap_unallocated_columns_being_dealloced)
        /*0014*/ 	.word	0x00000530


	//----- nvinfo : EIATTR_FRAME_SIZE
	.align		4
.L_6:
        /*0018*/ 	.byte	0x04, 0x11
        /*001a*/ 	.short	(.L_8 - .L_7)
	.align		4
.L_7:
        /*001c*/ 	.word	index@($__internal_1_$__cuda_sm10x_tcgen05_guardrail_trap_phase_invalid_during_alloc)
        /*0020*/ 	.word	0x00000530


	//----- nvinfo : EIATTR_FRAME_SIZE
	.align		4
.L_8:
        /*0024*/ 	.byte	0x04, 0x11
        /*0026*/ 	.short	(.L_10 - .L_9)
	.align		4
.L_9:
        /*0028*/ 	.word	index@($__internal_0_$__cuda_sm10x_tcgen05_guardrail_trap_col_being_dealloced_not_returned_by_alloc)
        /*002c*/ 	.word	0x00000530


	//----- nvinfo : EIATTR_FRAME_SIZE
	.align		4
.L_10:
        /*0030*/ 	.byte	0x04, 0x11
        /*0032*/ 	.short	(.L_12 - .L_11)
	.align		4
.L_11:
        /*0034*/ 	.word	index@(matmul_kernel)
        /*0038*/ 	.word	0x00000530


	//----- nvinfo : EIATTR_MIN_STACK_SIZE
	.align		4
.L_12:
        /*003c*/ 	.byte	0x04, 0x12
        /*003e*/ 	.short	(.L_14 - .L_13)
	.align		4
.L_13:
        /*0040*/ 	.word	index@(matmul_kernel)
        /*0044*/ 	.word	0x00000530
.L_14:


//--------------------- .nv.info.matmul_kernel    --------------------------
	.section	.nv.info.matmul_kernel,"",@"SHT_CUDA_INFO"
	.sectionflags	@""
	.align	4


	//----- nvinfo : EIATTR_CUDA_API_VERSION
	.align		4
        /*0000*/ 	.byte	0x04, 0x37
        /*0002*/ 	.short	(.L_16 - .L_15)
.L_15:
        /*0004*/ 	.word	0x00000081


	//----- nvinfo : EIATTR_KPARAM_INFO
	.align		4
.L_16:
        /*0008*/ 	.byte	0x04, 0x17
        /*000a*/ 	.short	(.L_18 - .L_17)
.L_17:
        /*000c*/ 	.word	0x00000000
        /*0010*/ 	.short	0x000d
        /*0012*/ 	.short	0x0048
        /*0014*/ 	.byte	0x00, 0xf4, 0x21, 0x00


	//----- nvinfo : EIATTR_KPARAM_INFO
	.align		4
.L_18:
        /*0018*/ 	.byte	0x04, 0x17
        /*001a*/ 	.short	(.L_20 - .L_19)
.L_19:
        /*001c*/ 	.word	0x00000000
        /*0020*/ 	.short	0x000c
        /*0022*/ 	.short	0x0040
        /*0024*/ 	.byte	0x00, 0xf4, 0x21, 0x00


	//----- nvinfo : EIATTR_KPARAM_INFO
	.align		4
.L_20:
        /*0028*/ 	.byte	0x04, 0x17
        /*002a*/ 	.short	(.L_22 - .L_21)
.L_21:
        /*002c*/ 	.word	0x00000000
        /*0030*/ 	.short	0x000b
        /*0032*/ 	.short	0x0038
        /*0034*/ 	.byte	0x00, 0xf0, 0x11, 0x00


	//----- nvinfo : EIATTR_KPARAM_INFO
	.align		4
.L_22:
        /*0038*/ 	.byte	0x04, 0x17
        /*003a*/ 	.short	(.L_24 - .L_23)
.L_23:
        /*003c*/ 	.word	0x00000000
        /*0040*/ 	.short	0x000a
        /*0042*/ 	.short	0x0034
        /*0044*/ 	.byte	0x00, 0xf0, 0x11, 0x00


	//----- nvinfo : EIATTR_KPARAM_INFO
	.align		4
.L_24:
        /*0048*/ 	.byte	0x04, 0x17
        /*004a*/ 	.short	(.L_26 - .L_25)
.L_25:
        /*004c*/ 	.word	0x00000000
        /*0050*/ 	.short	0x0009
        /*0052*/ 	.short	0x0030
        /*0054*/ 	.byte	0x00, 0xf0, 0x11, 0x00


	//----- nvinfo : EIATTR_KPARAM_INFO
	.align		4
.L_26:
        /*0058*/ 	.byte	0x04, 0x17
        /*005a*/ 	.short	(.L_28 - .L_27)
.L_27:
        /*005c*/ 	.word	0x00000000
        /*0060*/ 	.short	0x0008
        /*0062*/ 	.short	0x002c
        /*0064*/ 	.byte	0x00, 0xf0, 0x11, 0x00


	//----- nvinfo : EIATTR_KPARAM_INFO
	.align		4
.L_28:
        /*0068*/ 	.byte	0x04, 0x17
        /*006a*/ 	.short	(.L_30 - .L_29)
.L_29:
        /*006c*/ 	.word	0x00000000
        /*0070*/ 	.short	0x0007
        /*0072*/ 	.short	0x0028
        /*0074*/ 	.byte	0x00, 0xf0, 0x11, 0x00


	//----- nvinfo : EIATTR_KPARAM_INFO
	.align		4
.L_30:
        /*0078*/ 	.byte	0x04, 0x17
        /*007a*/ 	.short	(.L_32 - .L_31)
.L_31:
        /*007c*/ 	.word	0x00000000
        /*0080*/ 	.short	0x0006
        /*0082*/ 	.short	0x0024
        /*0084*/ 	.byte	0x00, 0xf0, 0x11, 0x00


	//----- nvinfo : EIATTR_KPARAM_INFO
	.align		4
.L_32:
        /*0088*/ 	.byte	0x04, 0x17
        /*008a*/ 	.short	(.L_34 - .L_33)
.L_33:
        /*008c*/ 	.word	0x00000000
        /*0090*/ 	.short	0x0005
        /*0092*/ 	.short	0x0020
        /*0094*/ 	.byte	0x00, 0xf0, 0x11, 0x00


	//----- nvinfo : EIATTR_KPARAM_INFO
	.align		4
.L_34:
        /*0098*/ 	.byte	0x04, 0x17
        /*009a*/ 	.short	(.L_36 - .L_35)
.L_35:
        /*009c*/ 	.word	0x00000000
        /*00a0*/ 	.short	0x0004
        /*00a2*/ 	.short	0x001c
        /*00a4*/ 	.byte	0x00, 0xf0, 0x11, 0x00


	//----- nvinfo : EIATTR_KPARAM_INFO
	.align		4
.L_36:
        /*00a8*/ 	.byte	0x04, 0x17
        /*00aa*/ 	.short	(.L_38 - .L_37)
.L_37:
        /*00ac*/ 	.word	0x00000000
        /*00b0*/ 	.short	0x0003
        /*00b2*/ 	.short	0x0018
        /*00b4*/ 	.byte	0x00, 0xf0, 0x11, 0x00


	//----- nvinfo : EIATTR_KPARAM_INFO
	.align		4
.L_38:
        /*00b8*/ 	.byte	0x04, 0x17
        /*00ba*/ 	.short	(.L_40 - .L_39)
.L_39:
        /*00bc*/ 	.word	0x00000000
        /*00c0*/ 	.short	0x0002
        /*00c2*/ 	.short	0x0010
        /*00c4*/ 	.byte	0x00, 0xf4, 0x21, 0x00


	//----- nvinfo : EIATTR_KPARAM_INFO
	.align		4
.L_40:
        /*00c8*/ 	.byte	0x04, 0x17
        /*00ca*/ 	.short	(.L_42 - .L_41)
.L_41:
        /*00cc*/ 	.word	0x00000000
        /*00d0*/ 	.short	0x0001
        /*00d2*/ 	.short	0x0008
        /*00d4*/ 	.byte	0x00, 0xf4, 0x21, 0x00


	//----- nvinfo : EIATTR_KPARAM_INFO
	.align		4
.L_42:
        /*00d8*/ 	.byte	0x04, 0x17
        /*00da*/ 	.short	(.L_44 - .L_43)
.L_43:
        /*00dc*/ 	.word	0x00000000
        /*00e0*/ 	.short	0x0000
        /*00e2*/ 	.short	0x0000
        /*00e4*/ 	.byte	0x00, 0xf4, 0x21, 0x00


	//----- nvinfo : EIATTR_AT_ENTRY_FRAGMENTS
	.align		4
.L_44:
        /*00e8*/ 	.byte	0x04, 0x4f
        /*00ea*/ 	.short	(.L_46 - .L_45)


	//   ....[0]....
.L_45:
        /*00ec*/ 	.word	0x00000004


	//----- nvinfo : EIATTR_RESERVED_SMEM_USED
	.align		4
.L_46:
        /*00f0*/ 	.byte	0x01, 0x41
	.zero		2


	//----- nvinfo : EIATTR_SPARSE_MMA_MASK
	.align		4
        /*00f4*/ 	.byte	0x03, 0x50
        /*00f6*/ 	.short	0x0000


	//----- nvinfo : EIATTR_TCGEN05_1CTA_USED
	.align		4
        /*00f8*/ 	.byte	0x01, 0x51
	.zero		2


	//----- nvinfo : EIATTR_MAXREG_COUNT
	.align		4
        /*00fc*/ 	.byte	0x03, 0x1b
        /*00fe*/ 	.short	0x00ff


	//----- nvinfo : EIATTR_NUM_BARRIERS
	.align		4
        /*0100*/ 	.byte	0x02, 0x4c
        /*0102*/ 	.byte	0x01
	.zero		1


	//----- nvinfo : EIATTR_ANNOTATIONS
	.align		4
        /*0104*/ 	.byte	0x04, 0x55
        /*0106*/ 	.short	(.L_48 - .L_47)


	//   ....[0]....
.L_47:
        /*0108*/ 	.word	0x00000001
        /*010c*/ 	.byte	0xe0, 0x09, 0x00, 0x00, 0x01, 0x00, 0x00, 0x00, 0x90, 0x34, 0x00, 0x00, 0x01, 0x00, 0x00, 0x00
        /* <DEDUP_REMOVED lines=492> */
        /*1fdc*/ 	.byte	0xc0, 0x35, 0x02, 0x00, 0x01, 0x00, 0x00, 0x00, 0x70, 0x38, 0x02, 0x00


	//----- nvinfo : EIATTR_INT_WARP_WIDE_INSTR_OFFSETS
	.align		4
.L_48:
        /*1fe8*/ 	.byte	0x04, 0x31
        /*1fea*/ 	.short	(.L_50 - .L_49)


	//   ....[0]....
.L_49:
        /*1fec*/ 	.word	0x00007bb0


	//   ....[1]....
        /*1ff0*/ 	.word	0x00007c20


	//   ....[2]....
        /*1ff4*/ 	.word	0x00007d40


	//   ....[3]....
        /*1ff8*/ 	.word	0x000249f0


	//   ....[4]....
        /*1ffc*/ 	.word	0x00024a40


	//----- nvinfo : EIATTR_COOP_GROUP_MASK_REGIDS
	.align		4
.L_50:
        /*2000*/ 	.byte	0x04, 0x29
        /*2002*/ 	.short	(.L_52 - .L_51)


	//   ....[0]....
.L_51:
        /*2004*/ 	.word	0xffffffff


	//   ....[1]....
        /*2008*/ 	.word	0xffffffff


	//   ....[2]....
        /*200c*/ 	.word	0xffffffff


	//   ....[3]....
        /*2010*/ 	.word	0xffffffff


	//----- nvinfo : EIATTR_COOP_GROUP_INSTR_OFFSETS
	.align		4
.L_52:
        /*2014*/ 	.byte	0x04, 0x28
        /*2016*/ 	.short	(.L_54 - .L_53)


	//   ....[0]....
.L_53:
        /*2018*/ 	.word	0x00000070


	//   ....[1]....
        /*201c*/ 	.word	0x00000330


	//   ....[2]....
        /*2020*/ 	.word	0x00024880


	//   ....[3]....
        /*2024*/ 	.word	0x00024af0


	//----- nvinfo : EIATTR_VRC_CTA_INIT_COUNT
	.align		4
.L_54:
        /*2028*/ 	.byte	0x02, 0x4a
        /*202a*/ 	.byte	0x80
	.zero		1


	//----- nvinfo : EIATTR_MBARRIER_INSTR_OFFSETS
	.align		4
        /*202c*/ 	.byte	0x04, 0x39
        /*202e*/ 	.short	(.L_56 - .L_55)


	//   ....[0]....
.L_55:
        /*2030*/ 	.word	0x00007ca0
        /*2034*/ 	.word	0x000000ff
        /*2038*/ 	.word	0x00000000
        /*203c*/ 	.short	0x0100
        /*203e*/ 	.byte	0x09
	.zero		1


	//   ....[1]....
        /*2040*/ 	.word	0x00007d70
        /*2044*/ 	.word	0x000000ff
        /*2048*/ 	.word	0x00080008
        /*204c*/ 	.short	0x0100
        /*204e*/ 	.byte	0x07
	.zero		1


	//   ....[2]....
        /*2050*/ 	.word	0x0001f970
        /*2054*/ 	.word	0x000000ff
        /*2058*/ 	.word	0x00000000
        /*205c*/ 	.short	0x010a
        /*205e*/ 	.byte	0x0b
	.zero		1


	//   ....[3]....
        /*2060*/ 	.word	0x00023720
        /*2064*/ 	.word	0x000000ff
        /*2068*/ 	.word	0x00000000
        /*206c*/ 	.short	0x010a
        /*206e*/ 	.byte	0x09
	.zero		1


	//   ....[4]....
        /*2070*/ 	.word	0x000237a0
        /*2074*/ 	.word	0x000000ff
        /*2078*/ 	.word	0x00080000
        /*207c*/ 	.short	0x0108
        /*207e*/ 	.byte	0x07
	.zero		1


	//   ....[5]....
        /*2080*/ 	.word	0x00023880
        /*2084*/ 	.word	0x000000ff
        /*2088*/ 	.word	0x00080008
        /*208c*/ 	.short	0x0108
        /*208e*/ 	.byte	0x07
	.zero		1


	//   ....[6]....
        /*2090*/ 	.word	0x00024b10
        /*2094*/ 	.word	0x000000ff
        /*2098*/ 	.word	0x00000000
        /*209c*/ 	.short	0x010a
        /*209e*/ 	.byte	0x0b
	.zero		1


	//   ....[7]....
        /*20a0*/ 	.word	0x00024b40
        /*20a4*/ 	.word	0x000000ff
        /*20a8*/ 	.word	0x00000000
        /*20ac*/ 	.short	0x010a
        /*20ae*/ 	.byte	0x09
	.zero		1


	//----- nvinfo : EIATTR_NUM_MBARRIERS
	.align		4
.L_56:
        /*20b0*/ 	.byte	0x03, 0x38
        /*20b2*/ 	.short	0x0002


	//----- nvinfo : EIATTR_EXIT_INSTR_OFFSETS
	.align		4
        /*20b4*/ 	.byte	0x04, 0x1c
        /*20b6*/ 	.short	(.L_58 - .L_57)


	//   ....[0]....
.L_57:
        /*20b8*/ 	.word	0x00024b00


	//----- nvinfo : EIATTR_REQNTID
	.align		4
.L_58:
        /*20bc*/ 	.byte	0x04, 0x10
        /*20be*/ 	.short	(.L_60 - .L_59)
.L_59:
        /*20c0*/ 	.word	0x00000080
        /*20c4*/ 	.word	0x00000001
        /*20c8*/ 	.word	0x00000001


	//----- nvinfo : EIATTR_CRS_STACK_SIZE
	.align		4
.L_60:
        /*20cc*/ 	.byte	0x04, 0x1e
        /*20ce*/ 	.short	(.L_62 - .L_61)
.L_61:
        /*20d0*/ 	.word	0x00000000


	//----- nvinfo : EIATTR_CBANK_PARAM_SIZE
	.align		4
.L_62:
        /*20d4*/ 	.byte	0x03, 0x19
        /*20d6*/ 	.short	0x0050


	//----- nvinfo : EIATTR_PARAM_CBANK
	.align		4
        /*20d8*/ 	.byte	0x04, 0x0a
        /*20da*/ 	.short	(.L_64 - .L_63)
	.align		4
.L_63:
        /*20dc*/ 	.word	index@(.nv.constant0.matmul_kernel)
        /*20e0*/ 	.short	0x0380
        /*20e2*/ 	.short	0x0050


	//----- nvinfo : EIATTR_SW_WAR
	.align		4
.L_64:
        /*20e4*/ 	.byte	0x04, 0x36
        /*20e6*/ 	.short	(.L_66 - .L_65)
.L_65:
        /*20e8*/ 	.word	0x00000008
.L_66:


//--------------------- .nv.compat                --------------------------
	.section	.nv.compat,"",@"SHT_CUDA_COMPAT_INFO"
	.align	4
        /*0000*/ 	.byte	0x02, 0x02, 0x02, 0x00, 0x02, 0x05, 0x05, 0x00, 0x02, 0x03, 0x00, 0x00, 0x02, 0x06, 0x01, 0x00


//--------------------- .nv.callgraph             --------------------------
	.section	.nv.callgraph,"",@"SHT_CUDA_CALLGRAPH"
	.align	4
	.sectionentsize	8
	.align		4
        /*0000*/ 	.word	0x00000000
	.align		4
        /*0004*/ 	.word	0xffffffff
	.align		4
        /*0008*/ 	.word	0x00000000
	.align		4
        /*000c*/ 	.word	0xfffffffe
	.align		4
        /*0010*/ 	.word	0x00000000
	.align		4
        /*0014*/ 	.word	0xfffffffd
	.align		4
        /*0018*/ 	.word	0x00000000
	.align		4
        /*001c*/ 	.word	0xfffffffc


//--------------------- .text.matmul_kernel       --------------------------
	.section	.text.matmul_kernel,"ax",@progbits
	.align	128
        .global         matmul_kernel
        .type           matmul_kernel,@function
        .size           matmul_kernel,(.L_x_20 - matmul_kernel)
        .other          matmul_kernel,@"STO_CUDA_ENTRY STV_DEFAULT"
matmul_kernel:
.text.matmul_kernel:
[----:B------:R-:W1:Y:S01]  /*0000*/  LDC R1, c[0x0][0x37c] ;  /* 0x0000df00ff017b82 */ /* 0x000e620000000800 */
[----:B------:R-:W2:Y:S01]  /*0010*/  S2R R0, SR_TID.X ;  /* 0x0000000000007919 */ /* 0x000ea20000002100 */
[----:B-1----:R-:W-:Y:S01]  /*0020*/  VIADD R1, R1, 0xfffffad0 ;  /* 0xfffffad001017836 */ /* 0x002fe20000000000 */
[----:B--2---:R-:W-:-:S13]  /*0030*/  ISETP.GE.U32.AND P0, PT, R0, 0x20, PT ;  /* 0x000000200000780c */ /* 0x004fda0003f06070 */
[----:B------:R-:W-:Y:S02]  /*0040*/  VOTEU.ANY UP0, P0 ;  /* 0x0000000000ff7886 */ /* 0x000fe40000000100 */
[----:B------:R-:W-:Y:S05]  /*0050*/  BRA.U UP0, `(.L_x_0) ;  /* 0x0000000100b87547 */ /* 0x000fea000b800000 */
[----:B------:R-:W1:Y:S01]  /*0060*/  S2UR UR6, SR_CgaCtaId ;  /* 0x00000000000679c3 */ /* 0x000e620000008800 */
[----:B------:R-:W-:Y:S01]  /*0070*/  NOP ;  /* 0x0000000000007918 */ /* 0x000fe20000000000 */
[----:B------:R-:W-:Y:S02]  /*0080*/  UMOV UR4, 0x40 ;  /* 0x0000004000047882 */ /* 0x000fe40000000000 */
[----:B-1----:R-:W-:-:S09]  /*0090*/  ULEA UR4, UR6, UR4, 0x18 ;  /* 0x0000000406047291 */ /* 0x002fd2000f8ec0ff */
[----:B------:R-:W1:Y:S01]  /*00a0*/  LDS.U8 R0, [UR4] ;  /* 0x00000004ff007984 */ /* 0x000e620008000000 */
[----:B------:R-:W-:Y:S02]  /*00b0*/  UMOV UR4, 0x400 ;  /* 0x0000040000047882 */ /* 0x000fe40000000000 */
[----:B------:R-:W-:Y:S01]  /*00c0*/  ULEA UR4, UR6, UR4, 0x18 ;  /* 0x0000000406047291 */ /* 0x000fe2000f8ec0ff */
[----:B-1----:R-:W-:-:S13]  /*00d0*/  ISETP.NE.AND P0, PT, R0, RZ, PT ;  /* 0x000000ff0000720c */ /* 0x002fda0003f05270 */
[----:B------:R-:W-:Y:S05]  /*00e0*/  @P0 BRA `(.L_x_1) ;  /* 0x00000000007c0947 */ /* 0x000fea0003800000 */
[----:B------:R-:W-:-:S13]  /*00f0*/  ELECT P0, URZ, PT ;  /* 0x0000000000ff782f */ /* 0x000fda0003800000 */
[----:B------:R-:W-:Y:S05]  /*0100*/  @!P0 BRA `(.L_x_2) ;  /* 0x0000000000848947 */ /* 0x000fea0003800000 */
[----:B------:R-:W-:Y:S01]  /*0110*/  UMOV UR5, 0x2 ;  /* 0x0000000200057882 */ /* 0x000fe20000000000 */
[----:B------:R-:W-:Y:S02]  /*0120*/  IMAD.MOV.U32 R4, RZ, RZ, 0x1 ;  /* 0x00000001ff047424 */ /* 0x000fe400078e00ff */
[----:B------:R-:W-:Y:S02]  /*0130*/  IMAD.MOV.U32 R5, RZ, RZ, 0x3 ;  /* 0x00000003ff057424 */ /* 0x000fe400078e00ff */
[----:B------:R-:W-:Y:S04]  /*0140*/  DEPBAR.LE SB1, 0x36 ;  /* 0x00009d800000791a */ /* 0x000fe80000000000 */
[----:B------:R-:W1:Y:S02]  /*0150*/  UTCATOMSWS.FIND_AND_SET.ALIGN UP1, UR5, UR5 ;  /* 0x00000005000575e3 */ /* 0x000e640008020800 */
[----:B-1----:R-:W-:-:S04]  /*0160*/  PLOP3.LUT P0, PT, PT, PT, UP1, 0x80, 0x8 ;  /* 0x000000000008781c */ /* 0x002fc80003f0f018 */
[----:B------:R-:W-:-:S04]  /*0170*/  SEL R0, RZ, 0xffffffff, !P0 ;  /* 0xffffffffff007807 */ /* 0x000fc80004000000 */
[----:B------:R-:W-:Y:S01]  /*0180*/  ISETP.NE.AND P0, PT, R0, RZ, PT ;  /* 0x000000ff0000720c */ /* 0x000fe20003f05270 */
[----:B------:R-:W-:-:S12]  /*0190*/  IMAD.U32 R0, RZ, RZ, UR5 ;  /* 0x00000005ff007e24 */ /* 0x000fd8000f8e00ff */
[----:B------:R-:W-:Y:S05]  /*01a0*/  @P0 BRA `(.L_x_3) ;  /* 0x0000000000240947 */ /* 0x000fea0003800000 */
.L_x_4:
[----:B------:R-:W-:Y:S05]  /*01b0*/  NANOSLEEP 0x64 ;  /* 0x000000640000795d */ /* 0x000fea0003800000 */
[----:B------:R-:W-:-:S05]  /*01c0*/  UMOV UR5, 0x2 ;  /* 0x0000000200057882 */ /* 0x000fca0000000000 */
[----:B------:R-:W-:Y:S04]  /*01d0*/  DEPBAR.LE SB1, 0x36 ;  /* 0x00009d800000791a */ /* 0x000fe80000000000 */
[----:B------:R-:W1:Y:S02]  /*01e0*/  UTCATOMSWS.FIND_AND_SET.ALIGN UP1, UR5, UR5 ;  /* 0x00000005000575e3 */ /* 0x000e640008020800 */
[----:B-1----:R-:W-:-:S04]  /*01f0*/  PLOP3.LUT P0, PT, PT, PT, UP1, 0x80, 0x8 ;  /* 0x000000000008781c */ /* 0x002fc80003f0f018 */
[----:B------:R-:W-:-:S04]  /*0200*/  SEL R0, RZ, 0xffffffff, !P0 ;  /* 0xffffffffff007807 */ /* 0x000fc80004000000 */
[----:B------:R-:W-:Y:S01]  /*0210*/  ISETP.NE.AND P0, PT, R0, RZ, PT ;  /* 0x000000ff0000720c */ /* 0x000fe20003f05270 */
[----:B------:R-:W-:-:S12]  /*0220*/  IMAD.U32 R0, RZ, RZ, UR5 ;  /* 0x00000005ff007e24 */ /* 0x000fd8000f8e00ff */
[----:B------:R-:W-:Y:S05]  /*0230*/  @!P0 BRA `(.L_x_4) ;  /* 0xfffffffc00dc8947 */ /* 0x000fea000383ffff */
.L_x_3:
[C---:B------:R-:W-:Y:S01]  /*0240*/  VIADD R3, R0.reuse, 0x10 ;  /* 0x0000001000037836 */ /* 0x040fe20000000000 */
[----:B------:R-:W-:Y:S01]  /*0250*/  UMOV UR5, 0x50 ;  /* 0x0000005000057882 */ /* 0x000fe20000000000 */
[----:B------:R-:W-:Y:S01]  /*0260*/  SHF.L.U32 R2, R5, R0, RZ ;  /* 0x0000000005027219 */ /* 0x000fe200000006ff */
[----:B------:R-:W-:Y:S01]  /*0270*/  ULEA UR5, UR6, UR5, 0x18 ;  /* 0x0000000506057291 */ /* 0x000fe2000f8ec0ff */
[----:B------:R-:W-:Y:S01]  /*0280*/  IMAD.SHL.U32 R0, R0, 0x20, RZ ;  /* 0x0000002000007824 */ /* 0x000fe200078e00ff */
[----:B------:R-:W-:-:S04]  /*0290*/  SHF.L.U32 R3, R4, R3, RZ ;  /* 0x0000000304037219 */ /* 0x000fc800000006ff */
[----:B------:R-:W-:-:S05]  /*02a0*/  LOP3.LUT R2, R3, R2, RZ, 0xfc, !PT ;  /* 0x0000000203027212 */ /* 0x000fca00078efcff */
[----:B------:R1:W-:Y:S04]  /*02b0*/  ATOMS.OR RZ, [UR5], R2 ;  /* 0x00000002ffff798c */ /* 0x0003e8000b000005 */
[----:B------:R1:W-:Y:S01]  /*02c0*/  STS [UR4], R0 ;  /* 0x00000000ff007988 */ /* 0x0003e20008000804 */
[----:B------:R-:W-:Y:S05]  /*02d0*/  BRA `(.L_x_2) ;  /* 0x0000000000107947 */ /* 0x000fea0003800000 */
.L_x_1:
[----:B------:R-:W-:Y:S01]  /*02e0*/  IMAD.MOV.U32 R0, RZ, RZ, -0x1 ;  /* 0xffffffffff007424 */ /* 0x000fe200078e00ff */
[----:B------:R-:W-:-:S04]  /*02f0*/  MOV R2, 0x320 ;  /* 0x0000032000027802 */ /* 0x000fc80000000f00 */
[----:B------:R1:W-:Y:S03]  /*0300*/  STS [UR4], R0 ;  /* 0x00000000ff007988 */ /* 0x0003e60008000804 */
[----:B-1----:R-:W-:Y:S05]  /*0310*/  CALL.REL.NOINC `($__internal_1_$__cuda_sm10x_tcgen05_guardrail_trap_phase_invalid_during_alloc) ;  /* 0x0000024800207944 */ /* 0x002fea0003c00000 */
.L_x_2:
[----:B------:R-:W-:Y:S05]  /*0320*/  WARPSYNC.ALL ;  /* 0x0000000000007948 */ /* 0x000fea0003800000 */
[----:B------:R-:W-:Y:S01]  /*0330*/  NOP ;  /* 0x0000000000007918 */ /* 0x000fe20000000000 */
.L_x_0:
[----:B------:R-:W2:Y:S01]  /*0340*/  LDC.64 R46, c[0x0][0x398] ;  /* 0x0000e600ff2e7b82 */ /* 0x000ea20000000a00 */
[----:B------:R-:W3:Y:S01]  /*0350*/  S2R R5, SR_CTAID.X ;  /* 0x0000000000057919 */ /* 0x000ee20000002500 */
[----:B------:R-:W-:Y:S01]  /*0360*/  UMOV UR7, 0x400 ;  /* 0x0000040000077882 */ /* 0x000fe20000000000 */
[----:B------:R-:W4:Y:S01]  /*0370*/  LDCU UR9, c[0x0][0x3b0] ;  /* 0x00007600ff0977ac */ /* 0x000f220008000800 */
[----:B------:R-:W5:Y:S01]  /*0380*/  S2R R144, SR_TID.X ;  /* 0x0000000000907919 */ /* 0x000f620000002100 */
[----:B------:R-:W1:Y:S03]  /*0390*/  LDCU UR5, c[0x0][0x3a4] ;  /* 0x00007480ff0577ac */ /* 0x000e660008000800 */
[----:B------:R-:W1:Y:S01]  /*03a0*/  S2UR UR4, SR_CgaCtaId ;  /* 0x00000000000479c3 */ /* 0x000e620000008800 */
[----:B------:R-:W1:Y:S07]  /*03b0*/  LDCU.128 UR32, c[0x0][0x380] ;  /* 0x00007000ff2077ac */ /* 0x000e6e0008000c00 */
[----:B------:R-:W4:Y:S01]  /*03c0*/  LDC.64 R202, c[0x0][0x3a8] ;  /* 0x0000ea00ffca7b82 */ /* 0x000f220000000a00 */
[----:B-12---:R-:W-:-:S05]  /*03d0*/  VIADD R0, R47, 0x3f ;  /* 0x0000003f2f007836 */ /* 0x006fca0000000000 */
[----:B------:R-:W-:Y:S01]  /*03e0*/  SHF.R.S32.HI R3, RZ, 0x1f, R0 ;  /* 0x0000001fff037819 */ /* 0x000fe20000011400 */
[----:B------:R-:W-:-:S03]  /*03f0*/  ULEA UR7, UR4, UR7, 0x18 ;  /* 0x0000000704077291 */ /* 0x000fc6000f8ec0ff */
[----:B------:R-:W-:Y:S01]  /*0400*/  LEA.HI R3, R3, R0, RZ, 0x6 ;  /* 0x0000000003037211 */ /* 0x000fe200078f30ff */
[----:B------:R-:W-:Y:S01]  /*0410*/  BAR.SYNC.DEFER_BLOCKING 0x0 ;  /* 0x0000000000007b1d */ /* 0x000fe20000010000 */
[----:B---3--:R-:W-:Y:S02]  /*0420*/  IABS R8, R5 ;  /* 0x0000000500087213 */ /* 0x008fe40000000000 */
[----:B------:R-:W-:Y:S02]  /*0430*/  SHF.R.S32.HI R3, RZ, 0x6, R3 ;  /* 0x00000006ff037819 */ /* 0x000fe40000011403 */
[C---:B-----5:R-:W-:Y:S02]  /*0440*/  LOP3.LUT R143, R144.reuse, 0x3f, RZ, 0xc0, !PT ;  /* 0x0000003f908f7812 */ /* 0x060fe400078ec0ff */
[----:B------:R-:W-:Y:S01]  /*0450*/  SHF.R.U32.HI R14, RZ, 0x5, R144 ;  /* 0x00000005ff0e7819 */ /* 0x000fe20000011690 */
[----:B------:R-:W-:Y:S01]  /*0460*/  IMAD.SHL.U32 R4, R3, 0x8, RZ ;  /* 0x0000000803047824 */ /* 0x000fe200078e00ff */
[----:B------:R-:W-:-:S02]  /*0470*/  LOP3.LUT R100, R144, 0x7f, RZ, 0xc0, !PT ;  /* 0x0000007f90647812 */ /* 0x000fc400078ec0ff */
[----:B------:R-:W-:Y:S02]  /*0480*/  R2UR UR6, R14 ;  /* 0x000000000e0672ca */ /* 0x000fe400000e0000 */
[-C--:B------:R-:W-:Y:S02]  /*0490*/  IABS R7, R4.reuse ;  /* 0x0000000400077213 */ /* 0x080fe40000000000 */
[----:B------:R-:W-:Y:S02]  /*04a0*/  IABS R10, R4 ;  /* 0x00000004000a7213 */ /* 0x000fe40000000000 */
[----:B------:R-:W1:Y:S01]  /*04b0*/  I2F.RP R0, R7 ;  /* 0x0000000700007306 */ /* 0x000e620000209400 */
[----:B------:R-:W2:Y:S07]  /*04c0*/  LDS R16, [UR7] ;  /* 0x00000007ff107984 */ /* 0x000eae0008000800 */
[----:B-1----:R-:W1:Y:S02]  /*04d0*/  MUFU.RCP R0, R0 ;  /* 0x0000000000007308 */ /* 0x002e640000001000 */
[----:B-1----:R-:W-:-:S02]  /*04e0*/  VIADD R2, R0, 0xffffffe ;  /* 0x0ffffffe00027836 */ /* 0x002fc40000000000 */
[----:B------:R-:W-:Y:S01]  /*04f0*/  IMAD.MOV R0, RZ, RZ, -R10 ;  /* 0x000000ffff007224 */ /* 0x000fe200078e0a0a */
[----:B------:R-:W-:-:S03]  /*0500*/  IABS R10, R46 ;  /* 0x0000002e000a7213 */ /* 0x000fc60000000000 */
[----:B------:R1:W3:Y:S02]  /*0510*/  F2I.FTZ.U32.TRUNC.NTZ R3, R2 ;  /* 0x0000000200037305 */ /* 0x0002e4000021f000 */
[----:B-1----:R-:W-:Y:S01]  /*0520*/  IMAD.MOV.U32 R2, RZ, RZ, RZ ;  /* 0x000000ffff027224 */ /* 0x002fe200078e00ff */
[----:B--2---:R-:W-:Y:S01]  /*0530*/  R2UR UR8, R16 ;  /* 0x00000000100872ca */ /* 0x004fe200000e0000 */
[----:B---3--:R-:W-:-:S04]  /*0540*/  IMAD.MOV R6, RZ, RZ, -R3 ;  /* 0x000000ffff067224 */ /* 0x008fc800078e0a03 */
[----:B------:R-:W-:Y:S02]  /*0550*/  IMAD R9, R6, R7, RZ ;  /* 0x0000000706097224 */ /* 0x000fe400078e02ff */
[----:B------:R-:W-:Y:S02]  /*0560*/  IMAD.MOV.U32 R6, RZ, RZ, R8 ;  /* 0x000000ffff067224 */ /* 0x000fe400078e0008 */
[----:B------:R-:W-:-:S06]  /*0570*/  IMAD.HI.U32 R3, R3, R9, R2 ;  /* 0x0000000903037227 */ /* 0x000fcc00078e0002 */
[----:B------:R-:W-:-:S04]  /*0580*/  IMAD.HI.U32 R3, R3, R6, RZ ;  /* 0x0000000603037227 */ /* 0x000fc800078e00ff */
[----:B------:R-:W-:Y:S01]  /*0590*/  IMAD R0, R3, R0, R6 ;  /* 0x0000000003007224 */ /* 0x000fe200078e0206 */
[----:B------:R-:W-:Y:S04]  /*05a0*/  BAR.SYNC.DEFER_BLOCKING 0x0 ;  /* 0x0000000000007b1d */ /* 0x000fe80000010000 */
[----:B------:R-:W-:-:S13]  /*05b0*/  ISETP.GT.U32.AND P1, PT, R7, R0, PT ;  /* 0x000000000700720c */ /* 0x000fda0003f24070 */
[----:B------:R-:W-:Y:S02]  /*05c0*/  @!P1 IMAD.IADD R0, R0, 0x1, -R7 ;  /* 0x0000000100009824 */ /* 0x000fe400078e0a07 */
[----:B------:R-:W-:Y:S01]  /*05d0*/  @!P1 VIADD R3, R3, 0x1 ;  /* 0x0000000103039836 */ /* 0x000fe20000000000 */
[----:B------:R-:W-:Y:S02]  /*05e0*/  ISETP.NE.AND P1, PT, R4, RZ, PT ;  /* 0x000000ff0400720c */ /* 0x000fe40003f25270 */
[----:B------:R-:W-:Y:S02]  /*05f0*/  ISETP.GE.U32.AND P0, PT, R0, R7, PT ;  /* 0x000000070000720c */ /* 0x000fe40003f06070 */
[----:B------:R-:W-:-:S04]  /*0600*/  LOP3.LUT R0, R5, R4, RZ, 0x3c, !PT ;  /* 0x0000000405007212 */ /* 0x000fc800078e3cff */
[----:B------:R-:W-:Y:S01]  /*0610*/  ISETP.GE.AND P2, PT, R0, RZ, PT ;  /* 0x000000ff0000720c */ /* 0x000fe20003f46270 */
[----:B------:R-:W-:-:S06]  /*0620*/  VIADD R0, R46, 0x3f ;  /* 0x0000003f2e007836 */ /* 0x000fcc0000000000 */
[----:B------:R-:W-:-:S04]  /*0630*/  @P0 VIADD R3, R3, 0x1 ;  /* 0x0000000103030836 */ /* 0x000fc80000000000 */
[----:B------:R-:W-:Y:S01]  /*0640*/  IMAD.MOV.U32 R2, RZ, RZ, R3 ;  /* 0x000000ffff027224 */ /* 0x000fe200078e0003 */
[----:B------:R-:W-:-:S03]  /*0650*/  SHF.R.S32.HI R3, RZ, 0x1f, R0 ;  /* 0x0000001fff037819 */ /* 0x000fc60000011400 */
[----:B------:R-:W-:Y:S01]  /*0660*/  @!P2 IMAD.MOV R2, RZ, RZ, -R2 ;  /* 0x000000ffff02a224 */ /* 0x000fe200078e0a02 */
[----:B------:R-:W-:Y:S02]  /*0670*/  @!P1 LOP3.LUT R2, RZ, R4, RZ, 0x33, !PT ;  /* 0x00000004ff029212 */ /* 0x000fe400078e33ff */
[----:B------:R-:W-:-:S03]  /*0680*/  LEA.HI R3, R3, R0, RZ, 0x6 ;  /* 0x0000000003037211 */ /* 0x000fc600078f30ff */
[----:B------:R-:W-:Y:S02]  /*0690*/  IMAD.SHL.U32 R8, R2, 0x8, RZ ;  /* 0x0000000802087824 */ /* 0x000fe400078e00ff */
[----:B------:R-:W-:-:S03]  /*06a0*/  IMAD.MOV R2, RZ, RZ, -R2 ;  /* 0x000000ffff027224 */ /* 0x000fc600078e0a02 */
[----:B------:R-:W-:Y:S01]  /*06b0*/  LEA.HI.SX32 R3, R3, -R8, 0x1a ;  /* 0x8000000803037211 */ /* 0x000fe200078fd2ff */
[----:B------:R-:W-:-:S03]  /*06c0*/  IMAD R12, R4, R2, R5 ;  /* 0x00000002040c7224 */ /* 0x000fc600078e0205 */
[----:B------:R-:W-:Y:S02]  /*06d0*/  VIMNMX R11, PT, PT, R3, 0x8, PT ;  /* 0x00000008030b7848 */ /* 0x000fe40003fe0100 */
[----:B------:R-:W-:Y:S02]  /*06e0*/  IABS R9, R12 ;  /* 0x0000000c00097213 */ /* 0x000fe40000000000 */
[-C--:B------:R-:W-:Y:S02]  /*06f0*/  IABS R7, R11.reuse ;  /* 0x0000000b00077213 */ /* 0x080fe40000000000 */
[----:B------:R-:W-:Y:S02]  /*0700*/  IABS R4, R11 ;  /* 0x0000000b00047213 */ /* 0x000fe40000000000 */
[----:B------:R-:W1:Y:S08]  /*0710*/  I2F.RP R0, R7 ;  /* 0x0000000700007306 */ /* 0x000e700000209400 */
[----:B-1----:R-:W1:Y:S02]  /*0720*/  MUFU.RCP R0, R0 ;  /* 0x0000000000007308 */ /* 0x002e640000001000 */
[----:B-1----:R-:W-:-:S02]  /*0730*/  VIADD R3, R0, 0xffffffe ;  /* 0x0ffffffe00037836 */ /* 0x002fc40000000000 */
[----:B------:R-:W-:-:S04]  /*0740*/  IMAD.MOV R0, RZ, RZ, -R4 ;  /* 0x000000ffff007224 */ /* 0x000fc800078e0a04 */
[----:B------:R-:W1:Y:S08]  /*0750*/  I2F.RP R4, R10 ;  /* 0x0000000a00047306 */ /* 0x000e700000209400 */
[----:B------:R-:W2:Y:S08]  /*0760*/  F2I.FTZ.U32.TRUNC.NTZ R3, R3 ;  /* 0x0000000300037305 */ /* 0x000eb0000021f000 */
[----:B-1----:R-:W1:Y:S01]  /*0770*/  MUFU.RCP R4, R4 ;  /* 0x0000000400047308 */ /* 0x002e620000001000 */
[----:B--2---:R-:W-:-:S04]  /*0780*/  IMAD.MOV R6, RZ, RZ, -R3 ;  /* 0x000000ffff067224 */ /* 0x004fc800078e0a03 */
[----:B------:R-:W-:-:S04]  /*0790*/  IMAD.MOV.U32 R2, RZ, RZ, R6 ;  /* 0x000000ffff027224 */ /* 0x000fc800078e0006 */
[----:B------:R-:W-:Y:S02]  /*07a0*/  IMAD R5, R2, R7, RZ ;  /* 0x0000000702057224 */ /* 0x000fe400078e02ff */
[----:B------:R-:W-:-:S04]  /*07b0*/  IMAD.MOV.U32 R2, RZ, RZ, RZ ;  /* 0x000000ffff027224 */ /* 0x000fc800078e00ff */
[----:B------:R-:W-:Y:S01]  /*07c0*/  IMAD.HI.U32 R2, R3, R5, R2 ;  /* 0x0000000503027227 */ /* 0x000fe200078e0002 */
[----:B------:R-:W-:-:S03]  /*07d0*/  IABS R3, R47 ;  /* 0x0000002f00037213 */ /* 0x000fc60000000000 */
[----:B-1----:R-:W-:Y:S01]  /*07e0*/  VIADD R5, R4, 0xffffffe ;  /* 0x0ffffffe04057836 */ /* 0x002fe20000000000 */
[----:B------:R-:W1:Y:S01]  /*07f0*/  I2F.RP R6, R3 ;  /* 0x0000000300067306 */ /* 0x000e620000209400 */
[----:B------:R-:W-:-:S04]  /*0800*/  IMAD.HI.U32 R2, R2, R9, RZ ;  /* 0x0000000902027227 */ /* 0x000fc800078e00ff */
[----:B------:R-:W-:Y:S02]  /*0810*/  IMAD R0, R2, R0, R9 ;  /* 0x0000000002007224 */ /* 0x000fe400078e0209 */
[----:B------:R-:W-:Y:S01]  /*0820*/  IMAD.MOV.U32 R4, RZ, RZ, RZ ;  /* 0x000000ffff047224 */ /* 0x000fe200078e00ff */
[----:B------:R-:W2:Y:S02]  /*0830*/  F2I.FTZ.U32.TRUNC.NTZ R5, R5 ;  /* 0x0000000500057305 */ /* 0x000ea4000021f000 */
[----:B------:R-:W-:-:S06]  /*0840*/  ISETP.GT.U32.AND P1, PT, R7, R0, PT ;  /* 0x000000000700720c */ /* 0x000fcc0003f24070 */
[----:B-1----:R-:W1:Y:S07]  /*0850*/  MUFU.RCP R6, R6 ;  /* 0x0000000600067308 */ /* 0x002e6e0000001000 */
[----:B------:R-:W-:Y:S02]  /*0860*/  @!P1 IMAD.IADD R0, R0, 0x1, -R7 ;  /* 0x0000000100009824 */ /* 0x000fe400078e0a07 */
[----:B------:R-:W-:Y:S01]  /*0870*/  @!P1 VIADD R2, R2, 0x1 ;  /* 0x0000000102029836 */ /* 0x000fe20000000000 */
[----:B------:R-:W-:Y:S01]  /*0880*/  ISETP.NE.AND P1, PT, R11, RZ, PT ;  /* 0x000000ff0b00720c */ /* 0x000fe20003f25270 */
[----:B--2---:R-:W-:Y:S01]  /*0890*/  IMAD.MOV R9, RZ, RZ, -R5 ;  /* 0x000000ffff097224 */ /* 0x004fe200078e0a05 */
[----:B------:R-:W-:-:S02]  /*08a0*/  ISETP.GE.U32.AND P0, PT, R0, R7, PT ;  /* 0x000000070000720c */ /* 0x000fc40003f06070 */
[----:B------:R-:W-:Y:S01]  /*08b0*/  LOP3.LUT R0, R12, R11, RZ, 0x3c, !PT ;  /* 0x0000000b0c007212 */ /* 0x000fe200078e3cff */
[----:B------:R-:W-:Y:S02]  /*08c0*/  IMAD R9, R9, R10, RZ ;  /* 0x0000000a09097224 */ /* 0x000fe400078e02ff */
[----:B-1----:R-:W-:Y:S01]  /*08d0*/  VIADD R7, R6, 0xffffffe ;  /* 0x0ffffffe06077836 */ /* 0x002fe20000000000 */
[----:B------:R-:W-:Y:S01]  /*08e0*/  ISETP.GE.AND P2, PT, R0, RZ, PT ;  /* 0x000000ff0000720c */ /* 0x000fe20003f46270 */
[----:B------:R-:W-:-:S04]  /*08f0*/  IMAD.HI.U32 R4, R5, R9, R4 ;  /* 0x0000000905047227 */ /* 0x000fc800078e0004 */
[----:B------:R-:W1:Y:S02]  /*0900*/  F2I.FTZ.U32.TRUNC.NTZ R7, R7 ;  /* 0x0000000700077305 */ /* 0x000e64000021f000 */
[----:B------:R-:W-:-:S06]  /*0910*/  @P0 VIADD R2, R2, 0x1 ;  /* 0x0000000102020836 */ /* 0x000fcc0000000000 */
[----:B------:R-:W-:Y:S01]  /*0920*/  @!P2 IMAD.MOV R2, RZ, RZ, -R2 ;  /* 0x000000ffff02a224 */ /* 0x000fe200078e0a02 */
[----:B------:R-:W-:-:S05]  /*0930*/  @!P1 LOP3.LUT R2, RZ, R11, RZ, 0x33, !PT ;  /* 0x0000000bff029212 */ /* 0x000fca00078e33ff */
[----:B------:R-:W-:Y:S02]  /*0940*/  IMAD.MOV R0, RZ, RZ, -R2 ;  /* 0x000000ffff007224 */ /* 0x000fe400078e0a02 */
[----:B-1----:R-:W-:Y:S02]  /*0950*/  IMAD.MOV R6, RZ, RZ, -R7 ;  /* 0x000000ffff067224 */ /* 0x002fe400078e0a07 */
[----:B------:R-:W-:Y:S02]  /*0960*/  IMAD R0, R11, R0, R12 ;  /* 0x000000000b007224 */ /* 0x000fe400078e020c */
[----:B------:R-:W-:Y:S02]  /*0970*/  IMAD R9, R6, R3, RZ ;  /* 0x0000000306097224 */ /* 0x000fe400078e02ff */
[----:B------:R-:W-:Y:S02]  /*0980*/  IMAD.IADD R0, R8, 0x1, R0 ;  /* 0x0000000108007824 */ /* 0x000fe400078e0200 */
[----:B------:R-:W-:-:S02]  /*0990*/  IMAD.MOV.U32 R6, RZ, RZ, RZ ;  /* 0x000000ffff067224 */ /* 0x000fc400078e00ff */
[----:B------:R-:W-:Y:S02]  /*09a0*/  IMAD R87, R0, 0x40, R143 ;  /* 0x0000004000577824 */ /* 0x000fe400078e028f */
[----:B------:R-:W-:-:S03]  /*09b0*/  IMAD.SHL.U32 R0, R2, 0x40, RZ ;  /* 0x0000004002007824 */ /* 0x000fc600078e00ff */
[----:B------:R-:W-:Y:S01]  /*09c0*/  IABS R2, R87 ;  /* 0x0000005700027213 */ /* 0x000fe20000000000 */
[C---:B------:R-:W-:Y:S01]  /*09d0*/  VIADD R17, R0.reuse, 0x3f ;  /* 0x0000003f00117836 */ /* 0x040fe20000000000 */
[----:B------:R1:W-:Y:S01]  /*09e0*/  STL [R1+0x354], R87 ;  /* 0x0003545701007387 */ /* 0x0003e20000100800 */
[----:B------:R-:W-:Y:S02]  /*09f0*/  VIADD R13, R0, 0x1 ;  /* 0x00000001000d7836 */ /* 0x000fe40000000000 */
[----:B------:R-:W-:Y:S01]  /*0a00*/  IMAD.MOV.U32 R5, RZ, RZ, R2 ;  /* 0x000000ffff057224 */ /* 0x000fe200078e0002 */
[----:B------:R-:W-:Y:S01]  /*0a10*/  IABS R12, R17 ;  /* 0x00000011000c7213 */ /* 0x000fe20000000000 */
[----:B------:R-:W-:Y:S01]  /*0a20*/  IMAD.HI.U32 R2, R7, R9, R6 ;  /* 0x0000000907027227 */ /* 0x000fe200078e0006 */
[----:B------:R-:W-:Y:S02]  /*0a30*/  IABS R8, R13 ;  /* 0x0000000d00087213 */ /* 0x000fe40000000000 */
[----:B------:R-:W-:Y:S01]  /*0a40*/  ISETP.GE.AND P1, PT, R13, RZ, PT ;  /* 0x000000ff0d00720c */ /* 0x000fe20003f26270 */
[----:B------:R-:W-:Y:S01]  /*0a50*/  IMAD.HI.U32 R4, R4, R5, RZ ;  /* 0x0000000504047227 */ /* 0x000fe200078e00ff */
[----:B------:R-:W-:-:S03]  /*0a60*/  ISETP.GE.AND P6, PT, R17, RZ, PT ;  /* 0x000000ff1100720c */ /* 0x000fc60003fc6270 */
[----:B------:R-:W-:Y:S02]  /*0a70*/  IMAD.MOV R6, RZ, RZ, -R4 ;  /* 0x000000ffff067224 */ /* 0x000fe400078e0a04 */
[----:B------:R-:W-:-:S04]  /*0a80*/  IMAD.HI.U32 R4, R2, R12, RZ ;  /* 0x0000000c02047227 */ /* 0x000fc800078e00ff */
[----:B------:R-:W-:Y:S02]  /*0a90*/  IMAD.MOV R4, RZ, RZ, -R4 ;  /* 0x000000ffff047224 */ /* 0x000fe400078e0a04 */
[----:B------:R-:W-:Y:S02]  /*0aa0*/  IMAD R5, R10, R6, R5 ;  /* 0x000000060a057224 */ /* 0x000fe400078e0205 */
[----:B------:R-:W-:Y:S02]  /*0ab0*/  VIADD R15, R0, 0x2 ;  /* 0x00000002000f7836 */ /* 0x000fe40000000000 */
[C---:B------:R-:W-:Y:S01]  /*0ac0*/  IMAD R12, R3.reuse, R4, R12 ;  /* 0x00000004030c7224 */ /* 0x040fe200078e020c */
[----:B------:R-:W-:Y:S01]  /*0ad0*/  ISETP.GT.U32.AND P0, PT, R10, R5, PT ;  /* 0x000000050a00720c */ /* 0x000fe20003f04070 */
[----:B------:R-:W-:Y:S01]  /*0ae0*/  IMAD.SHL.U32 R6, R144, 0x10, RZ ;  /* 0x0000001090067824 */ /* 0x000fe200078e00ff */
[----:B------:R-:W-:Y:S01]  /*0af0*/  IABS R11, R15 ;  /* 0x0000000f000b7213 */ /* 0x000fe20000000000 */
[C---:B------:R-:W-:Y:S01]  /*0b00*/  VIADD R16, R0.reuse, 0x5 ;  /* 0x0000000500107836 */ /* 0x040fe20000000000 */
[----:B------:R-:W-:Y:S01]  /*0b10*/  ISETP.GT.U32.AND P2, PT, R3, R12, PT ;  /* 0x0000000c0300720c */ /* 0x000fe20003f44070 */
[----:B------:R-:W-:Y:S01]  /*0b20*/  VIADD R20, R0, 0x8 ;  /* 0x0000000800147836 */ /* 0x000fe20000000000 */
[----:B------:R-:W-:Y:S01]  /*0b30*/  LOP3.LUT R9, R6, 0x70, RZ, 0xc0, !PT ;  /* 0x0000007006097812 */ /* 0x000fe200078ec0ff */
[----:B------:R-:W-:Y:S01]  /*0b40*/  IMAD.HI.U32 R6, R2, R8, RZ ;  /* 0x0000000802067227 */ /* 0x000fe200078e00ff */
[----:B------:R-:W-:-:S02]  /*0b50*/  LOP3.LUT R4, R144, 0x40, RZ, 0xc0, !PT ;  /* 0x0000004090047812 */ /* 0x000fc400078ec0ff */
[----:B------:R-:W-:Y:S01]  /*0b60*/  ISETP.GE.AND P5, PT, R15, RZ, PT ;  /* 0x000000ff0f00720c */ /* 0x000fe20003fa6270 */
[----:B------:R-:W-:Y:S01]  /*0b70*/  IMAD.HI.U32 R7, R2, R11, RZ ;  /* 0x0000000b02077227 */ /* 0x000fe200078e00ff */
[----:B------:R-:W-:Y:S02]  /*0b80*/  LEA.HI R4, R4, R9, RZ, 0x1c ;  /* 0x0000000904047211 */ /* 0x000fe400078fe0ff */
[----:B------:R-:W-:Y:S01]  /*0b90*/  IABS R15, R16 ;  /* 0x00000010000f7213 */ /* 0x000fe20000000000 */
[----:B------:R-:W-:Y:S01]  /*0ba0*/  IMAD.MOV R6, RZ, RZ, -R6 ;  /* 0x000000ffff067224 */ /* 0x000fe200078e0a06 */
[----:B------:R-:W-:Y:S01]  /*0bb0*/  IABS R17, R20 ;  /* 0x0000001400117213 */ /* 0x000fe20000000000 */
[----:B------:R-:W-:Y:S02]  /*0bc0*/  IMAD.MOV R14, RZ, RZ, -R7 ;  /* 0x000000ffff0e7224 */ /* 0x000fe400078e0a07 */
[C---:B------:R-:W-:Y:S02]  /*0bd0*/  IMAD R7, R3.reuse, R6, R8 ;  /* 0x0000000603077224 */ /* 0x040fe400078e0208 */
[----:B------:R-:W-:-:S02]  /*0be0*/  IMAD R8, R3, R14, R11 ;  /* 0x0000000e03087224 */ /* 0x000fc400078e020b */
[----:B------:R-:W-:Y:S01]  /*0bf0*/  @!P2 IMAD.IADD R12, R12, 0x1, -R3 ;  /* 0x000000010c0ca824 */ /* 0x000fe200078e0a03 */
[----:B------:R-:W-:Y:S01]  /*0c00*/  ISETP.GT.U32.AND P2, PT, R3, R7, PT ;  /* 0x000000070300720c */ /* 0x000fe20003f44070 */
[----:B------:R-:W-:Y:S01]  /*0c10*/  @!P0 IMAD.IADD R5, R5, 0x1, -R10 ;  /* 0x0000000105058824 */ /* 0x000fe200078e0a0a */
[C---:B------:R-:W-:Y:S01]  /*0c20*/  ISETP.GT.U32.AND P4, PT, R3.reuse, R8, PT ;  /* 0x000000080300720c */ /* 0x040fe20003f84070 */
[C---:B------:R-:W-:Y:S01]  /*0c30*/  VIADD R6, R0.reuse, 0x3 ;  /* 0x0000000300067836 */ /* 0x040fe20000000000 */
[----:B------:R-:W-:Y:S01]  /*0c40*/  ISETP.GT.U32.AND P3, PT, R3, R12, PT ;  /* 0x0000000c0300720c */ /* 0x000fe20003f64070 */
[----:B------:R-:W-:Y:S01]  /*0c50*/  VIADD R9, R0, 0x4 ;  /* 0x0000000400097836 */ /* 0x000fe20000000000 */
[----:B------:R-:W-:Y:S01]  /*0c60*/  ISETP.GT.U32.AND P0, PT, R10, R5, PT ;  /* 0x000000050a00720c */ /* 0x000fe20003f04070 */
[----:B------:R-:W-:Y:S01]  /*0c70*/  IMAD.HI.U32 R11, R2, R15, RZ ;  /* 0x0000000f020b7227 */ /* 0x000fe200078e00ff */
[----:B------:R-:W-:Y:S02]  /*0c80*/  IABS R13, R6 ;  /* 0x00000006000d7213 */ /* 0x000fe40000000000 */
[----:B------:R-:W-:Y:S01]  /*0c90*/  IABS R14, R9 ;  /* 0x00000009000e7213 */ /* 0x000fe20000000000 */
[----:B------:R-:W-:-:S02]  /*0ca0*/  VIADD R21, R0, 0x9 ;  /* 0x0000000900157836 */ /* 0x000fc40000000000 */
[--C-:B------:R-:W-:Y:S01]  /*0cb0*/  @!P2 IMAD.IADD R7, R7, 0x1, -R3.reuse ;  /* 0x000000010707a824 */ /* 0x100fe200078e0a03 */
[----:B------:R-:W-:Y:S01]  /*0cc0*/  ISETP.GE.AND P2, PT, R9, RZ, PT ;  /* 0x000000ff0900720c */ /* 0x000fe20003f46270 */
[--C-:B------:R-:W-:Y:S01]  /*0cd0*/  @!P4 IMAD.IADD R8, R8, 0x1, -R3.reuse ;  /* 0x000000010808c824 */ /* 0x100fe200078e0a03 */
[----:B------:R-:W-:Y:S01]  /*0ce0*/  IABS R18, R21 ;  /* 0x0000001500127213 */ /* 0x000fe20000000000 */
[----:B------:R-:W-:Y:S01]  /*0cf0*/  @!P3 IMAD.IADD R12, R12, 0x1, -R3 ;  /* 0x000000010c0cb824 */ /* 0x000fe200078e0a03 */
[C---:B------:R-:W-:Y:S01]  /*0d00*/  ISETP.GT.U32.AND P3, PT, R3.reuse, R7, PT ;  /* 0x000000070300720c */ /* 0x040fe20003f64070 */
[----:B------:R-:W-:Y:S01]  /*0d10*/  IMAD.HI.U32 R9, R2, R13, RZ ;  /* 0x0000000d02097227 */ /* 0x000fe200078e00ff */
[----:B------:R-:W-:-:S03]  /*0d20*/  ISETP.GT.U32.AND P4, PT, R3, R8, PT ;  /* 0x000000080300720c */ /* 0x000fc60003f84070 */
[----:B------:R-:W-:Y:S01]  /*0d30*/  @!P0 IMAD.IADD R5, R5, 0x1, -R10 ;  /* 0x0000000105058824 */ /* 0x000fe200078e0a0a */
[----:B------:R-:W-:Y:S01]  /*0d40*/  ISETP.GE.AND P0, PT, R6, RZ, PT ;  /* 0x000000ff0600720c */ /* 0x000fe20003f06270 */
[----:B------:R-:W-:Y:S02]  /*0d50*/  IMAD.MOV.U32 R6, RZ, RZ, R12 ;  /* 0x000000ffff067224 */ /* 0x000fe400078e000c */
[----:B------:R-:W-:-:S04]  /*0d60*/  IMAD.HI.U32 R10, R2, R14, RZ ;  /* 0x0000000e020a7227 */ /* 0x000fc800078e00ff */
[----:B------:R-:W-:Y:S02]  /*0d70*/  IMAD.MOV R12, RZ, RZ, -R9 ;  /* 0x000000ffff0c7224 */ /* 0x000fe400078e0a09 */
[----:B------:R-:W-:Y:S02]  /*0d80*/  IMAD.MOV R10, RZ, RZ, -R10 ;  /* 0x000000ffff0a7224 */ /* 0x000fe400078e0a0a */
[C---:B------:R-:W-:Y:S02]  /*0d90*/  IMAD R9, R3.reuse, R12, R13 ;  /* 0x0000000c03097224 */ /* 0x040fe400078e020d */
[----:B------:R-:W-:Y:S02]  /*0da0*/  IMAD.MOV R12, RZ, RZ, -R11 ;  /* 0x000000ffff0c7224 */ /* 0x000fe400078e0a0b */
[----:B------:R-:W-:Y:S02]  /*0db0*/  IMAD R10, R3, R10, R14 ;  /* 0x0000000a030a7224 */ /* 0x000fe400078e020e */
[----:B------:R-:W-:Y:S01]  /*0dc0*/  @!P3 IMAD.IADD R7, R7, 0x1, -R3 ;  /* 0x000000010707b824 */ /* 0x000fe200078e0a03 */
[C---:B------:R-:W-:Y:S01]  /*0dd0*/  ISETP.GT.U32.AND P3, PT, R3.reuse, R9, PT ;  /* 0x000000090300720c */ /* 0x040fe20003f64070 */
[----:B------:R-:W-:-:S02]  /*0de0*/  IMAD R11, R3, R12, R15 ;  /* 0x0000000c030b7224 */ /* 0x000fc400078e020f */
[----:B------:R-:W-:Y:S01]  /*0df0*/  @!P4 IMAD.IADD R8, R8, 0x1, -R3 ;  /* 0x000000010808c824 */ /* 0x000fe200078e0a03 */
[C---:B------:R-:W-:Y:S01]  /*0e00*/  ISETP.GT.U32.AND P4, PT, R3.reuse, R10, PT ;  /* 0x0000000a0300720c */ /* 0x040fe20003f84070 */
[----:B------:R-:W-:Y:S01]  /*0e10*/  @!P1 IMAD.MOV R7, RZ, RZ, -R7 ;  /* 0x000000ffff079224 */ /* 0x000fe200078e0a07 */
[----:B------:R-:W-:Y:S01]  /*0e20*/  ISETP.GT.U32.AND P1, PT, R3, R11, PT ;  /* 0x0000000b0300720c */ /* 0x000fe20003f24070 */
[C---:B------:R-:W-:Y:S02]  /*0e30*/  VIADD R14, R0.reuse, 0x6 ;  /* 0x00000006000e7836 */ /* 0x040fe40000000000 */
[----:B------:R-:W-:Y:S02]  /*0e40*/  @!P5 IMAD.MOV R8, RZ, RZ, -R8 ;  /* 0x000000ffff08d224 */ /* 0x000fe400078e0a08 */
[----:B------:R-:W-:Y:S01]  /*0e50*/  VIADD R19, R0, 0x7 ;  /* 0x0000000700137836 */ /* 0x000fe20000000000 */
[----:B------:R-:W-:Y:S01]  /*0e60*/  IABS R13, R14 ;  /* 0x0000000e000d7213 */ /* 0x000fe20000000000 */
[----:B------:R-:W-:Y:S01]  /*0e70*/  @!P3 IMAD.IADD R9, R9, 0x1, -R3 ;  /* 0x000000010909b824 */ /* 0x000fe200078e0a03 */
[----:B------:R-:W-:Y:S01]  /*0e80*/  ISETP.GE.AND P5, PT, R14, RZ, PT ;  /* 0x000000ff0e00720c */ /* 0x000fe20003fa6270 */
[----:B------:R-:W-:-:S03]  /*0e90*/  IMAD.HI.U32 R14, R2, R17, RZ ;  /* 0x00000011020e7227 */ /* 0x000fc600078e00ff */
[----:B------:R-:W-:Y:S01]  /*0ea0*/  ISETP.GT.U32.AND P3, PT, R3, R9, PT ;  /* 0x000000090300720c */ /* 0x000fe20003f64070 */
[--C-:B------:R-:W-:Y:S02]  /*0eb0*/  @!P4 IMAD.IADD R10, R10, 0x1, -R3.reuse ;  /* 0x000000010a0ac824 */ /* 0x100fe400078e0a03 */
[----:B------:R-:W-:Y:S02]  /*0ec0*/  @!P1 IMAD.IADD R11, R11, 0x1, -R3 ;  /* 0x000000010b0b9824 */ /* 0x000fe400078e0a03 */
[----:B------:R-:W-:Y:S01]  /*0ed0*/  IMAD.HI.U32 R12, R2, R13, RZ ;  /* 0x0000000d020c7227 */ /* 0x000fe200078e00ff */
[C---:B------:R-:W-:Y:S02]  /*0ee0*/  ISETP.GT.U32.AND P4, PT, R3.reuse, R10, PT ;  /* 0x0000000a0300720c */ /* 0x040fe40003f84070 */
[C---:B------:R-:W-:Y:S01]  /*0ef0*/  ISETP.GT.U32.AND P1, PT, R3.reuse, R11, PT ;  /* 0x0000000b0300720c */ /* 0x040fe20003f24070 */
[----:B------:R-:W-:Y:S02]  /*0f00*/  IMAD.MOV R12, RZ, RZ, -R12 ;  /* 0x000000ffff0c7224 */ /* 0x000fe400078e0a0c */
[----:B------:R-:W-:Y:S01]  /*0f10*/  @!P6 IMAD.MOV R6, RZ, RZ, -R6 ;  /* 0x000000ffff06e224 */ /* 0x000fe200078e0a06 */
[----:B------:R-:W-:Y:S01]  /*0f20*/  ISETP.GE.AND P6, PT, R16, RZ, PT ;  /* 0x000000ff1000720c */ /* 0x000fe20003fc6270 */
[----:B------:R-:W-:Y:S01]  /*0f30*/  IMAD R12, R3, R12, R13 ;  /* 0x0000000c030c7224 */ /* 0x000fe200078e020d */
[----:B------:R-:W-:Y:S01]  /*0f40*/  IABS R16, R19 ;  /* 0x0000001300107213 */ /* 0x000fe20000000000 */
[----:B------:R-:W-:-:S04]  /*0f50*/  IMAD.HI.U32 R15, R2, R18, RZ ;  /* 0x00000012020f7227 */ /* 0x000fc800078e00ff */
[----:B------:R-:W-:Y:S02]  /*0f60*/  IMAD.MOV R14, RZ, RZ, -R14 ;  /* 0x000000ffff0e7224 */ /* 0x000fe400078e0a0e */
[----:B------:R-:W-:Y:S01]  /*0f70*/  @!P3 IMAD.IADD R9, R9, 0x1, -R3 ;  /* 0x000000010909b824 */ /* 0x000fe200078e0a03 */
[C---:B------:R-:W-:Y:S01]  /*0f80*/  ISETP.GT.U32.AND P3, PT, R3.reuse, R12, PT ;  /* 0x0000000c0300720c */ /* 0x040fe20003f64070 */
[----:B------:R-:W-:Y:S02]  /*0f90*/  IMAD.MOV R15, RZ, RZ, -R15 ;  /* 0x000000ffff0f7224 */ /* 0x000fe400078e0a0f */
[----:B------:R-:W-:Y:S02]  /*0fa0*/  IMAD R14, R3, R14, R17 ;  /* 0x0000000e030e7224 */ /* 0x000fe400078e0211 */
[----:B------:R-:W-:-:S04]  /*0fb0*/  IMAD.HI.U32 R13, R2, R16, RZ ;  /* 0x00000010020d7227 */ /* 0x000fc800078e00ff */
[--C-:B------:R-:W-:Y:S01]  /*0fc0*/  @!P4 IMAD.IADD R10, R10, 0x1, -R3.reuse ;  /* 0x000000010a0ac824 */ /* 0x100fe200078e0a03 */
[----:B------:R-:W-:Y:S01]  /*0fd0*/  ISETP.GE.AND P4, PT, R19, RZ, PT ;  /* 0x000000ff1300720c */ /* 0x000fe20003f86270 */
[----:B------:R-:W-:Y:S02]  /*0fe0*/  IMAD R15, R3, R15, R18 ;  /* 0x0000000f030f7224 */ /* 0x000fe400078e0212 */
[----:B------:R-:W-:Y:S01]  /*0ff0*/  @!P1 IMAD.IADD R11, R11, 0x1, -R3 ;  /* 0x000000010b0b9824 */ /* 0x000fe200078e0a03 */
[C---:B------:R-:W-:Y:S01]  /*1000*/  ISETP.GT.U32.AND P1, PT, R3.reuse, R14, PT ;  /* 0x0000000e0300720c */ /* 0x040fe20003f24070 */
[----:B------:R-:W-:Y:S02]  /*1010*/  IMAD.MOV R13, RZ, RZ, -R13 ;  /* 0x000000ffff0d7224 */ /* 0x000fe400078e0a0d */
[----:B------:R-:W-:Y:S02]  /*1020*/  VIADD R19, R0, 0xa ;  /* 0x0000000a00137836 */ /* 0x000fe40000000000 */
[----:B------:R-:W-:Y:S01]  /*1030*/  @!P6 IMAD.MOV R11, RZ, RZ, -R11 ;  /* 0x000000ffff0be224 */ /* 0x000fe200078e0a0b */
[C---:B------:R-:W-:Y:S01]  /*1040*/  ISETP.GT.U32.AND P6, PT, R3.reuse, R15, PT ;  /* 0x0000000f0300720c */ /* 0x040fe20003fc4070 */
[C---:B------:R-:W-:Y:S01]  /*1050*/  IMAD R13, R3.reuse, R13, R16 ;  /* 0x0000000d030d7224 */ /* 0x040fe200078e0210 */
[----:B------:R-:W-:Y:S01]  /*1060*/  IABS R17, R19 ;  /* 0x0000001300117213 */ /* 0x000fe20000000000 */
[----:B------:R-:W-:Y:S01]  /*1070*/  @!P2 IMAD.MOV R10, RZ, RZ, -R10 ;  /* 0x000000ffff0aa224 */ /* 0x000fe200078e0a0a */
[----:B------:R-:W-:Y:S01]  /*1080*/  ISETP.GE.AND P2, PT, R20, RZ, PT ;  /* 0x000000ff1400720c */ /* 0x000fe20003f46270 */
[----:B------:R-:W-:Y:S01]  /*1090*/  @!P3 IMAD.IADD R12, R12, 0x1, -R3 ;  /* 0x000000010c0cb824 */ /* 0x000fe200078e0a03 */
[----:B------:R-:W-:Y:S01]  /*10a0*/  ISETP.GT.U32.AND P3, PT, R3, R13, PT ;  /* 0x0000000d0300720c */ /* 0x000fe20003f64070 */
[----:B------:R-:W-:-:S02]  /*10b0*/  VIADD R20, R0, 0xb ;  /* 0x0000000b00147836 */ /* 0x000fc40000000000 */
[----:B------:R-:W-:-:S03]  /*10c0*/  IMAD.HI.U32 R16, R2, R17, RZ ;  /* 0x0000001102107227 */ /* 0x000fc600078e00ff */
[----:B------:R-:W-:Y:S01]  /*10d0*/  IABS R18, R20 ;  /* 0x0000001400127213 */ /* 0x000fe20000000000 */
[----:B------:R-:W-:Y:S02]  /*10e0*/  @!P1 IMAD.IADD R14, R14, 0x1, -R3 ;  /* 0x000000010e0e9824 */ /* 0x000fe400078e0a03 */
[----:B------:R-:W-:Y:S02]  /*10f0*/  IMAD.MOV R16, RZ, RZ, -R16 ;  /* 0x000000ffff107224 */ /* 0x000fe400078e0a10 */
[----:B------:R-:W-:Y:S01]  /*1100*/  @!P0 IMAD.MOV R9, RZ, RZ, -R9 ;  /* 0x000000ffff098224 */ /* 0x000fe200078e0a09 */
[----:B------:R-:W-:Y:S01]  /*1110*/  ISETP.GT.U32.AND P0, PT, R3, R12, PT ;  /* 0x0000000c0300720c */ /* 0x000fe20003f04070 */
[----:B------:R-:W-:Y:S01]  /*1120*/  @!P6 IMAD.IADD R15, R15, 0x1, -R3 ;  /* 0x000000010f0fe824 */ /* 0x000fe200078e0a03 */
[C---:B------:R-:W-:Y:S01]  /*1130*/  ISETP.GT.U32.AND P6, PT, R3.reuse, R14, PT ;  /* 0x0000000e0300720c */ /* 0x040fe20003fc4070 */
[----:B------:R-:W-:Y:S02]  /*1140*/  IMAD R16, R3, R16, R17 ;  /* 0x0000001003107224 */ /* 0x000fe400078e0211 */
[----:B------:R-:W-:-:S04]  /*1150*/  IMAD.HI.U32 R17, R2, R18, RZ ;  /* 0x0000001202117227 */ /* 0x000fc800078e00ff */
[----:B------:R-:W-:Y:S01]  /*1160*/  @!P3 IMAD.IADD R13, R13, 0x1, -R3 ;  /* 0x000000010d0db824 */ /* 0x000fe200078e0a03 */
[----:B------:R-:W-:Y:S01]  /*1170*/  ISETP.GE.AND P3, PT, R19, RZ, PT ;  /* 0x000000ff1300720c */ /* 0x000fe20003f66270 */
[----:B------:R-:W-:Y:S02]  /*1180*/  IMAD.MOV R17, RZ, RZ, -R17 ;  /* 0x000000ffff117224 */ /* 0x000fe400078e0a11 */
[--C-:B------:R-:W-:Y:S01]  /*1190*/  @!P0 IMAD.IADD R12, R12, 0x1, -R3.reuse ;  /* 0x000000010c0c8824 */ /* 0x100fe200078e0a03 */
[C---:B------:R-:W-:Y:S01]  /*11a0*/  ISETP.GT.U32.AND P1, PT, R3.reuse, R13, PT ;  /* 0x0000000d0300720c */ /* 0x040fe20003f24070 */
[----:B------:R-:W-:Y:S01]  /*11b0*/  IMAD R17, R3, R17, R18 ;  /* 0x0000001103117224 */ /* 0x000fe200078e0212 */
[----:B------:R-:W-:Y:S01]  /*11c0*/  ISETP.GE.AND P0, PT, R21, RZ, PT ;  /* 0x000000ff1500720c */ /* 0x000fe20003f06270 */
[----:B------:R-:W-:Y:S02]  /*11d0*/  @!P6 IMAD.IADD R14, R14, 0x1, -R3 ;  /* 0x000000010e0ee824 */ /* 0x000fe400078e0a03 */
[C---:B------:R-:W-:Y:S01]  /*11e0*/  VIADD R24, R0.reuse, 0xc ;  /* 0x0000000c00187836 */ /* 0x040fe20000000000 */
[C---:B------:R-:W-:Y:S01]  /*11f0*/  ISETP.GT.U32.AND P6, PT, R3.reuse, R17, PT ;  /* 0x000000110300720c */ /* 0x040fe20003fc4070 */
[----:B------:R-:W-:Y:S01]  /*1200*/  @!P5 IMAD.MOV R12, RZ, RZ, -R12 ;  /* 0x000000ffff0cd224 */ /* 0x000fe200078e0a0c */
[----:B------:R-:W-:Y:S01]  /*1210*/  ISETP.GT.U32.AND P5, PT, R3, R15, PT ;  /* 0x0000000f0300720c */ /* 0x000fe20003fa4070 */
[C---:B------:R-:W-:Y:S01]  /*1220*/  VIADD R25, R0.reuse, 0xd ;  /* 0x0000000d00197836 */ /* 0x040fe20000000000 */
[----:B------:R-:W-:Y:S01]  /*1230*/  IABS R21, R24 ;  /* 0x0000001800157213 */ /* 0x000fe20000000000 */
[----:B------:R-:W-:-:S02]  /*1240*/  VIADD R26, R0, 0xe ;  /* 0x0000000e001a7836 */ /* 0x000fc40000000000 */
[--C-:B------:R-:W-:Y:S01]  /*1250*/  @!P1 IMAD.IADD R13, R13, 0x1, -R3.reuse ;  /* 0x000000010d0d9824 */ /* 0x100fe200078e0a03 */
[----:B------:R-:W-:Y:S01]  /*1260*/  ISETP.GT.U32.AND P1, PT, R3, R16, PT ;  /* 0x000000100300720c */ /* 0x000fe20003f24070 */
[C---:B------:R-:W-:Y:S01]  /*1270*/  IMAD.HI.U32 R18, R2.reuse, R21, RZ ;  /* 0x0000001502127227 */ /* 0x040fe200078e00ff */
[----:B------:R-:W-:Y:S02]  /*1280*/  IABS R22, R25 ;  /* 0x0000001900167213 */ /* 0x000fe40000000000 */
[----:B------:R-:W-:Y:S01]  /*1290*/  IABS R23, R26 ;  /* 0x0000001a00177213 */ /* 0x000fe20000000000 */
[----:B------:R-:W-:Y:S02]  /*12a0*/  @!P6 IMAD.IADD R17, R17, 0x1, -R3 ;  /* 0x000000011111e824 */ /* 0x000fe400078e0a03 */
[----:B------:R-:W-:-:S03]  /*12b0*/  IMAD.HI.U32 R19, R2, R22, RZ ;  /* 0x0000001602137227 */ /* 0x000fc600078e00ff */
[----:B------:R-:W-:Y:S01]  /*12c0*/  ISETP.GT.U32.AND P6, PT, R3, R17, PT ;  /* 0x000000110300720c */ /* 0x000fe20003fc4070 */
[----:B------:R-:W-:Y:S02]  /*12d0*/  IMAD.MOV R18, RZ, RZ, -R18 ;  /* 0x000000ffff127224 */ /* 0x000fe400078e0a12 */
[----:B------:R-:W-:Y:S01]  /*12e0*/  @!P5 IMAD.IADD R15, R15, 0x1, -R3 ;  /* 0x000000010f0fd824 */ /* 0x000fe200078e0a03 */
[----:B------:R-:W-:Y:S01]  /*12f0*/  ISETP.GE.AND P5, PT, R20, RZ, PT ;  /* 0x000000ff1400720c */ /* 0x000fe20003fa6270 */
[----:B------:R-:W-:-:S04]  /*1300*/  IMAD.HI.U32 R20, R2, R23, RZ ;  /* 0x0000001702147227 */ /* 0x000fc800078e00ff */
[----:B------:R-:W-:Y:S02]  /*1310*/  IMAD.MOV R19, RZ, RZ, -R19 ;  /* 0x000000ffff137224 */ /* 0x000fe400078e0a13 */
[C---:B------:R-:W-:Y:S02]  /*1320*/  IMAD R18, R3.reuse, R18, R21 ;  /* 0x0000001203127224 */ /* 0x040fe400078e0215 */
[----:B------:R-:W-:Y:S01]  /*1330*/  @!P1 IMAD.IADD R16, R16, 0x1, -R3 ;  /* 0x0000000110109824 */ /* 0x000fe200078e0a03 */
[----:B------:R-:W-:Y:S01]  /*1340*/  ISETP.GE.AND P1, PT, R24, RZ, PT ;  /* 0x000000ff1800720c */ /* 0x000fe20003f26270 */
[----:B------:R-:W-:Y:S02]  /*1350*/  IMAD.MOV R20, RZ, RZ, -R20 ;  /* 0x000000ffff147224 */ /* 0x000fe400078e0a14 */
[C---:B------:R-:W-:Y:S02]  /*1360*/  IMAD R19, R3.reuse, R19, R22 ;  /* 0x0000001303137224 */ /* 0x040fe400078e0216 */
[----:B------:R-:W-:Y:S01]  /*1370*/  @!P2 IMAD.MOV R14, RZ, RZ, -R14 ;  /* 0x000000ffff0ea224 */ /* 0x000fe200078e0a0e */
[C---:B------:R-:W-:Y:S01]  /*1380*/  ISETP.GT.U32.AND P2, PT, R3.reuse, R18, PT ;  /* 0x000000120300720c */ /* 0x040fe20003f44070 */
[----:B------:R-:W-:Y:S01]  /*1390*/  @!P4 IMAD.MOV R13, RZ, RZ, -R13 ;  /* 0x000000ffff0dc224 */ /* 0x000fe200078e0a0d */
[C---:B------:R-:W-:Y:S01]  /*13a0*/  ISETP.GT.U32.AND P4, PT, R3.reuse, R16, PT ;  /* 0x000000100300720c */ /* 0x040fe20003f84070 */
[----:B------:R-:W-:-:S02]  /*13b0*/  IMAD R20, R3, R20, R23 ;  /* 0x0000001403147224 */ /* 0x000fc400078e0217 */
[----:B------:R-:W-:Y:S01]  /*13c0*/  @!P0 IMAD.MOV R15, RZ, RZ, -R15 ;  /* 0x000000ffff0f8224 */ /* 0x000fe200078e0a0f */
[----:B------:R-:W-:Y:S01]  /*13d0*/  ISETP.GT.U32.AND P0, PT, R3, R19, PT ;  /* 0x000000130300720c */ /* 0x000fe20003f04070 */
[--C-:B------:R-:W-:Y:S01]  /*13e0*/  @!P6 IMAD.IADD R17, R17, 0x1, -R3.reuse ;  /* 0x000000011111e824 */ /* 0x100fe200078e0a03 */
[----:B------:R-:W-:Y:S01]  /*13f0*/  ISETP.GT.U32.AND P6, PT, R3, R20, PT ;  /* 0x000000140300720c */ /* 0x000fe20003fc4070 */
[C---:B------:R-:W-:Y:S02]  /*1400*/  VIADD R28, R0.reuse, 0xf ;  /* 0x0000000f001c7836 */ /* 0x040fe40000000000 */
[----:B------:R-:W-:Y:S02]  /*1410*/  VIADD R29, R0, 0x10 ;  /* 0x00000010001d7836 */ /* 0x000fe40000000000 */
[--C-:B------:R-:W-:Y:S01]  /*1420*/  @!P2 IMAD.IADD R18, R18, 0x1, -R3.reuse ;  /* 0x000000011212a824 */ /* 0x100fe200078e0a03 */
[----:B------:R-:W-:Y:S01]  /*1430*/  IABS R23, R28 ;  /* 0x0000001c00177213 */ /* 0x000fe20000000000 */
[--C-:B------:R-:W-:Y:S01]  /*1440*/  @!P4 IMAD.IADD R16, R16, 0x1, -R3.reuse ;  /* 0x000000011010c824 */ /* 0x100fe200078e0a03 */
[----:B------:R-:W-:Y:S01]  /*1450*/  ISETP.GE.AND P4, PT, R25, RZ, PT ;  /* 0x000000ff1900720c */ /* 0x000fe20003f86270 */
[----:B------:R-:W-:Y:S01]  /*1460*/  VIADD R30, R0, 0x11 ;  /* 0x00000011001e7836 */ /* 0x000fe20000000000 */
[----:B------:R-:W-:Y:S01]  /*1470*/  IABS R25, R29 ;  /* 0x0000001d00197213 */ /* 0x000fe20000000000 */
[----:B------:R-:W-:Y:S01]  /*1480*/  @!P0 IMAD.IADD R19, R19, 0x1, -R3 ;  /* 0x0000000113138824 */ /* 0x000fe200078e0a03 */
[----:B------:R-:W-:Y:S01]  /*1490*/  ISETP.GT.U32.AND P0, PT, R3, R18, PT ;  /* 0x000000120300720c */ /* 0x000fe20003f04070 */
[----:B------:R-:W-:Y:S01]  /*14a0*/  IMAD.HI.U32 R21, R2, R23, RZ ;  /* 0x0000001702157227 */ /* 0x000fe200078e00ff */
[----:B------:R-:W-:-:S02]  /*14b0*/  ISETP.GE.AND P2, PT, R26, RZ, PT ;  /* 0x000000ff1a00720c */ /* 0x000fc40003f46270 */
[----:B------:R-:W-:Y:S01]  /*14c0*/  IABS R26, R30 ;  /* 0x0000001e001a7213 */ /* 0x000fe20000000000 */
[----:B------:R-:W-:Y:S01]  /*14d0*/  @!P6 IMAD.IADD R20, R20, 0x1, -R3 ;  /* 0x000000011414e824 */ /* 0x000fe200078e0a03 */
[----:B------:R-:W-:Y:S01]  /*14e0*/  ISETP.GT.U32.AND P6, PT, R3, R19, PT ;  /* 0x000000130300720c */ /* 0x000fe20003fc4070 */
[----:B------:R-:W-:Y:S02]  /*14f0*/  IMAD.MOV R24, RZ, RZ, -R21 ;  /* 0x000000ffff187224 */ /* 0x000fe400078e0a15 */
[----:B------:R-:W-:-:S04]  /*1500*/  IMAD.HI.U32 R22, R2, R25, RZ ;  /* 0x0000001902167227 */ /* 0x000fc800078e00ff */
[C---:B------:R-:W-:Y:S02]  /*1510*/  IMAD R21, R3.reuse, R24, R23 ;  /* 0x0000001803157224 */ /* 0x040fe400078e0217 */
[----:B------:R-:W-:Y:S02]  /*1520*/  IMAD.MOV R22, RZ, RZ, -R22 ;  /* 0x000000ffff167224 */ /* 0x000fe400078e0a16 */
[----:B------:R-:W-:Y:S01]  /*1530*/  @!P0 IMAD.IADD R18, R18, 0x1, -R3 ;  /* 0x0000000112128824 */ /* 0x000fe200078e0a03 */
[C---:B------:R-:W-:Y:S01]  /*1540*/  ISETP.GT.U32.AND P0, PT, R3.reuse, R21, PT ;  /* 0x000000150300720c */ /* 0x040fe20003f04070 */
[----:B------:R-:W-:Y:S02]  /*1550*/  IMAD R22, R3, R22, R25 ;  /* 0x0000001603167224 */ /* 0x000fe400078e0219 */
[----:B------:R-:W-:Y:S02]  /*1560*/  @!P6 IMAD.IADD R19, R19, 0x1, -R3 ;  /* 0x000000011313e824 */ /* 0x000fe400078e0a03 */
[----:B------:R-:W-:Y:S01]  /*1570*/  VIADD R31, R0, 0x12 ;  /* 0x00000012001f7836 */ /* 0x000fe20000000000 */
[----:B------:R-:W-:Y:S01]  /*1580*/  ISETP.GT.U32.AND P6, PT, R3, R22, PT ;  /* 0x000000160300720c */ /* 0x000fe20003fc4070 */
[----:B------:R-:W-:-:S03]  /*1590*/  IMAD.HI.U32 R23, R2, R26, RZ ;  /* 0x0000001a02177227 */ /* 0x000fc600078e00ff */
[----:B------:R-:W-:Y:S01]  /*15a0*/  IABS R27, R31 ;  /* 0x0000001f001b7213 */ /* 0x000fe20000000000 */
[----:B------:R-:W-:Y:S02]  /*15b0*/  IMAD.MOV R23, RZ, RZ, -R23 ;  /* 0x000000ffff177224 */ /* 0x000fe400078e0a17 */
[----:B------:R-:W-:Y:S01]  /*15c0*/  @!P0 IMAD.IADD R21, R21, 0x1, -R3 ;  /* 0x0000000115158824 */ /* 0x000fe200078e0a03 */
[----:B------:R-:W-:Y:S01]  /*15d0*/  ISETP.GE.AND P0, PT, R29, RZ, PT ;  /* 0x000000ff1d00720c */ /* 0x000fe20003f06270 */
[----:B------:R-:W-:-:S04]  /*15e0*/  IMAD.HI.U32 R24, R2, R27, RZ ;  /* 0x0000001b02187227 */ /* 0x000fc800078e00ff */
[----:B------:R-:W-:Y:S01]  /*15f0*/  @!P6 IMAD.IADD R22, R22, 0x1, -R3 ;  /* 0x000000011616e824 */ /* 0x000fe200078e0a03 */
[C---:B------:R-:W-:Y:S01]  /*1600*/  ISETP.GT.U32.AND P6, PT, R3.reuse, R21, PT ;  /* 0x000000150300720c */ /* 0x040fe20003fc4070 */
[----:B------:R-:W-:Y:S01]  /*1610*/  @!P3 IMAD.MOV R16, RZ, RZ, -R16 ;  /* 0x000000ffff10b224 */ /* 0x000fe200078e0a10 */
[C---:B------:R-:W-:Y:S01]  /*1620*/  ISETP.GT.U32.AND P3, PT, R3.reuse, R20, PT ;  /* 0x000000140300720c */ /* 0x040fe20003f64070 */
[C---:B------:R-:W-:Y:S02]  /*1630*/  IMAD R23, R3.reuse, R23, R26 ;  /* 0x0000001703177224 */ /* 0x040fe400078e021a */
[----:B------:R-:W-:Y:S02]  /*1640*/  IMAD.MOV R24, RZ, RZ, -R24 ;  /* 0x000000ffff187224 */ /* 0x000fe400078e0a18 */
[----:B------:R-:W-:Y:S02]  /*1650*/  VIADD R32, R0, 0x13 ;  /* 0x0000001300207836 */ /* 0x000fe40000000000 */
[----:B------:R-:W-:Y:S01]  /*1660*/  @!P5 IMAD.MOV R17, RZ, RZ, -R17 ;  /* 0x000000ffff11d224 */ /* 0x000fe200078e0a11 */
[C---:B------:R-:W-:Y:S01]  /*1670*/  ISETP.GT.U32.AND P5, PT, R3.reuse, R23, PT ;  /* 0x000000170300720c */ /* 0x040fe20003fa4070 */
[----:B------:R-:W-:Y:S01]  /*1680*/  IMAD R24, R3, R24, R27 ;  /* 0x0000001803187224 */ /* 0x000fe200078e021b */
[----:B------:R-:W-:Y:S01]  /*1690*/  IABS R25, R32 ;  /* 0x0000002000197213 */ /* 0x000fe20000000000 */
[----:B------:R-:W-:-:S02]  /*16a0*/  @!P6 IMAD.IADD R21, R21, 0x1, -R3 ;  /* 0x000000011515e824 */ /* 0x000fc400078e0a03 */
[----:B------:R-:W-:Y:S01]  /*16b0*/  @!P3 IMAD.IADD R20, R20, 0x1, -R3 ;  /* 0x000000011414b824 */ /* 0x000fe200078e0a03 */
[C---:B------:R-:W-:Y:S01]  /*16c0*/  ISETP.GT.U32.AND P6, PT, R3.reuse, R24, PT ;  /* 0x000000180300720c */ /* 0x040fe20003fc4070 */
[----:B------:R-:W-:Y:S01]  /*16d0*/  IMAD.MOV.U32 R26, RZ, RZ, R25 ;  /* 0x000000ffff1a7224 */ /* 0x000fe200078e0019 */
[----:B------:R-:W-:Y:S01]  /*16e0*/  ISETP.GE.AND P3, PT, R28, RZ, PT ;  /* 0x000000ff1c00720c */ /* 0x000fe20003f66270 */
[----:B------:R-:W-:Y:S01]  /*16f0*/  @!P1 IMAD.MOV R18, RZ, RZ, -R18 ;  /* 0x000000ffff129224 */ /* 0x000fe200078e0a12 */
[----:B------:R-:W-:Y:S01]  /*1700*/  ISETP.GT.U32.AND P1, PT, R3, R22, PT ;  /* 0x000000160300720c */ /* 0x000fe20003f24070 */
[----:B------:R-:W-:Y:S02]  /*1710*/  VIADD R28, R0, 0x14 ;  /* 0x00000014001c7836 */ /* 0x000fe40000000000 */
[----:B------:R-:W-:-:S03]  /*1720*/  IMAD.HI.U32 R25, R2, R26, RZ ;  /* 0x0000001a02197227 */ /* 0x000fc600078e00ff */
[----:B------:R-:W-:Y:S01]  /*1730*/  IABS R27, R28 ;  /* 0x0000001c001b7213 */ /* 0x000fe20000000000 */
[----:B------:R-:W-:Y:S01]  /*1740*/  @!P5 IMAD.IADD R23, R23, 0x1, -R3 ;  /* 0x000000011717d824 */ /* 0x000fe200078e0a03 */
[----:B------:R-:W-:Y:S01]  /*1750*/  ISETP.GE.AND P5, PT, R28, RZ, PT ;  /* 0x000000ff1c00720c */ /* 0x000fe20003fa6270 */
[----:B------:R-:W-:Y:S02]  /*1760*/  IMAD.MOV R25, RZ, RZ, -R25 ;  /* 0x000000ffff197224 */ /* 0x000fe400078e0a19 */
[----:B------:R-:W-:Y:S01]  /*1770*/  @!P6 IMAD.IADD R24, R24, 0x1, -R3 ;  /* 0x000000011818e824 */ /* 0x000fe200078e0a03 */
[C---:B------:R-:W-:Y:S01]  /*1780*/  ISETP.GT.U32.AND P6, PT, R3.reuse, R23, PT ;  /* 0x000000170300720c */ /* 0x040fe20003fc4070 */
[----:B------:R-:W-:Y:S02]  /*1790*/  IMAD R25, R3, R25, R26 ;  /* 0x0000001903197224 */ /* 0x000fe400078e021a */
[----:B------:R-:W-:-:S04]  /*17a0*/  IMAD.HI.U32 R26, R2, R27, RZ ;  /* 0x0000001b021a7227 */ /* 0x000fc800078e00ff */
[----:B------:R-:W-:Y:S01]  /*17b0*/  @!P1 IMAD.IADD R22, R22, 0x1, -R3 ;  /* 0x0000000116169824 */ /* 0x000fe200078e0a03 */
[----:B------:R-:W-:Y:S01]  /*17c0*/  ISETP.GE.AND P1, PT, R32, RZ, PT ;  /* 0x000000ff2000720c */ /* 0x000fe20003f26270 */
[----:B------:R-:W-:Y:S02]  /*17d0*/  IMAD.MOV R26, RZ, RZ, -R26 ;  /* 0x000000ffff1a7224 */ /* 0x000fe400078e0a1a */
[----:B------:R-:W-:Y:S01]  /*17e0*/  @!P0 IMAD.MOV R22, RZ, RZ, -R22 ;  /* 0x000000ffff168224 */ /* 0x000fe200078e0a16 */
[C---:B------:R-:W-:Y:S01]  /*17f0*/  ISETP.GT.U32.AND P0, PT, R3.reuse, R25, PT ;  /* 0x000000190300720c */ /* 0x040fe20003f04070 */
[----:B------:R-:W-:Y:S02]  /*1800*/  IMAD R26, R3, R26, R27 ;  /* 0x0000001a031a7224 */ /* 0x000fe400078e021b */
[----:B------:R-:W-:Y:S02]  /*1810*/  @!P6 IMAD.IADD R23, R23, 0x1, -R3 ;  /* 0x000000011717e824 */ /* 0x000fe400078e0a03 */
[----:B------:R-:W-:Y:S01]  /*1820*/  VIADD R29, R0, 0x15 ;  /* 0x00000015001d7836 */ /* 0x000fe20000000000 */
[C---:B------:R-:W-:Y:S01]  /*1830*/  ISETP.GT.U32.AND P6, PT, R3.reuse, R26, PT ;  /* 0x0000001a0300720c */ /* 0x040fe20003fc4070 */
[----:B------:R-:W-:Y:S01]  /*1840*/  @!P4 IMAD.MOV R19, RZ, RZ, -R19 ;  /* 0x000000ffff13c224 */ /* 0x000fe200078e0a13 */
[----:B------:R-:W-:Y:S01]  /*1850*/  ISETP.GE.AND P4, PT, R30, RZ, PT ;  /* 0x000000ff1e00720c */ /* 0x000fe20003f86270 */
[----:B------:R-:W-:Y:S01]  /*1860*/  VIADD R33, R0, 0x16 ;  /* 0x0000001600217836 */ /* 0x000fe20000000000 */
[----:B------:R-:W-:Y:S01]  /*1870*/  IABS R30, R29 ;  /* 0x0000001d001e7213 */ /* 0x000fe20000000000 */
[----:B------:R-:W-:Y:S01]  /*1880*/  @!P3 IMAD.MOV R21, RZ, RZ, -R21 ;  /* 0x000000ffff15b224 */ /* 0x000fe200078e0a15 */
[----:B------:R-:W-:Y:S01]  /*1890*/  ISETP.GT.U32.AND P3, PT, R3, R24, PT ;  /* 0x000000180300720c */ /* 0x000fe20003f64070 */
[----:B------:R-:W-:Y:S01]  /*18a0*/  @!P2 IMAD.MOV R20, RZ, RZ, -R20 ;  /* 0x000000ffff14a224 */ /* 0x000fe200078e0a14 */
[----:B------:R-:W-:Y:S01]  /*18b0*/  ISETP.GE.AND P2, PT, R31, RZ, PT ;  /* 0x000000ff1f00720c */ /* 0x000fe20003f46270 */
[----:B------:R-:W-:Y:S01]  /*18c0*/  @!P0 IMAD.IADD R25, R25, 0x1, -R3 ;  /* 0x0000000119198824 */ /* 0x000fe200078e0a03 */
[----:B------:R-:W-:Y:S01]  /*18d0*/  IABS R31, R33 ;  /* 0x00000021001f7213 */ /* 0x000fe20000000000 */
[----:B------:R-:W-:Y:S01]  /*18e0*/  IMAD.HI.U32 R27, R2, R30, RZ ;  /* 0x0000001e021b7227 */ /* 0x000fe200078e00ff */
[----:B------:R-:W-:-:S03]  /*18f0*/  ISETP.GE.AND P0, PT, R33, RZ, PT ;  /* 0x000000ff2100720c */ /* 0x000fc60003f06270 */
[----:B------:R-:W-:Y:S02]  /*1900*/  VIADD R35, R0, 0x17 ;  /* 0x0000001700237836 */ /* 0x000fe40000000000 */
[----:B------:R-:W-:Y:S01]  /*1910*/  @!P6 IMAD.IADD R26, R26, 0x1, -R3 ;  /* 0x000000011a1ae824 */ /* 0x000fe200078e0a03 */
[----:B------:R-:W-:Y:S01]  /*1920*/  ISETP.GT.U32.AND P6, PT, R3, R25, PT ;  /* 0x000000190300720c */ /* 0x000fe20003fc4070 */
[----:B------:R-:W-:Y:S01]  /*1930*/  IMAD.HI.U32 R28, R2, R31, RZ ;  /* 0x0000001f021c7227 */ /* 0x000fe200078e00ff */
[----:B------:R-:W-:-:S03]  /*1940*/  IABS R32, R35 ;  /* 0x0000002300207213 */ /* 0x000fc60000000000 */
[----:B------:R-:W-:Y:S02]  /*1950*/  IMAD.MOV R27, RZ, RZ, -R27 ;  /* 0x000000ffff1b7224 */ /* 0x000fe400078e0a1b */
[----:B------:R-:W-:Y:S01]  /*1960*/  @!P3 IMAD.IADD R24, R24, 0x1, -R3 ;  /* 0x000000011818b824 */ /* 0x000fe200078e0a03 */
[----:B------:R-:W-:Y:S01]  /*1970*/  ISETP.GE.AND P3, PT, R29, RZ, PT ;  /* 0x000000ff1d00720c */ /* 0x000fe20003f66270 */
[----:B------:R-:W-:Y:S02]  /*1980*/  IMAD.MOV R28, RZ, RZ, -R28 ;  /* 0x000000ffff1c7224 */ /* 0x000fe400078e0a1c */
[C---:B------:R-:W-:Y:S02]  /*1990*/  IMAD R27, R3.reuse, R27, R30 ;  /* 0x0000001b031b7224 */ /* 0x040fe400078e021e */
[----:B------:R-:W-:Y:S01]  /*19a0*/  @!P4 IMAD.MOV R23, RZ, RZ, -R23 ;  /* 0x000000ffff17c224 */ /* 0x000fe200078e0a17 */
[----:B------:R-:W-:Y:S01]  /*19b0*/  ISETP.GT.U32.AND P4, PT, R3, R26, PT ;  /* 0x0000001a0300720c */ /* 0x000fe20003f84070 */
[----:B------:R-:W-:-:S04]  /*19c0*/  IMAD.HI.U32 R29, R2, R32, RZ ;  /* 0x00000020021d7227 */ /* 0x000fc800078e00ff */
[C---:B------:R-:W-:Y:S02]  /*19d0*/  IMAD R28, R3.reuse, R28, R31 ;  /* 0x0000001c031c7224 */ /* 0x040fe400078e021f */
[----:B------:R-:W-:Y:S01]  /*19e0*/  @!P2 IMAD.MOV R24, RZ, RZ, -R24 ;  /* 0x000000ffff18a224 */ /* 0x000fe200078e0a18 */
[----:B------:R-:W-:Y:S01]  /*19f0*/  ISETP.GT.U32.AND P2, PT, R3, R27, PT ;  /* 0x0000001b0300720c */ /* 0x000fe20003f44070 */
[----:B------:R-:W-:Y:S02]  /*1a00*/  IMAD.MOV R29, RZ, RZ, -R29 ;  /* 0x000000ffff1d7224 */ /* 0x000fe400078e0a1d */
[----:B------:R-:W-:Y:S01]  /*1a10*/  @!P6 IMAD.IADD R25, R25, 0x1, -R3 ;  /* 0x000000011919e824 */ /* 0x000fe200078e0a03 */
[C---:B------:R-:W-:Y:S01]  /*1a20*/  ISETP.GT.U32.AND P6, PT, R3.reuse, R28, PT ;  /* 0x0000001c0300720c */ /* 0x040fe20003fc4070 */
[----:B------:R-:W-:Y:S02]  /*1a30*/  IMAD R29, R3, R29, R32 ;  /* 0x0000001d031d7224 */ /* 0x000fe400078e0220 */
[----:B------:R-:W-:-:S02]  /*1a40*/  VIADD R33, R0, 0x18 ;  /* 0x0000001800217836 */ /* 0x000fc40000000000 */
[--C-:B------:R-:W-:Y:S01]  /*1a50*/  @!P4 IMAD.IADD R26, R26, 0x1, -R3.reuse ;  /* 0x000000011a1ac824 */ /* 0x100fe200078e0a03 */
[----:B------:R-:W-:Y:S01]  /*1a60*/  ISETP.GT.U32.AND P4, PT, R3, R29, PT ;  /* 0x0000001d0300720c */ /* 0x000fe20003f84070 */
[C---:B------:R-:W-:Y:S01]  /*1a70*/  VIADD R38, R0.reuse, 0x19 ;  /* 0x0000001900267836 */ /* 0x040fe20000000000 */
        /* <DEDUP_REMOVED lines=8> */
[----:B------:R-:W-:-:S03]  /*1b00*/  IABS R36, R39 ;  /* 0x0000002700247213 */ /* 0x000fc60000000000 */
[----:B------:R-:W-:-:S04]  /*1b10*/  IMAD.HI.U32 R31, R2, R34, RZ ;  /* 0x00000022021f7227 */ /* 0x000fc800078e00ff */
[----:B------:R-:W-:Y:S02]  /*1b20*/  IMAD.MOV R30, RZ, RZ, -R30 ;  /* 0x000000ffff1e7224 */ /* 0x000fe400078e0a1e */
[----:B------:R-:W-:Y:S01]  /*1b30*/  @!P4 IMAD.IADD R29, R29, 0x1, -R3 ;  /* 0x000000011d1dc824 */ /* 0x000fe200078e0a03 */
[C---:B------:R-:W-:Y:S01]  /*1b40*/  ISETP.GT.U32.AND P4, PT, R3.reuse, R28, PT ;  /* 0x0000001c0300720c */ /* 0x040fe20003f84070 */
[----:B------:R-:W-:Y:S02]  /*1b50*/  VIADD R40, R0, 0x1b ;  /* 0x0000001b00287836 */ /* 0x000fe40000000000 */
[----:B------:R-:W-:Y:S02]  /*1b60*/  IMAD.MOV R35, RZ, RZ, -R31 ;  /* 0x000000ffff237224 */ /* 0x000fe400078e0a1f */
[----:B------:R-:W-:Y:S01]  /*1b70*/  IMAD R31, R3, R30, R32 ;  /* 0x0000001e031f7224 */ /* 0x000fe200078e0220 */
[----:B------:R-:W-:Y:S01]  /*1b80*/  IABS R37, R40 ;  /* 0x0000002800257213 */ /* 0x000fe20000000000 */
[----:B------:R-:W-:-:S02]  /*1b90*/  @!P6 IMAD.IADD R27, R27, 0x1, -R3 ;  /* 0x000000011b1be824 */ /* 0x000fc400078e0a03 */
[----:B------:R-:W-:Y:S01]  /*1ba0*/  IMAD.HI.U32 R30, R2, R36, RZ ;  /* 0x00000024021e7227 */ /* 0x000fe200078e00ff */
[----:B------:R-:W-:-:S03]  /*1bb0*/  ISETP.GT.U32.AND P6, PT, R3, R31, PT ;  /* 0x0000001f0300720c */ /* 0x000fc60003fc4070 */
[----:B------:R-:W-:Y:S01]  /*1bc0*/  @!P5 IMAD.MOV R26, RZ, RZ, -R26 ;  /* 0x000000ffff1ad224 */ /* 0x000fe200078e0a1a */
[----:B------:R-:W-:Y:S01]  /*1bd0*/  ISETP.GE.AND P5, PT, R33, RZ, PT ;  /* 0x000000ff2100720c */ /* 0x000fe20003fa6270 */
[----:B------:R-:W-:Y:S02]  /*1be0*/  IMAD R32, R3, R35, R34 ;  /* 0x0000002303207224 */ /* 0x000fe400078e0222 */
[----:B------:R-:W-:-:S04]  /*1bf0*/  IMAD.HI.U32 R33, R2, R37, RZ ;  /* 0x0000002502217227 */ /* 0x000fc800078e00ff */
[----:B------:R-:W-:Y:S02]  /*1c00*/  IMAD.MOV R30, RZ, RZ, -R30 ;  /* 0x000000ffff1e7224 */ /* 0x000fe400078e0a1e */
[----:B------:R-:W-:Y:S01]  /*1c10*/  @!P4 IMAD.IADD R28, R28, 0x1, -R3 ;  /* 0x000000011c1cc824 */ /* 0x000fe200078e0a03 */
[C---:B------:R-:W-:Y:S01]  /*1c20*/  ISETP.GT.U32.AND P4, PT, R3.reuse, R32, PT ;  /* 0x000000200300720c */ /* 0x040fe20003f84070 */
[----:B------:R-:W-:Y:S02]  /*1c30*/  IMAD.MOV R34, RZ, RZ, -R33 ;  /* 0x000000ffff227224 */ /* 0x000fe400078e0a21 */
[----:B------:R-:W-:Y:S02]  /*1c40*/  IMAD R33, R3, R30, R36 ;  /* 0x0000001e03217224 */ /* 0x000fe400078e0224 */
[----:B------:R-:W-:Y:S02]  /*1c50*/  @!P6 IMAD.IADD R31, R31, 0x1, -R3 ;  /* 0x000000011f1fe824 */ /* 0x000fe400078e0a03 */
[----:B------:R-:W-:Y:S01]  /*1c60*/  @!P1 IMAD.MOV R25, RZ, RZ, -R25 ;  /* 0x000000ffff199224 */ /* 0x000fe200078e0a19 */
[C---:B------:R-:W-:Y:S01]  /*1c70*/  ISETP.GT.U32.AND P6, PT, R3.reuse, R33, PT ;  /* 0x000000210300720c */ /* 0x040fe20003fc4070 */
[C---:B------:R-:W-:Y:S01]  /*1c80*/  IMAD R34, R3.reuse, R34, R37 ;  /* 0x0000002203227224 */ /* 0x040fe200078e0225 */
[----:B------:R-:W-:Y:S01]  /*1c90*/  ISETP.GT.U32.AND P1, PT, R3, R29, PT ;  /* 0x0000001d0300720c */ /* 0x000fe20003f24070 */
[----:B------:R-:W-:-:S02]  /*1ca0*/  VIADD R42, R0, 0x1d ;  /* 0x0000001d002a7836 */ /* 0x000fc40000000000 */
[----:B------:R-:W-:Y:S01]  /*1cb0*/  @!P4 IMAD.IADD R32, R32, 0x1, -R3 ;  /* 0x000000012020c824 */ /* 0x000fe200078e0a03 */
[C---:B------:R-:W-:Y:S01]  /*1cc0*/  ISETP.GT.U32.AND P4, PT, R3.reuse, R31, PT ;  /* 0x0000001f0300720c */ /* 0x040fe20003f84070 */
[----:B------:R-:W-:Y:S01]  /*1cd0*/  @!P0 IMAD.MOV R28, RZ, RZ, -R28 ;  /* 0x000000ffff1c8224 */ /* 0x000fe200078e0a1c */
[C---:B------:R-:W-:Y:S01]  /*1ce0*/  ISETP.GT.U32.AND P0, PT, R3.reuse, R34, PT ;  /* 0x000000220300720c */ /* 0x040fe20003f04070 */
[----:B------:R-:W-:Y:S01]  /*1cf0*/  @!P3 IMAD.MOV R27, RZ, RZ, -R27 ;  /* 0x000000ffff1bb224 */ /* 0x000fe200078e0a1b */
[----:B------:R-:W-:Y:S01]  /*1d00*/  IABS R37, R42 ;  /* 0x0000002a00257213 */ /* 0x000fe20000000000 */
[----:B------:R-:W-:Y:S01]  /*1d10*/  VIADD R41, R0, 0x1c ;  /* 0x0000001c00297836 */ /* 0x000fe20000000000 */
[----:B------:R-:W-:Y:S01]  /*1d20*/  ISETP.GT.U32.AND P3, PT, R3, R32, PT ;  /* 0x000000200300720c */ /* 0x000fe20003f64070 */
[--C-:B------:R-:W-:Y:S02]  /*1d30*/  @!P6 IMAD.IADD R33, R33, 0x1, -R3.reuse ;  /* 0x000000012121e824 */ /* 0x100fe400078e0a03 */
[----:B------:R-:W-:Y:S01]  /*1d40*/  @!P1 IMAD.IADD R29, R29, 0x1, -R3 ;  /* 0x000000011d1d9824 */ /* 0x000fe200078e0a03 */
[----:B------:R-:W-:Y:S01]  /*1d50*/  ISETP.GE.AND P1, PT, R38, RZ, PT ;  /* 0x000000ff2600720c */ /* 0x000fe20003f26270 */
[----:B------:R-:W-:Y:S01]  /*1d60*/  IMAD.HI.U32 R35, R2, R37, RZ ;  /* 0x0000002502237227 */ /* 0x000fe200078e00ff */
[----:B------:R-:W-:-:S02]  /*1d70*/  IABS R36, R41 ;  /* 0x0000002900247213 */ /* 0x000fc40000000000 */
[----:B------:R-:W-:Y:S01]  /*1d80*/  ISETP.GT.U32.AND P6, PT, R3, R33, PT ;  /* 0x000000210300720c */ /* 0x000fe20003fc4070 */
[----:B------:R-:W-:Y:S02]  /*1d90*/  IMAD.MOV R38, RZ, RZ, -R35 ;  /* 0x000000ffff267224 */ /* 0x000fe400078e0a23 */
[----:B------:R-:W-:Y:S01]  /*1da0*/  @!P2 IMAD.MOV R29, RZ, RZ, -R29 ;  /* 0x000000ffff1da224 */ /* 0x000fe200078e0a1d */
[----:B------:R-:W-:Y:S01]  /*1db0*/  ISETP.GE.AND P2, PT, R39, RZ, PT ;  /* 0x000000ff2700720c */ /* 0x000fe20003f46270 */
[----:B------:R-:W-:-:S04]  /*1dc0*/  IMAD.HI.U32 R30, R2, R36, RZ ;  /* 0x00000024021e7227 */ /* 0x000fc800078e00ff */
[--C-:B------:R-:W-:Y:S02]  /*1dd0*/  @!P0 IMAD.IADD R34, R34, 0x1, -R3.reuse ;  /* 0x0000000122228824 */ /* 0x100fe400078e0a03 */
[----:B------:R-:W-:Y:S01]  /*1de0*/  @!P3 IMAD.IADD R32, R32, 0x1, -R3 ;  /* 0x000000012020b824 */ /* 0x000fe200078e0a03 */
[----:B------:R-:W-:Y:S01]  /*1df0*/  ISETP.GE.AND P3, PT, R41, RZ, PT ;  /* 0x000000ff2900720c */ /* 0x000fe20003f66270 */
[C---:B------:R-:W-:Y:S01]  /*1e00*/  IMAD R35, R3.reuse, R38, R37 ;  /* 0x0000002603237224 */ /* 0x040fe200078e0225 */
[C---:B------:R-:W-:Y:S01]  /*1e10*/  ISETP.GT.U32.AND P0, PT, R3.reuse, R34, PT ;  /* 0x000000220300720c */ /* 0x040fe20003f04070 */
[----:B------:R-:W-:Y:S02]  /*1e20*/  IMAD.MOV R30, RZ, RZ, -R30 ;  /* 0x000000ffff1e7224 */ /* 0x000fe400078e0a1e */
[----:B------:R-:W-:Y:S01]  /*1e30*/  @!P1 IMAD.MOV R32, RZ, RZ, -R32 ;  /* 0x000000ffff209224 */ /* 0x000fe200078e0a20 */
[C---:B------:R-:W-:Y:S01]  /*1e40*/  ISETP.GT.U32.AND P1, PT, R3.reuse, R35, PT ;  /* 0x000000230300720c */ /* 0x040fe20003f24070 */
[----:B------:R-:W-:-:S02]  /*1e50*/  IMAD R36, R3, R30, R36 ;  /* 0x0000001e03247224 */ /* 0x000fc400078e0224 */
[----:B------:R-:W-:Y:S02]  /*1e60*/  VIADD R30, R0, 0x1e ;  /* 0x0000001e001e7836 */ /* 0x000fe40000000000 */
[--C-:B------:R-:W-:Y:S01]  /*1e70*/  @!P6 IMAD.IADD R33, R33, 0x1, -R3.reuse ;  /* 0x000000012121e824 */ /* 0x100fe200078e0a03 */
[----:B------:R-:W-:Y:S01]  /*1e80*/  ISETP.GE.AND P6, PT, R42, RZ, PT ;  /* 0x000000ff2a00720c */ /* 0x000fe20003fc6270 */
[----:B------:R-:W-:Y:S01]  /*1e90*/  @!P4 IMAD.IADD R31, R31, 0x1, -R3 ;  /* 0x000000011f1fc824 */ /* 0x000fe200078e0a03 */
[----:B------:R-:W-:Y:S01]  /*1ea0*/  IABS R37, R30 ;  /* 0x0000001e00257213 */ /* 0x000fe20000000000 */
[----:B------:R-:W-:Y:S01]  /*1eb0*/  @!P2 IMAD.MOV R33, RZ, RZ, -R33 ;  /* 0x000000ffff21a224 */ /* 0x000fe200078e0a21 */
[----:B------:R-:W-:Y:S01]  /*1ec0*/  ISETP.GE.AND P2, PT, R30, RZ, PT ;  /* 0x000000ff1e00720c */ /* 0x000fe20003f46270 */
[----:B------:R-:W-:Y:S01]  /*1ed0*/  @!P5 IMAD.MOV R31, RZ, RZ, -R31 ;  /* 0x000000ffff1fd224 */ /* 0x000fe200078e0a1f */
[----:B------:R-:W-:Y:S01]  /*1ee0*/  ISETP.GT.U32.AND P5, PT, R3, R36, PT ;  /* 0x000000240300720c */ /* 0x000fe20003fa4070 */
[----:B------:R-:W-:Y:S01]  /*1ef0*/  VIADD R30, R0, 0x1f ;  /* 0x0000001f001e7836 */ /* 0x000fe20000000000 */
[----:B------:R-:W-:Y:S01]  /*1f00*/  ISETP.GE.AND P4, PT, R40, RZ, PT ;  /* 0x000000ff2800720c */ /* 0x000fe20003f86270 */
[----:B------:R-:W-:-:S02]  /*1f10*/  @!P0 IMAD.IADD R34, R34, 0x1, -R3 ;  /* 0x0000000122228824 */ /* 0x000fc400078e0a03 */
[--C-:B------:R-:W-:Y:S01]  /*1f20*/  @!P1 IMAD.IADD R35, R35, 0x1, -R3.reuse ;  /* 0x0000000123239824 */ /* 0x100fe200078e0a03 */
[----:B------:R-:W-:Y:S01]  /*1f30*/  ISETP.GE.AND P0, PT, R30, RZ, PT ;  /* 0x000000ff1e00720c */ /* 0x000fe20003f06270 */
[----:B------:R-:W-:Y:S01]  /*1f40*/  VIADD R38, R0, 0x20 ;  /* 0x0000002000267836 */ /* 0x000fe20000000000 */
[----:B------:R-:W-:Y:S01]  /*1f50*/  IABS R39, R30 ;  /* 0x0000001e00277213 */ /* 0x000fe20000000000 */
[----:B------:R-:W-:Y:S01]  /*1f60*/  IMAD.HI.U32 R30, R2, R37, RZ ;  /* 0x00000025021e7227 */ /* 0x000fe200078e00ff */
[----:B------:R-:W-:Y:S02]  /*1f70*/  ISETP.GT.U32.AND P1, PT, R3, R35, PT ;  /* 0x000000230300720c */ /* 0x000fe40003f24070 */
[----:B------:R-:W-:Y:S01]  /*1f80*/  IABS R40, R38 ;  /* 0x0000002600287213 */ /* 0x000fe20000000000 */
[----:B------:R-:W-:Y:S02]  /*1f90*/  IMAD.MOV R30, RZ, RZ, -R30 ;  /* 0x000000ffff1e7224 */ /* 0x000fe400078e0a1e */
[----:B------:R-:W-:-:S02]  /*1fa0*/  @!P5 IMAD.IADD R36, R36, 0x1, -R3 ;  /* 0x000000012424d824 */ /* 0x000fc400078e0a03 */
[C---:B------:R-:W-:Y:S02]  /*1fb0*/  IMAD R37, R3.reuse, R30, R37 ;  /* 0x0000001e03257224 */ /* 0x040fe400078e0225 */
[----:B------:R-:W-:Y:S01]  /*1fc0*/  IMAD.HI.U32 R30, R2, R39, RZ ;  /* 0x00000027021e7227 */ /* 0x000fe200078e00ff */
[----:B------:R-:W-:-:S03]  /*1fd0*/  ISETP.GT.U32.AND P5, PT, R3, R36, PT ;  /* 0x000000240300720c */ /* 0x000fc60003fa4070 */
[----:B------:R-:W-:Y:S01]  /*1fe0*/  @!P4 IMAD.MOV R34, RZ, RZ, -R34 ;  /* 0x000000ffff22c224 */ /* 0x000fe200078e0a22 */
[----:B------:R-:W-:Y:S01]  /*1ff0*/  ISETP.GE.AND P4, PT, R38, RZ, PT ;  /* 0x000000ff2600720c */ /* 0x000fe20003f86270 */
[----:B------:R-:W-:-:S04]  /*2000*/  IMAD.HI.U32 R38, R2, R40, RZ ;  /* 0x0000002802267227 */ /* 0x000fc800078e00ff */
[----:B------:R-:W-:Y:S02]  /*2010*/  IMAD.MOV R30, RZ, RZ, -R30 ;  /* 0x000000ffff1e7224 */ /* 0x000fe400078e0a1e */
[----:B------:R-:W-:Y:S02]  /*2020*/  IMAD.MOV R41, RZ, RZ, -R38 ;  /* 0x000000ffff297224 */ /* 0x000fe400078e0a26 */
[----:B------:R-:W-:Y:S02]  /*2030*/  @!P1 IMAD.IADD R35, R35, 0x1, -R3 ;  /* 0x0000000123239824 */ /* 0x000fe400078e0a03 */
[C---:B------:R-:W-:Y:S02]  /*2040*/  IMAD R38, R3.reuse, R30, R39 ;  /* 0x0000001e03267224 */ /* 0x040fe400078e0227 */
[----:B------:R-:W-:Y:S02]  /*2050*/  @!P6 IMAD.MOV R35, RZ, RZ, -R35 ;  /* 0x000000ffff23e224 */ /* 0x000fe400078e0a23 */
[----:B------:R-:W-:Y:S01]  /*2060*/  VIADD R43, R0, 0x21 ;  /* 0x00000021002b7836 */ /* 0x000fe20000000000 */
[C---:B------:R-:W-:Y:S01]  /*2070*/  ISETP.GT.U32.AND P6, PT, R3.reuse, R38, PT ;  /* 0x000000260300720c */ /* 0x040fe20003fc4070 */
[----:B------:R-:W-:Y:S01]  /*2080*/  @!P5 IMAD.IADD R36, R36, 0x1, -R3 ;  /* 0x000000012424d824 */ /* 0x000fe200078e0a03 */
[C---:B------:R-:W-:Y:S01]  /*2090*/  ISETP.GT.U32.AND P5, PT, R3.reuse, R37, PT ;  /* 0x000000250300720c */ /* 0x040fe20003fa4070 */
[----:B------:R-:W-:Y:S01]  /*20a0*/  IMAD R39, R3, R41, R40 ;  /* 0x0000002903277224 */ /* 0x000fe200078e0228 */
[----:B------:R-:W-:Y:S01]  /*20b0*/  IABS R42, R43 ;  /* 0x0000002b002a7213 */ /* 0x000fe20000000000 */
[C---:B------:R-:W-:Y:S01]  /*20c0*/  VIADD R40, R0.reuse, 0x22 ;  /* 0x0000002200287836 */ /* 0x040fe20000000000 */
[----:B------:R-:W-:Y:S01]  /*20d0*/  ISETP.GE.AND P1, PT, R43, RZ, PT ;  /* 0x000000ff2b00720c */ /* 0x000fe20003f26270 */
[----:B------:R-:W-:-:S02]  /*20e0*/  VIADD R50, R0, 0x23 ;  /* 0x0000002300327836 */ /* 0x000fc40000000000 */
[----:B------:R-:W-:Y:S01]  /*20f0*/  IMAD.HI.U32 R30, R2, R42, RZ ;  /* 0x0000002a021e7227 */ /* 0x000fe200078e00ff */
[----:B------:R-:W-:Y:S02]  /*2100*/  IABS R41, R40 ;  /* 0x0000002800297213 */ /* 0x000fe40000000000 */
[----:B------:R-:W-:Y:S01]  /*2110*/  IABS R43, R50 ;  /* 0x00000032002b7213 */ /* 0x000fe20000000000 */
[--C-:B------:R-:W-:Y:S02]  /*2120*/  @!P6 IMAD.IADD R38, R38, 0x1, -R3.reuse ;  /* 0x000000012626e824 */ /* 0x100fe400078e0a03 */
[----:B------:R-:W-:Y:S02]  /*2130*/  IMAD.MOV R30, RZ, RZ, -R30 ;  /* 0x000000ffff1e7224 */ /* 0x000fe400078e0a1e */
[----:B------:R-:W-:Y:S01]  /*2140*/  @!P5 IMAD.IADD R37, R37, 0x1, -R3 ;  /* 0x000000012525d824 */ /* 0x000fe200078e0a03 */
[C---:B------:R-:W-:Y:S01]  /*2150*/  ISETP.GT.U32.AND P6, PT, R3.reuse, R38, PT ;  /* 0x000000260300720c */ /* 0x040fe20003fc4070 */
[----:B------:R-:W-:Y:S01]  /*2160*/  @!P3 IMAD.MOV R36, RZ, RZ, -R36 ;  /* 0x000000ffff24b224 */ /* 0x000fe200078e0a24 */
[----:B------:R-:W-:Y:S01]  /*2170*/  ISETP.GE.AND P3, PT, R40, RZ, PT ;  /* 0x000000ff2800720c */ /* 0x000fe20003f66270 */
[C---:B------:R-:W-:Y:S01]  /*2180*/  IMAD R40, R3.reuse, R30, R42 ;  /* 0x0000001e03287224 */ /* 0x040fe200078e022a */
[----:B------:R-:W-:Y:S01]  /*2190*/  ISETP.GT.U32.AND P5, PT, R3, R37, PT ;  /* 0x000000250300720c */ /* 0x000fe20003fa4070 */
[----:B------:R-:W-:-:S02]  /*21a0*/  IMAD.MOV.U32 R42, RZ, RZ, R41 ;  /* 0x000000ffff2a7224 */ /* 0x000fc400078e0029 */
[----:B------:R-:W-:Y:S02]  /*21b0*/  VIADD R51, R0, 0x24 ;  /* 0x0000002400337836 */ /* 0x000fe40000000000 */
[----:B------:R-:W-:-:S03]  /*21c0*/  IMAD.HI.U32 R30, R2, R42, RZ ;  /* 0x0000002a021e7227 */ /* 0x000fc600078e00ff */
[----:B------:R-:W-:Y:S01]  /*21d0*/  IABS R45, R51 ;  /* 0x00000033002d7213 */ /* 0x000fe20000000000 */
[----:B------:R-:W-:-:S04]  /*21e0*/  IMAD.HI.U32 R41, R2, R43, RZ ;  /* 0x0000002b02297227 */ /* 0x000fc800078e00ff */
[----:B------:R-:W-:Y:S02]  /*21f0*/  IMAD.MOV R30, RZ, RZ, -R30 ;  /* 0x000000ffff1e7224 */ /* 0x000fe400078e0a1e */
[----:B------:R-:W-:Y:S02]  /*2200*/  IMAD.MOV R44, RZ, RZ, -R41 ;  /* 0x000000ffff2c7224 */ /* 0x000fe400078e0a29 */
[----:B------:R-:W-:Y:S01]  /*2210*/  @!P6 IMAD.IADD R38, R38, 0x1, -R3 ;  /* 0x000000012626e824 */ /* 0x000fe200078e0a03 */
[C---:B------:R-:W-:Y:S01]  /*2220*/  ISETP.GT.U32.AND P6, PT, R3.reuse, R40, PT ;  /* 0x000000280300720c */ /* 0x040fe20003fc4070 */
[----:B------:R-:W-:Y:S02]  /*2230*/  IMAD R41, R3, R30, R42 ;  /* 0x0000001e03297224 */ /* 0x000fe400078e022a */
[----:B------:R-:W-:-:S04]  /*2240*/  IMAD.HI.U32 R30, R2, R45, RZ ;  /* 0x0000002d021e7227 */ /* 0x000fc800078e00ff */
[----:B------:R-:W-:Y:S01]  /*2250*/  @!P5 IMAD.IADD R37, R37, 0x1, -R3 ;  /* 0x000000012525d824 */ /* 0x000fe200078e0a03 */
[C---:B------:R-:W-:Y:S01]  /*2260*/  ISETP.GT.U32.AND P5, PT, R3.reuse, R39, PT ;  /* 0x000000270300720c */ /* 0x040fe20003fa4070 */
[C---:B------:R-:W-:Y:S02]  /*2270*/  IMAD R42, R3.reuse, R44, R43 ;  /* 0x0000002c032a7224 */ /* 0x040fe400078e022b */
[----:B------:R-:W-:Y:S02]  /*2280*/  IMAD.MOV R44, RZ, RZ, -R30 ;  /* 0x000000ffff2c7224 */ /* 0x000fe400078e0a1e */
[----:B------:R-:W-:Y:S02]  /*2290*/  VIADD R53, R0, 0x25 ;  /* 0x0000002500357836 */ /* 0x000fe40000000000 */
[C---:B------:R-:W-:Y:S02]  /*22a0*/  IMAD R43, R3.reuse, R44, R45 ;  /* 0x0000002c032b7224 */ /* 0x040fe400078e022d */
[----:B------:R-:W-:Y:S01]  /*22b0*/  @!P2 IMAD.MOV R37, RZ, RZ, -R37 ;  /* 0x000000ffff25a224 */ /* 0x000fe200078e0a25 */
[----:B------:R-:W-:Y:S01]  /*22c0*/  ISETP.GT.U32.AND P2, PT, R3, R41, PT ;  /* 0x000000290300720c */ /* 0x000fe20003f44070 */
[--C-:B------:R-:W-:Y:S01]  /*22d0*/  @!P6 IMAD.IADD R40, R40, 0x1, -R3.reuse ;  /* 0x000000012828e824 */ /* 0x100fe200078e0a03 */
[----:B------:R-:W-:Y:S01]  /*22e0*/  IABS R48, R53 ;  /* 0x0000003500307213 */ /* 0x000fe20000000000 */
[----:B------:R-:W-:Y:S01]  /*22f0*/  @!P5 IMAD.IADD R39, R39, 0x1, -R3 ;  /* 0x000000012727d824 */ /* 0x000fe200078e0a03 */
[C---:B------:R-:W-:Y:S01]  /*2300*/  ISETP.GT.U32.AND P6, PT, R3.reuse, R43, PT ;  /* 0x0000002b0300720c */ /* 0x040fe20003fc4070 */
[----:B------:R-:W-:Y:S01]  /*2310*/  @!P0 IMAD.MOV R38, RZ, RZ, -R38 ;  /* 0x000000ffff268224 */ /* 0x000fe200078e0a26 */
[C---:B------:R-:W-:Y:S01]  /*2320*/  ISETP.GT.U32.AND P0, PT, R3.reuse, R42, PT ;  /* 0x0000002a0300720c */ /* 0x040fe20003f04070 */
[----:B------:R-:W-:Y:S01]  /*2330*/  IMAD.HI.U32 R30, R2, R48, RZ ;  /* 0x00000030021e7227 */ /* 0x000fe200078e00ff */
[----:B------:R-:W-:-:S03]  /*2340*/  ISETP.GT.U32.AND P5, PT, R3, R39, PT ;  /* 0x000000270300720c */ /* 0x000fc60003fa4070 */
[----:B------:R-:W-:Y:S02]  /*2350*/  IMAD.MOV R30, RZ, RZ, -R30 ;  /* 0x000000ffff1e7224 */ /* 0x000fe400078e0a1e */
[C---:B------:R-:W-:Y:S02]  /*2360*/  VIADD R55, R0.reuse, 0x27 ;  /* 0x0000002700377836 */ /* 0x040fe40000000000 */
[--C-:B------:R-:W-:Y:S01]  /*2370*/  @!P2 IMAD.IADD R41, R41, 0x1, -R3.reuse ;  /* 0x000000012929a824 */ /* 0x100fe200078e0a03 */
[C---:B------:R-:W-:Y:S01]  /*2380*/  ISETP.GT.U32.AND P2, PT, R3.reuse, R40, PT ;  /* 0x000000280300720c */ /* 0x040fe20003f44070 */
[----:B------:R-:W-:Y:S01]  /*2390*/  IMAD R30, R3, R30, R48 ;  /* 0x0000001e031e7224 */ /* 0x000fe200078e0230 */
[----:B------:R-:W-:Y:S01]  /*23a0*/  IABS R48, R55 ;  /* 0x0000003700307213 */ /* 0x000fe20000000000 */
[----:B------:R-:W-:Y:S02]  /*23b0*/  @!P6 IMAD.IADD R43, R43, 0x1, -R3 ;  /* 0x000000012b2be824 */ /* 0x000fe400078e0a03 */
[----:B------:R-:W-:-:S02]  /*23c0*/  VIADD R54, R0, 0x26 ;  /* 0x0000002600367836 */ /* 0x000fc40000000000 */
[----:B------:R-:W-:Y:S01]  /*23d0*/  IMAD.HI.U32 R45, R2, R48, RZ ;  /* 0x00000030022d7227 */ /* 0x000fe200078e00ff */
[----:B------:R-:W-:Y:S02]  /*23e0*/  ISETP.GT.U32.AND P6, PT, R3, R43, PT ;  /* 0x0000002b0300720c */ /* 0x000fe40003fc4070 */
[----:B------:R-:W-:Y:S01]  /*23f0*/  IABS R49, R54 ;  /* 0x0000003600317213 */ /* 0x000fe20000000000 */
[--C-:B------:R-:W-:Y:S01]  /*2400*/  @!P5 IMAD.IADD R39, R39, 0x1, -R3.reuse ;  /* 0x000000012727d824 */ /* 0x100fe200078e0a03 */
[----:B------:R-:W-:Y:S01]  /*2410*/  ISETP.GE.AND P5, PT, R50, RZ, PT ;  /* 0x000000ff3200720c */ /* 0x000fe20003fa6270 */
[----:B------:R-:W-:Y:S01]  /*2420*/  @!P0 IMAD.IADD R42, R42, 0x1, -R3 ;  /* 0x000000012a2a8824 */ /* 0x000fe200078e0a03 */
[C---:B------:R-:W-:Y:S01]  /*2430*/  ISETP.GT.U32.AND P0, PT, R3.reuse, R41, PT ;  /* 0x000000290300720c */ /* 0x040fe20003f04070 */
[----:B------:R-:W-:Y:S02]  /*2440*/  IMAD.MOV R45, RZ, RZ, -R45 ;  /* 0x000000ffff2d7224 */ /* 0x000fe400078e0a2d */
[----:B------:R-:W-:Y:S01]  /*2450*/  @!P4 IMAD.MOV R39, RZ, RZ, -R39 ;  /* 0x000000ffff27c224 */ /* 0x000fe200078e0a27 */
[C---:B------:R-:W-:Y:S01]  /*2460*/  ISETP.GT.U32.AND P4, PT, R3.reuse, R42, PT ;  /* 0x0000002a0300720c */ /* 0x040fe20003f84070 */
[----:B------:R-:W-:Y:S01]  /*2470*/  @!P2 IMAD.IADD R40, R40, 0x1, -R3 ;  /* 0x000000012828a824 */ /* 0x000fe200078e0a03 */
[----:B------:R-:W-:Y:S01]  /*2480*/  ISETP.GT.U32.AND P2, PT, R3, R30, PT ;  /* 0x0000001e0300720c */ /* 0x000fe20003f44070 */
[----:B------:R-:W-:-:S04]  /*2490*/  IMAD.HI.U32 R44, R2, R49, RZ ;  /* 0x00000031022c7227 */ /* 0x000fc800078e00ff */
[----:B------:R-:W-:Y:S02]  /*24a0*/  IMAD R48, R3, R45, R48 ;  /* 0x0000002d03307224 */ /* 0x000fe400078e0230 */
[----:B------:R-:W-:Y:S02]  /*24b0*/  IMAD.MOV R44, RZ, RZ, -R44 ;  /* 0x000000ffff2c7224 */ /* 0x000fe400078e0a2c */
[C---:B------:R-:W-:Y:S02]  /*24c0*/  VIADD R56, R0.reuse, 0x28 ;  /* 0x0000002800387836 */ /* 0x040fe40000000000 */
[----:B------:R-:W-:Y:S02]  /*24d0*/  VIADD R57, R0, 0x29 ;  /* 0x0000002900397836 */ /* 0x000fe40000000000 */
[----:B------:R-:W-:Y:S01]  /*24e0*/  @!P6 IMAD.IADD R43, R43, 0x1, -R3 ;  /* 0x000000012b2be824 */ /* 0x000fe200078e0a03 */
[C---:B------:R-:W-:Y:S01]  /*24f0*/  ISETP.GT.U32.AND P6, PT, R3.reuse, R48, PT ;  /* 0x000000300300720c */ /* 0x040fe20003fc4070 */
[----:B------:R-:W-:Y:S01]  /*2500*/  IMAD R44, R3, R44, R49 ;  /* 0x0000002c032c7224 */ /* 0x000fe200078e0231 */
[----:B------:R-:W-:Y:S01]  /*2510*/  IABS R50, R56 ;  /* 0x0000003800327213 */ /* 0x000fe20000000000 */
[--C-:B------:R-:W-:Y:S01]  /*2520*/  @!P0 IMAD.IADD R41, R41, 0x1, -R3.reuse ;  /* 0x0000000129298824 */ /* 0x100fe200078e0a03 */
[----:B------:R-:W-:Y:S01]  /*2530*/  IABS R52, R57 ;  /* 0x0000003900347213 */ /* 0x000fe20000000000 */
[--C-:B------:R-:W-:Y:S01]  /*2540*/  @!P4 IMAD.IADD R42, R42, 0x1, -R3.reuse ;  /* 0x000000012a2ac824 */ /* 0x100fe200078e0a03 */
[----:B------:R-:W-:Y:S01]  /*2550*/  ISETP.GT.U32.AND P0, PT, R3, R44, PT ;  /* 0x0000002c0300720c */ /* 0x000fe20003f04070 */
[----:B------:R-:W-:Y:S01]  /*2560*/  @!P2 IMAD.IADD R30, R30, 0x1, -R3 ;  /* 0x000000011e1ea824 */ /* 0x000fe200078e0a03 */
[----:B------:R-:W-:Y:S01]  /*2570*/  ISETP.GE.AND P4, PT, R51, RZ, PT ;  /* 0x000000ff3300720c */ /* 0x000fe20003f86270 */
[----:B------:R-:W-:Y:S01]  /*2580*/  IMAD.HI.U32 R45, R2, R50, RZ ;  /* 0x00000032022d7227 */ /* 0x000fe200078e00ff */
[----:B------:R-:W-:-:S03]  /*2590*/  ISETP.GE.AND P2, PT, R53, RZ, PT ;  /* 0x000000ff3500720c */ /* 0x000fc60003f46270 */
[----:B------:R-:W-:-:S04]  /*25a0*/  IMAD.HI.U32 R49, R2, R52, RZ ;  /* 0x0000003402317227 */ /* 0x000fc800078e00ff */
[----:B------:R-:W-:Y:S01]  /*25b0*/  @!P1 IMAD.MOV R40, RZ, RZ, -R40 ;  /* 0x000000ffff289224 */ /* 0x000fe200078e0a28 */
[C---:B------:R-:W-:Y:S01]  /*25c0*/  ISETP.GT.U32.AND P1, PT, R3.reuse, R30, PT ;  /* 0x0000001e0300720c */ /* 0x040fe20003f24070 */
[----:B------:R-:W-:Y:S02]  /*25d0*/  IMAD.MOV R45, RZ, RZ, -R45 ;  /* 0x000000ffff2d7224 */ /* 0x000fe400078e0a2d */
[----:B------:R-:W-:Y:S02]  /*25e0*/  IMAD.MOV R49, RZ, RZ, -R49 ;  /* 0x000000ffff317224 */ /* 0x000fe400078e0a31 */
[----:B------:R-:W-:Y:S02]  /*25f0*/  VIADD R51, R0, 0x2a ;  /* 0x0000002a00337836 */ /* 0x000fe40000000000 */
[----:B------:R-:W-:Y:S02]  /*2600*/  @!P6 IMAD.IADD R48, R48, 0x1, -R3 ;  /* 0x000000013030e824 */ /* 0x000fe400078e0a03 */
[----:B------:R-:W-:-:S02]  /*2610*/  IMAD R50, R3, R45, R50 ;  /* 0x0000002d03327224 */ /* 0x000fc400078e0232 */
[C---:B------:R-:W-:Y:S01]  /*2620*/  IMAD R52, R3.reuse, R49, R52 ;  /* 0x0000003103347224 */ /* 0x040fe200078e0234 */
[----:B------:R-:W-:Y:S01]  /*2630*/  IABS R49, R51 ;  /* 0x0000003300317213 */ /* 0x000fe20000000000 */
[----:B------:R-:W-:Y:S01]  /*2640*/  @!P0 IMAD.IADD R44, R44, 0x1, -R3 ;  /* 0x000000012c2c8824 */ /* 0x000fe200078e0a03 */
[C---:B------:R-:W-:Y:S01]  /*2650*/  ISETP.GT.U32.AND P6, PT, R3.reuse, R48, PT ;  /* 0x000000300300720c */ /* 0x040fe20003fc4070 */
[----:B------:R-:W-:Y:S01]  /*2660*/  @!P5 IMAD.MOV R42, RZ, RZ, -R42 ;  /* 0x000000ffff2ad224 */ /* 0x000fe200078e0a2a */
[----:B------:R-:W-:Y:S01]  /*2670*/  ISETP.GT.U32.AND P5, PT, R3, R50, PT ;  /* 0x000000320300720c */ /* 0x000fe20003fa4070 */
[----:B------:R-:W-:Y:S01]  /*2680*/  @!P4 IMAD.MOV R43, RZ, RZ, -R43 ;  /* 0x000000ffff2bc224 */ /* 0x000fe200078e0a2b */
[----:B------:R-:W-:Y:S01]  /*2690*/  ISETP.GE.AND P4, PT, R55, RZ, PT ;  /* 0x000000ff3700720c */ /* 0x000fe20003f86270 */
[----:B------:R-:W-:Y:S01]  /*26a0*/  IMAD.HI.U32 R45, R2, R49, RZ ;  /* 0x00000031022d7227 */ /* 0x000fe200078e00ff */
[----:B------:R-:W-:-:S03]  /*26b0*/  ISETP.GE.AND P0, PT, R54, RZ, PT ;  /* 0x000000ff3600720c */ /* 0x000fc60003f06270 */
[----:B------:R-:W-:Y:S01]  /*26c0*/  @!P3 IMAD.MOV R41, RZ, RZ, -R41 ;  /* 0x000000ffff29b224 */ /* 0x000fe200078e0a29 */
[C---:B------:R-:W-:Y:S01]  /*26d0*/  ISETP.GT.U32.AND P3, PT, R3.reuse, R44, PT ;  /* 0x0000002c0300720c */ /* 0x040fe20003f64070 */
[----:B------:R-:W-:Y:S01]  /*26e0*/  @!P1 IMAD.IADD R30, R30, 0x1, -R3 ;  /* 0x000000011e1e9824 */ /* 0x000fe200078e0a03 */
[C---:B------:R-:W-:Y:S01]  /*26f0*/  ISETP.GT.U32.AND P1, PT, R3.reuse, R52, PT ;  /* 0x000000340300720c */ /* 0x040fe20003f24070 */
[----:B------:R-:W-:Y:S02]  /*2700*/  IMAD.MOV R54, RZ, RZ, -R45 ;  /* 0x000000ffff367224 */ /* 0x000fe400078e0a2d */
[----:B------:R-:W-:Y:S02]  /*2710*/  VIADD R55, R0, 0x2b ;  /* 0x0000002b00377836 */ /* 0x000fe40000000000 */
[----:B------:R-:W-:Y:S02]  /*2720*/  IMAD.MOV.U32 R45, RZ, RZ, R30 ;  /* 0x000000ffff2d7224 */ /* 0x000fe400078e001e */
[----:B------:R-:W-:Y:S01]  /*2730*/  @!P6 IMAD.IADD R48, R48, 0x1, -R3 ;  /* 0x000000013030e824 */ /* 0x000fe200078e0a03 */
[----:B------:R-:W-:Y:S01]  /*2740*/  IABS R53, R55 ;  /* 0x0000003700357213 */ /* 0x000fe20000000000 */
[----:B------:R-:W-:Y:S01]  /*2750*/  IMAD R30, R3, R54, R49 ;  /* 0x00000036031e7224 */ /* 0x000fe200078e0231 */
[----:B------:R-:W-:Y:S01]  /*2760*/  ISETP.GE.AND P6, PT, R57, RZ, PT ;  /* 0x000000ff3900720c */ /* 0x000fe20003fc6270 */
[--C-:B------:R-:W-:Y:S01]  /*2770*/  @!P5 IMAD.IADD R50, R50, 0x1, -R3.reuse ;  /* 0x000000013232d824 */ /* 0x100fe200078e0a03 */
[----:B------:R-:W-:Y:S01]  /*2780*/  ISETP.GE.AND P5, PT, R51, RZ, PT ;  /* 0x000000ff3300720c */ /* 0x000fe20003fa6270 */
[----:B------:R-:W-:Y:S01]  /*2790*/  @!P4 IMAD.MOV R48, RZ, RZ, -R48 ;  /* 0x000000ffff30c224 */ /* 0x000fe200078e0a30 */
[C---:B------:R-:W-:Y:S01]  /*27a0*/  ISETP.GT.U32.AND P4, PT, R3.reuse, R30, PT ;  /* 0x0000001e0300720c */ /* 0x040fe20003f84070 */
[----:B------:R-:W-:Y:S01]  /*27b0*/  @!P3 IMAD.IADD R44, R44, 0x1, -R3 ;  /* 0x000000012c2cb824 */ /* 0x000fe200078e0a03 */
[----:B------:R-:W-:Y:S01]  /*27c0*/  ISETP.GE.AND P3, PT, R56, RZ, PT ;  /* 0x000000ff3800720c */ /* 0x000fe20003f66270 */
[----:B------:R-:W-:Y:S01]  /*27d0*/  @!P2 IMAD.MOV R45, RZ, RZ, -R45 ;  /* 0x000000ffff2da224 */ /* 0x000fe200078e0a2d */
[----:B------:R-:W-:Y:S01]  /*27e0*/  ISETP.GT.U32.AND P2, PT, R3, R50, PT ;  /* 0x000000320300720c */ /* 0x000fe20003f44070 */
[----:B------:R-:W-:-:S04]  /*27f0*/  IMAD.HI.U32 R51, R2, R53, RZ ;  /* 0x0000003502337227 */ /* 0x000fc800078e00ff */
[----:B------:R-:W-:Y:S02]  /*2800*/  IMAD.MOV.U32 R49, RZ, RZ, R44 ;  /* 0x000000ffff317224 */ /* 0x000fe400078e002c */
[----:B------:R-:W-:Y:S02]  /*2810*/  IMAD.MOV R44, RZ, RZ, -R51 ;  /* 0x000000ffff2c7224 */ /* 0x000fe400078e0a33 */
[----:B------:R-:W-:Y:S02]  /*2820*/  VIADD R51, R0, 0x2c ;  /* 0x0000002c00337836 */ /* 0x000fe40000000000 */
[--C-:B------:R-:W-:Y:S02]  /*2830*/  @!P4 IMAD.IADD R30, R30, 0x1, -R3.reuse ;  /* 0x000000011e1ec824 */ /* 0x100fe400078e0a03 */
[--C-:B------:R-:W-:Y:S01]  /*2840*/  @!P2 IMAD.IADD R50, R50, 0x1, -R3.reuse ;  /* 0x000000013232a824 */ /* 0x100fe200078e0a03 */
[----:B------:R-:W-:Y:S01]  /*2850*/  IABS R54, R51 ;  /* 0x0000003300367213 */ /* 0x000fe20000000000 */
[----:B------:R-:W-:Y:S01]  /*2860*/  @!P1 IMAD.IADD R52, R52, 0x1, -R3 ;  /* 0x0000000134349824 */ /* 0x000fe200078e0a03 */
[----:B------:R-:W-:Y:S01]  /*2870*/  ISETP.GE.AND P2, PT, R51, RZ, PT ;  /* 0x000000ff3300720c */ /* 0x000fe20003f46270 */
[C---:B------:R-:W-:Y:S01]  /*2880*/  IMAD R44, R3.reuse, R44, R53 ;  /* 0x0000002c032c7224 */ /* 0x040fe200078e0235 */
[C---:B------:R-:W-:Y:S01]  /*2890*/  ISETP.GT.U32.AND P4, PT, R3.reuse, R30, PT ;  /* 0x0000001e0300720c */ /* 0x040fe20003f84070 */
[----:B------:R-:W-:Y:S01]  /*28a0*/  IMAD.HI.U32 R51, R2, R54, RZ ;  /* 0x0000003602337227 */ /* 0x000fe200078e00ff */
[----:B------:R-:W-:-:S03]  /*28b0*/  ISETP.GT.U32.AND P1, PT, R3, R52, PT ;  /* 0x000000340300720c */ /* 0x000fc60003f24070 */
[----:B------:R-:W-:Y:S02]  /*28c0*/  IMAD.MOV R51, RZ, RZ, -R51 ;  /* 0x000000ffff337224 */ /* 0x000fe400078e0a33 */
[----:B------:R-:W-:Y:S01]  /*28d0*/  @!P3 IMAD.MOV R50, RZ, RZ, -R50 ;  /* 0x000000ffff32b224 */ /* 0x000fe200078e0a32 */
[C---:B------:R-:W-:Y:S01]  /*28e0*/  ISETP.GT.U32.AND P3, PT, R3.reuse, R44, PT ;  /* 0x0000002c0300720c */ /* 0x040fe20003f64070 */
[C---:B------:R-:W-:Y:S02]  /*28f0*/  IMAD R54, R3.reuse, R51, R54 ;  /* 0x0000003303367224 */ /* 0x040fe400078e0236 */
[----:B------:R-:W-:Y:S02]  /*2900*/  VIADD R59, R0, 0x2f ;  /* 0x0000002f003b7836 */ /* 0x000fe40000000000 */
[----:B------:R-:W-:Y:S01]  /*2910*/  @!P4 IMAD.IADD R30, R30, 0x1, -R3 ;  /* 0x000000011e1ec824 */ /* 0x000fe200078e0a03 */
[----:B------:R-:W-:Y:S01]  /*2920*/  ISETP.GT.U32.AND P4, PT, R3, R54, PT ;  /* 0x000000360300720c */ /* 0x000fe20003f84070 */
[----:B------:R-:W-:Y:S01]  /*2930*/  @!P0 IMAD.MOV R49, RZ, RZ, -R49 ;  /* 0x000000ffff318224 */ /* 0x000fe200078e0a31 */
[----:B------:R-:W-:Y:S01]  /*2940*/  ISETP.GE.AND P0, PT, R55, RZ, PT ;  /* 0x000000ff3700720c */ /* 0x000fe20003f06270 */
[----:B------:R-:W-:Y:S01]  /*2950*/  VIADD R55, R0, 0x2e ;  /* 0x0000002e00377836 */ /* 0x000fe20000000000 */
[----:B------:R-:W-:Y:S01]  /*2960*/  IABS R60, R59 ;  /* 0x0000003b003c7213 */ /* 0x000fe20000000000 */
[----:B------:R-:W-:-:S02]  /*2970*/  @!P1 IMAD.IADD R52, R52, 0x1, -R3 ;  /* 0x0000000134349824 */ /* 0x000fc400078e0a03 */
[--C-:B------:R-:W-:Y:S01]  /*2980*/  @!P3 IMAD.IADD R44, R44, 0x1, -R3.reuse ;  /* 0x000000012c2cb824 */ /* 0x100fe200078e0a03 */
[----:B------:R-:W-:Y:S01]  /*2990*/  IABS R58, R55 ;  /* 0x00000037003a7213 */ /* 0x000fe20000000000 */
[----:B------:R-:W-:Y:S02]  /*29a0*/  VIADD R53, R0, 0x2d ;  /* 0x0000002d00357836 */ /* 0x000fe40000000000 */
[----:B------:R-:W-:Y:S01]  /*29b0*/  @!P6 IMAD.MOV R52, RZ, RZ, -R52 ;  /* 0x000000ffff34e224 */ /* 0x000fe200078e0a34 */
[----:B------:R-:W-:Y:S01]  /*29c0*/  ISETP.GE.AND P6, PT, R55, RZ, PT ;  /* 0x000000ff3700720c */ /* 0x000fe20003fc6270 */
[----:B------:R-:W-:Y:S01]  /*29d0*/  @!P4 IMAD.IADD R54, R54, 0x1, -R3 ;  /* 0x000000013636c824 */ /* 0x000fe200078e0a03 */
[C---:B------:R-:W-:Y:S01]  /*29e0*/  ISETP.GT.U32.AND P3, PT, R3.reuse, R44, PT ;  /* 0x0000002c0300720c */ /* 0x040fe20003f64070 */
[C---:B------:R-:W-:Y:S01]  /*29f0*/  IMAD.HI.U32 R55, R2.reuse, R60, RZ ;  /* 0x0000003c02377227 */ /* 0x040fe200078e00ff */
[----:B------:R-:W-:Y:S02]  /*2a00*/  IABS R56, R53 ;  /* 0x0000003500387213 */ /* 0x000fe40000000000 */
[----:B------:R-:W-:Y:S01]  /*2a10*/  ISETP.GT.U32.AND P4, PT, R3, R54, PT ;  /* 0x000000360300720c */ /* 0x000fe20003f84070 */
[----:B------:R-:W-:Y:S01]  /*2a20*/  IMAD.MOV R55, RZ, RZ, -R55 ;  /* 0x000000ffff377224 */ /* 0x000fe200078e0a37 */
[----:B------:R-:W-:Y:S01]  /*2a30*/  ISETP.GE.AND P1, PT, R53, RZ, PT ;  /* 0x000000ff3500720c */ /* 0x000fe20003f26270 */
[----:B------:R-:W-:-:S04]  /*2a40*/  IMAD.HI.U32 R53, R2, R58, RZ ;  /* 0x0000003a02357227 */ /* 0x000fc800078e00ff */
[----:B------:R-:W-:-:S04]  /*2a50*/  IMAD.HI.U32 R51, R2, R56, RZ ;  /* 0x0000003802337227 */ /* 0x000fc800078e00ff */
[C---:B------:R-:W-:Y:S02]  /*2a60*/  IMAD R60, R3.reuse, R55, R60 ;  /* 0x00000037033c7224 */ /* 0x040fe400078e023c */
[----:B------:R-:W-:Y:S02]  /*2a70*/  @!P4 IMAD.IADD R54, R54, 0x1, -R3 ;  /* 0x000000013636c824 */ /* 0x000fe400078e0a03 */
[----:B------:R-:W-:Y:S02]  /*2a80*/  IMAD.MOV R53, RZ, RZ, -R53 ;  /* 0x000000ffff357224 */ /* 0x000fe400078e0a35 */
[----:B------:R-:W-:Y:S02]  /*2a90*/  IMAD.MOV R57, RZ, RZ, -R51 ;  /* 0x000000ffff397224 */ /* 0x000fe400078e0a33 */
[----:B------:R-:W-:Y:S02]  /*2aa0*/  @!P3 IMAD.IADD R44, R44, 0x1, -R3 ;  /* 0x000000012c2cb824 */ /* 0x000fe400078e0a03 */
[----:B------:R-:W-:Y:S01]  /*2ab0*/  @!P2 IMAD.MOV R54, RZ, RZ, -R54 ;  /* 0x000000ffff36a224 */ /* 0x000fe200078e0a36 */
[C---:B------:R-:W-:Y:S01]  /*2ac0*/  ISETP.GT.U32.AND P2, PT, R3.reuse, R60, PT ;  /* 0x0000003c0300720c */ /* 0x040fe20003f44070 */
[----:B------:R-:W-:-:S02]  /*2ad0*/  IMAD R58, R3, R53, R58 ;  /* 0x00000035033a7224 */ /* 0x000fc400078e023a */
[C---:B------:R-:W-:Y:S02]  /*2ae0*/  IMAD R56, R3.reuse, R57, R56 ;  /* 0x0000003903387224 */ /* 0x040fe400078e0238 */
[----:B------:R-:W-:Y:S01]  /*2af0*/  IMAD.MOV.U32 R53, RZ, RZ, R44 ;  /* 0x000000ffff357224 */ /* 0x000fe200078e002c */
[C---:B------:R-:W-:Y:S01]  /*2b00*/  ISETP.GT.U32.AND P4, PT, R3.reuse, R58, PT ;  /* 0x0000003a0300720c */ /* 0x040fe20003f84070 */
[----:B------:R-:W-:Y:S02]  /*2b10*/  VIADD R63, R0, 0x32 ;  /* 0x00000032003f7836 */ /* 0x000fe40000000000 */
[----:B------:R-:W-:Y:S01]  /*2b20*/  @!P0 IMAD.MOV R53, RZ, RZ, -R53 ;  /* 0x000000ffff358224 */ /* 0x000fe200078e0a35 */
[----:B------:R-:W-:Y:S01]  /*2b30*/  ISETP.GT.U32.AND P0, PT, R3, R56, PT ;  /* 0x000000380300720c */ /* 0x000fe20003f04070 */
[----:B------:R-:W-:Y:S01]  /*2b40*/  IMAD.MOV.U32 R51, RZ, RZ, R30 ;  /* 0x000000ffff337224 */ /* 0x000fe200078e001e */
[----:B------:R-:W-:Y:S01]  /*2b50*/  IABS R64, R63 ;  /* 0x0000003f00407213 */ /* 0x000fe20000000000 */
[----:B------:R-:W-:-:S02]  /*2b60*/  @!P2 IMAD.IADD R60, R60, 0x1, -R3 ;  /* 0x000000013c3ca824 */ /* 0x000fc400078e0a03 */
[----:B------:R-:W-:Y:S02]  /*2b70*/  VIADD R30, R0, 0x30 ;  /* 0x00000030001e7836 */ /* 0x000fe40000000000 */
[----:B------:R-:W-:Y:S01]  /*2b80*/  IMAD.HI.U32 R55, R2, R64, RZ ;  /* 0x0000004002377227 */ /* 0x000fe200078e00ff */
[C---:B------:R-:W-:Y:S02]  /*2b90*/  ISETP.GT.U32.AND P2, PT, R3.reuse, R60, PT ;  /* 0x0000003c0300720c */ /* 0x040fe40003f44070 */
[----:B------:R-:W-:Y:S01]  /*2ba0*/  IABS R57, R30 ;  /* 0x0000001e00397213 */ /* 0x000fe20000000000 */
[----:B------:R-:W-:Y:S01]  /*2bb0*/  VIADD R61, R0, 0x31 ;  /* 0x00000031003d7836 */ /* 0x000fe20000000000 */
[----:B------:R-:W-:Y:S01]  /*2bc0*/  ISETP.GE.AND P3, PT, R30, RZ, PT ;  /* 0x000000ff1e00720c */ /* 0x000fe20003f66270 */
[----:B------:R-:W-:Y:S02]  /*2bd0*/  @!P0 IMAD.IADD R56, R56, 0x1, -R3 ;  /* 0x0000000138388824 */ /* 0x000fe400078e0a03 */
[----:B------:R-:W-:Y:S01]  /*2be0*/  IMAD.MOV R55, RZ, RZ, -R55 ;  /* 0x000000ffff377224 */ /* 0x000fe200078e0a37 */
[----:B------:R-:W-:Y:S01]  /*2bf0*/  IABS R62, R61 ;  /* 0x0000003d003e7213 */ /* 0x000fe20000000000 */
[----:B------:R-:W-:Y:S01]  /*2c00*/  IMAD.HI.U32 R30, R2, R57, RZ ;  /* 0x00000039021e7227 */ /* 0x000fe200078e00ff */
[----:B------:R-:W-:-:S03]  /*2c10*/  ISETP.GT.U32.AND P0, PT, R3, R56, PT ;  /* 0x000000380300720c */ /* 0x000fc60003f04070 */
[----:B------:R-:W-:Y:S02]  /*2c20*/  IMAD R64, R3, R55, R64 ;  /* 0x0000003703407224 */ /* 0x000fe400078e0240 */
[----:B------:R-:W-:-:S04]  /*2c30*/  IMAD.HI.U32 R44, R2, R62, RZ ;  /* 0x0000003e022c7227 */ /* 0x000fc800078e00ff */
[----:B------:R-:W-:Y:S02]  /*2c40*/  IMAD.MOV R30, RZ, RZ, -R30 ;  /* 0x000000ffff1e7224 */ /* 0x000fe400078e0a1e */
[----:B------:R-:W-:Y:S01]  /*2c50*/  @!P2 IMAD.IADD R60, R60, 0x1, -R3 ;  /* 0x000000013c3ca824 */ /* 0x000fe200078e0a03 */
[----:B------:R-:W-:Y:S01]  /*2c60*/  ISETP.GT.U32.AND P2, PT, R3, R64, PT ;  /* 0x000000400300720c */ /* 0x000fe20003f44070 */
[----:B------:R-:W-:Y:S01]  /*2c70*/  @!P5 IMAD.MOV R51, RZ, RZ, -R51 ;  /* 0x000000ffff33d224 */ /* 0x000fe200078e0a33 */
[----:B------:R-:W-:Y:S01]  /*2c80*/  ISETP.GE.AND P5, PT, R59, RZ, PT ;  /* 0x000000ff3b00720c */ /* 0x000fe20003fa6270 */
[----:B------:R-:W-:Y:S02]  /*2c90*/  IMAD.MOV R59, RZ, RZ, -R44 ;  /* 0x000000ffff3b7224 */ /* 0x000fe400078e0a2c */
[----:B------:R-:W-:Y:S02]  /*2ca0*/  IMAD R44, R3, R30, R57 ;  /* 0x0000001e032c7224 */ /* 0x000fe400078e0239 */
[----:B------:R-:W-:-:S02]  /*2cb0*/  @!P0 IMAD.IADD R56, R56, 0x1, -R3 ;  /* 0x0000000138388824 */ /* 0x000fc400078e0a03 */
[--C-:B------:R-:W-:Y:S01]  /*2cc0*/  @!P4 IMAD.IADD R58, R58, 0x1, -R3.reuse ;  /* 0x000000013a3ac824 */ /* 0x100fe200078e0a03 */
[C---:B------:R-:W-:Y:S01]  /*2cd0*/  ISETP.GT.U32.AND P0, PT, R3.reuse, R44, PT ;  /* 0x0000002c0300720c */ /* 0x040fe20003f04070 */
[----:B------:R-:W-:Y:S02]  /*2ce0*/  VIADD R69, R0, 0x35 ;  /* 0x0000003500457836 */ /* 0x000fe40000000000 */
[----:B------:R-:W-:Y:S01]  /*2cf0*/  @!P2 IMAD.IADD R64, R64, 0x1, -R3 ;  /* 0x000000014040a824 */ /* 0x000fe200078e0a03 */
[C---:B------:R-:W-:Y:S01]  /*2d00*/  ISETP.GT.U32.AND P4, PT, R3.reuse, R58, PT ;  /* 0x0000003a0300720c */ /* 0x040fe20003f84070 */
[C---:B------:R-:W-:Y:S01]  /*2d10*/  VIADD R65, R0.reuse, 0x33 ;  /* 0x0000003300417836 */ /* 0x040fe20000000000 */
[----:B------:R-:W-:Y:S01]  /*2d20*/  IABS R70, R69 ;  /* 0x0000004500467213 */ /* 0x000fe20000000000 */
[C---:B------:R-:W-:Y:S01]  /*2d30*/  IMAD R62, R3.reuse, R59, R62 ;  /* 0x0000003b033e7224 */ /* 0x040fe200078e023e */
[----:B------:R-:W-:Y:S01]  /*2d40*/  ISETP.GT.U32.AND P2, PT, R3, R64, PT ;  /* 0x000000400300720c */ /* 0x000fe20003f44070 */
[----:B------:R-:W-:Y:S01]  /*2d50*/  VIADD R73, R0, 0x37 ;  /* 0x0000003700497836 */ /* 0x000fe20000000000 */
[----:B------:R-:W-:Y:S01]  /*2d60*/  IABS R66, R65 ;  /* 0x0000004100427213 */ /* 0x000fe20000000000 */
[----:B------:R-:W-:-:S03]  /*2d70*/  IMAD.HI.U32 R57, R2, R70, RZ ;  /* 0x0000004602397227 */ /* 0x000fc600078e00ff */
[----:B------:R-:W-:Y:S01]  /*2d80*/  IABS R74, R73 ;  /* 0x00000049004a7213 */ /* 0x000fe20000000000 */
[----:B------:R-:W-:Y:S02]  /*2d90*/  @!P0 IMAD.IADD R44, R44, 0x1, -R3 ;  /* 0x000000012c2c8824 */ /* 0x000fe400078e0a03 */
[----:B------:R-:W-:Y:S02]  /*2da0*/  IMAD.MOV R57, RZ, RZ, -R57 ;  /* 0x000000ffff397224 */ /* 0x000fe400078e0a39 */
[----:B------:R-:W-:Y:S01]  /*2db0*/  IMAD.HI.U32 R30, R2, R66, RZ ;  /* 0x00000042021e7227 */ /* 0x000fe200078e00ff */
[----:B------:R-:W-:-:S03]  /*2dc0*/  ISETP.GT.U32.AND P0, PT, R3, R44, PT ;  /* 0x0000002c0300720c */ /* 0x000fc60003f04070 */
[--C-:B------:R-:W-:Y:S01]  /*2dd0*/  @!P4 IMAD.IADD R58, R58, 0x1, -R3.reuse ;  /* 0x000000013a3ac824 */ /* 0x100fe200078e0a03 */
[C---:B------:R-:W-:Y:S01]  /*2de0*/  ISETP.GT.U32.AND P4, PT, R3.reuse, R62, PT ;  /* 0x0000003e0300720c */ /* 0x040fe20003f84070 */
[C---:B------:R-:W-:Y:S02]  /*2df0*/  IMAD R70, R3.reuse, R57, R70 ;  /* 0x0000003903467224 */ /* 0x040fe400078e0246 */
[C---:B------:R-:W-:Y:S02]  /*2e00*/  VIADD R67, R0.reuse, 0x34 ;  /* 0x0000003400437836 */ /* 0x040fe40000000000 */
[----:B------:R-:W-:Y:S02]  /*2e10*/  IMAD.MOV R30, RZ, RZ, -R30 ;  /* 0x000000ffff1e7224 */ /* 0x000fe400078e0a1e */
[----:B------:R-:W-:Y:S01]  /*2e20*/  VIADD R71, R0, 0x36 ;  /* 0x0000003600477836 */ /* 0x000fe20000000000 */
[----:B------:R-:W-:Y:S01]  /*2e30*/  IABS R68, R67 ;  /* 0x0000004300447213 */ /* 0x000fe20000000000 */
[----:B------:R-:W-:Y:S01]  /*2e40*/  @!P2 IMAD.IADD R64, R64, 0x1, -R3 ;  /* 0x000000014040a824 */ /* 0x000fe200078e0a03 */
[C---:B------:R-:W-:Y:S01]  /*2e50*/  ISETP.GT.U32.AND P2, PT, R3.reuse, R70, PT ;  /* 0x000000460300720c */ /* 0x040fe20003f44070 */
[----:B------:R-:W-:Y:S01]  /*2e60*/  IMAD R66, R3, R30, R66 ;  /* 0x0000001e03427224 */ /* 0x000fe200078e0242 */
[----:B------:R-:W-:Y:S01]  /*2e70*/  IABS R72, R71 ;  /* 0x0000004700487213 */ /* 0x000fe20000000000 */
[----:B------:R-:W-:-:S04]  /*2e80*/  IMAD.HI.U32 R30, R2, R74, RZ ;  /* 0x0000004a021e7227 */ /* 0x000fc800078e00ff */
[----:B------:R-:W-:Y:S02]  /*2e90*/  VIADD R75, R0, 0x38 ;  /* 0x00000038004b7836 */ /* 0x000fe40000000000 */
[----:B------:R-:W-:Y:S02]  /*2ea0*/  IMAD.MOV R57, RZ, RZ, -R30 ;  /* 0x000000ffff397224 */ /* 0x000fe400078e0a1e */
[----:B------:R-:W-:Y:S01]  /*2eb0*/  IMAD.HI.U32 R55, R2, R68, RZ ;  /* 0x0000004402377227 */ /* 0x000fe200078e00ff */
[----:B------:R-:W-:-:S03]  /*2ec0*/  IABS R76, R75 ;  /* 0x0000004b004c7213 */ /* 0x000fc60000000000 */
[--C-:B------:R-:W-:Y:S01]  /*2ed0*/  @!P0 IMAD.IADD R44, R44, 0x1, -R3.reuse ;  /* 0x000000012c2c8824 */ /* 0x100fe200078e0a03 */
[----:B------:R-:W-:Y:S01]  /*2ee0*/  ISETP.GT.U32.AND P0, PT, R3, R66, PT ;  /* 0x000000420300720c */ /* 0x000fe20003f04070 */
[----:B------:R-:W-:Y:S02]  /*2ef0*/  @!P4 IMAD.IADD R62, R62, 0x1, -R3 ;  /* 0x000000013e3ec824 */ /* 0x000fe400078e0a03 */
[----:B------:R-:W-:-:S03]  /*2f00*/  IMAD.HI.U32 R59, R2, R72, RZ ;  /* 0x00000048023b7227 */ /* 0x000fc600078e00ff */
[C---:B------:R-:W-:Y:S01]  /*2f10*/  ISETP.GT.U32.AND P4, PT, R3.reuse, R62, PT ;  /* 0x0000003e0300720c */ /* 0x040fe20003f84070 */
[C---:B------:R-:W-:Y:S02]  /*2f20*/  IMAD R74, R3.reuse, R57, R74 ;  /* 0x00000039034a7224 */ /* 0x040fe400078e024a */
[----:B------:R-:W-:Y:S02]  /*2f30*/  IMAD.MOV R55, RZ, RZ, -R55 ;  /* 0x000000ffff377224 */ /* 0x000fe400078e0a37 */
[----:B------:R-:W-:Y:S02]  /*2f40*/  IMAD.MOV R59, RZ, RZ, -R59 ;  /* 0x000000ffff3b7224 */ /* 0x000fe400078e0a3b */
[----:B------:R-:W-:Y:S01]  /*2f50*/  @!P2 IMAD.IADD R70, R70, 0x1, -R3 ;  /* 0x000000014646a824 */ /* 0x000fe200078e0a03 */
[C---:B------:R-:W-:Y:S01]  /*2f60*/  ISETP.GT.U32.AND P2, PT, R3.reuse, R74, PT ;  /* 0x0000004a0300720c */ /* 0x040fe20003f44070 */
[----:B------:R-:W-:Y:S02]  /*2f70*/  IMAD R68, R3, R55, R68 ;  /* 0x0000003703447224 */ /* 0x000fe400078e0244 */
[----:B------:R-:W-:-:S04]  /*2f80*/  IMAD.HI.U32 R55, R2, R76, RZ ;  /* 0x0000004c02377227 */ /* 0x000fc800078e00ff */
[C---:B------:R-:W-:Y:S01]  /*2f90*/  IMAD R72, R3.reuse, R59, R72 ;  /* 0x0000003b03487224 */ /* 0x040fe200078e0248 */
[----:B------:R-:W-:Y:S01]  /*2fa0*/  IABS R59, R0 ;  /* 0x00000000003b7213 */ /* 0x000fe20000000000 */
[----:B------:R-:W-:Y:S02]  /*2fb0*/  VIADD R77, R0, 0x39 ;  /* 0x00000039004d7836 */ /* 0x000fe40000000000 */
[----:B------:R-:W-:Y:S02]  /*2fc0*/  IMAD.MOV R55, RZ, RZ, -R55 ;  /* 0x000000ffff377224 */ /* 0x000fe400078e0a37 */
[--C-:B------:R-:W-:Y:S01]  /*2fd0*/  @!P0 IMAD.IADD R66, R66, 0x1, -R3.reuse ;  /* 0x0000000142428824 */ /* 0x100fe200078e0a03 */
[C---:B------:R-:W-:Y:S01]  /*2fe0*/  ISETP.GT.U32.AND P0, PT, R3.reuse, R72, PT ;  /* 0x000000480300720c */ /* 0x040fe20003f04070 */
[C---:B------:R-:W-:Y:S01]  /*2ff0*/  IMAD R76, R3.reuse, R55, R76 ;  /* 0x00000037034c7224 */ /* 0x040fe200078e024c */
[----:B------:R-:W-:Y:S01]  /*3000*/  IABS R78, R77 ;  /* 0x0000004d004e7213 */ /* 0x000fe20000000000 */
[--C-:B------:R-:W-:Y:S01]  /*3010*/  @!P4 IMAD.IADD R62, R62, 0x1, -R3.reuse ;  /* 0x000000013e3ec824 */ /* 0x100fe200078e0a03 */
[C---:B------:R-:W-:Y:S01]  /*3020*/  ISETP.GT.U32.AND P4, PT, R3.reuse, R68, PT ;  /* 0x000000440300720c */ /* 0x040fe20003f84070 */
[----:B------:R-:W-:Y:S01]  /*3030*/  @!P2 IMAD.IADD R74, R74, 0x1, -R3 ;  /* 0x000000014a4aa824 */ /* 0x000fe200078e0a03 */
[----:B------:R-:W-:Y:S01]  /*3040*/  ISETP.GT.U32.AND P2, PT, R3, R76, PT ;  /* 0x0000004c0300720c */ /* 0x000fe20003f44070 */
[----:B------:R-:W-:-:S04]  /*3050*/  IMAD.HI.U32 R57, R2, R78, RZ ;  /* 0x0000004e02397227 */ /* 0x000fc800078e00ff */
[----:B------:R-:W-:Y:S02]  /*3060*/  IMAD.MOV R57, RZ, RZ, -R57 ;  /* 0x000000ffff397224 */ /* 0x000fe400078e0a39 */
[--C-:B------:R-:W-:Y:S01]  /*3070*/  @!P0 IMAD.IADD R72, R72, 0x1, -R3.reuse ;  /* 0x0000000148488824 */ /* 0x100fe200078e0a03 */
[----:B------:R-:W-:Y:S01]  /*3080*/  ISETP.GE.AND P0, PT, R63, RZ, PT ;  /* 0x000000ff3f00720c */ /* 0x000fe20003f06270 */
[----:B------:R-:W-:Y:S02]  /*3090*/  IMAD R78, R3, R57, R78 ;  /* 0x00000039034e7224 */ /* 0x000fe400078e024e */
[----:B------:R-:W-:Y:S02]  /*30a0*/  VIADD R63, R0, 0x3a ;  /* 0x0000003a003f7836 */ /* 0x000fe40000000000 */
[--C-:B------:R-:W-:Y:S01]  /*30b0*/  @!P4 IMAD.IADD R68, R68, 0x1, -R3.reuse ;  /* 0x000000014444c824 */ /* 0x100fe200078e0a03 */
[----:B------:R-:W-:Y:S01]  /*30c0*/  ISETP.GE.AND P4, PT, R61, RZ, PT ;  /* 0x000000ff3d00720c */ /* 0x000fe20003f86270 */
[----:B------:R-:W-:Y:S01]  /*30d0*/  @!P2 IMAD.IADD R76, R76, 0x1, -R3 ;  /* 0x000000014c4ca824 */ /* 0x000fe200078e0a03 */
[----:B------:R-:W-:Y:S01]  /*30e0*/  IABS R80, R63 ;  /* 0x0000003f00507213 */ /* 0x000fe20000000000 */
[C---:B------:R-:W-:Y:S01]  /*30f0*/  VIADD R79, R0.reuse, 0x3b ;  /* 0x0000003b004f7836 */ /* 0x040fe20000000000 */
[----:B------:R-:W-:Y:S01]  /*3100*/  ISETP.GT.U32.AND P2, PT, R3, R78, PT ;  /* 0x0000004e0300720c */ /* 0x000fe20003f44070 */
[----:B------:R-:W-:-:S02]  /*3110*/  VIADD R81, R0, 0x3c ;  /* 0x0000003c00517836 */ /* 0x000fc40000000000 */
[----:B------:R-:W-:Y:S01]  /*3120*/  VIADD R83, R0, 0x3d ;  /* 0x0000003d00537836 */ /* 0x000fe20000000000 */
[----:B------:R-:W-:Y:S01]  /*3130*/  IABS R82, R79 ;  /* 0x0000004f00527213 */ /* 0x000fe20000000000 */
[----:B------:R-:W-:Y:S01]  /*3140*/  IMAD.HI.U32 R30, R2, R59, RZ ;  /* 0x0000003b021e7227 */ /* 0x000fe200078e00ff */
[----:B------:R-:W-:Y:S02]  /*3150*/  IABS R84, R81 ;  /* 0x0000005100547213 */ /* 0x000fe40000000000 */
[----:B------:R-:W-:Y:S01]  /*3160*/  IABS R86, R83 ;  /* 0x0000005300567213 */ /* 0x000fe20000000000 */
[----:B------:R-:W-:Y:S02]  /*3170*/  VIADD R85, R0, 0x3e ;  /* 0x0000003e00557836 */ /* 0x000fe40000000000 */
[----:B------:R-:W-:Y:S01]  /*3180*/  @!P1 IMAD.MOV R56, RZ, RZ, -R56 ;  /* 0x000000ffff389224 */ /* 0x000fe200078e0a38 */
[----:B------:R-:W-:Y:S01]  /*3190*/  ISETP.GT.U32.AND P1, PT, R3, R66, PT ;  /* 0x000000420300720c */ /* 0x000fe20003f24070 */
[----:B------:R-:W-:Y:S01]  /*31a0*/  IMAD.HI.U32 R55, R2, R80, RZ ;  /* 0x0000005002377227 */ /* 0x000fe200078e00ff */
[----:B------:R-:W-:-:S03]  /*31b0*/  IABS R88, R85 ;  /* 0x0000005500587213 */ /* 0x000fc60000000000 */
[----:B------:R-:W-:Y:S02]  /*31c0*/  IMAD.MOV R30, RZ, RZ, -R30 ;  /* 0x000000ffff1e7224 */ /* 0x000fe400078e0a1e */
[----:B------:R-:W-:Y:S02]  /*31d0*/  IMAD.MOV R55, RZ, RZ, -R55 ;  /* 0x000000ffff377224 */ /* 0x000fe400078e0a37 */
[----:B------:R-:W-:Y:S02]  /*31e0*/  IMAD R30, R3, R30, R59 ;  /* 0x0000001e031e7224 */ /* 0x000fe400078e023b */
[----:B------:R-:W-:-:S04]  /*31f0*/  IMAD.HI.U32 R57, R2, R82, RZ ;  /* 0x0000005202397227 */ /* 0x000fc800078e00ff */
[----:B------:R-:W-:-:S04]  /*3200*/  IMAD.HI.U32 R59, R2, R84, RZ ;  /* 0x00000054023b7227 */ /* 0x000fc800078e00ff */
[----:B------:R-:W-:-:S04]  /*3210*/  IMAD.HI.U32 R61, R2, R86, RZ ;  /* 0x00000056023d7227 */ /* 0x000fc800078e00ff */
[----:B------:R-:W-:Y:S01]  /*3220*/  @!P4 IMAD.MOV R62, RZ, RZ, -R62 ;  /* 0x000000ffff3ec224 */ /* 0x000fe200078e0a3e */
[C---:B------:R-:W-:Y:S01]  /*3230*/  ISETP.GT.U32.AND P4, PT, R3.reuse, R74, PT ;  /* 0x0000004a0300720c */ /* 0x040fe20003f84070 */
[----:B------:R-:W-:Y:S02]  /*3240*/  IMAD R80, R3, R55, R80 ;  /* 0x0000003703507224 */ /* 0x000fe400078e0250 */
[----:B------:R-:W-:-:S04]  /*3250*/  IMAD.HI.U32 R2, R2, R88, RZ ;  /* 0x0000005802027227 */ /* 0x000fc800078e00ff */
[--C-:B------:R-:W-:Y:S01]  /*3260*/  @!P2 IMAD.IADD R78, R78, 0x1, -R3.reuse ;  /* 0x000000014e4ea824 */ /* 0x100fe200078e0a03 */
[C---:B------:R-:W-:Y:S01]  /*3270*/  ISETP.GT.U32.AND P2, PT, R3.reuse, R68, PT ;  /* 0x000000440300720c */ /* 0x040fe20003f44070 */
[----:B------:R-:W-:Y:S02]  /*3280*/  IMAD.MOV R2, RZ, RZ, -R2 ;  /* 0x000000ffff027224 */ /* 0x000fe400078e0a02 */
[----:B------:R-:W-:Y:S01]  /*3290*/  @!P1 IMAD.IADD R66, R66, 0x1, -R3 ;  /* 0x0000000142429824 */ /* 0x000fe200078e0a03 */
[C---:B------:R-:W-:Y:S01]  /*32a0*/  ISETP.GT.U32.AND P1, PT, R3.reuse, R80, PT ;  /* 0x000000500300720c */ /* 0x040fe20003f24070 */
[----:B------:R-:W-:Y:S02]  /*32b0*/  IMAD.MOV R57, RZ, RZ, -R57 ;  /* 0x000000ffff397224 */ /* 0x000fe400078e0a39 */
[----:B------:R-:W-:Y:S01]  /*32c0*/  IMAD.MOV.U32 R55, RZ, RZ, R44 ;  /* 0x000000ffff377224 */ /* 0x000fe200078e002c */
[----:B------:R-:W-:Y:S01]  /*32d0*/  LOP3.LUT R44, RZ, R47, RZ, 0x33, !PT ;  /* 0x0000002fff2c7212 */ /* 0x000fe200078e33ff */
[C---:B------:R-:W-:Y:S01]  /*32e0*/  IMAD R88, R3.reuse, R2, R88 ;  /* 0x0000000203587224 */ /* 0x040fe200078e0258 */
[----:B------:R-:W-:Y:S01]  /*32f0*/  SHF.R.U32.HI R2, RZ, 0x6, R144 ;  /* 0x00000006ff027819 */ /* 0x000fe20000011690 */
[----:B------:R-:W-:Y:S01]  /*3300*/  @!P6 IMAD.MOV R58, RZ, RZ, -R58 ;  /* 0x000000ffff3ae224 */ /* 0x000fe200078e0a3a */
[C---:B------:R-:W-:Y:S01]  /*3310*/  ISETP.GT.U32.AND P6, PT, R3.reuse, R78, PT ;  /* 0x0000004e0300720c */ /* 0x040fe20003fc4070 */
[C---:B------:R-:W-:Y:S01]  /*3320*/  IMAD R82, R3.reuse, R57, R82 ;  /* 0x0000003903527224 */ /* 0x040fe200078e0252 */
[----:B------:R-:W-:Y:S01]  /*3330*/  SGXT.U32 R2, R2, 0x1 ;  /* 0x000000010202781a */ /* 0x000fe20000000000 */
[----:B------:R-:W-:Y:S01]  /*3340*/  @!P5 IMAD.MOV R60, RZ, RZ, -R60 ;  /* 0x000000ffff3cd224 */ /* 0x000fe200078e0a3c */
[C---:B------:R-:W-:Y:S01]  /*3350*/  ISETP.GT.U32.AND P5, PT, R3.reuse, R70, PT ;  /* 0x000000460300720c */ /* 0x040fe20003fa4070 */
[----:B------:R-:W-:Y:S01]  /*3360*/  @!P3 IMAD.MOV R55, RZ, RZ, -R55 ;  /* 0x000000ffff37b224 */ /* 0x000fe200078e0a37 */
[C---:B------:R-:W-:Y:S01]  /*3370*/  ISETP.GT.U32.AND P3, PT, R3.reuse, R72, PT ;  /* 0x000000480300720c */ /* 0x040fe20003f64070 */
[----:B------:R-:W-:Y:S01]  /*3380*/  @!P0 IMAD.MOV R64, RZ, RZ, -R64 ;  /* 0x000000ffff408224 */ /* 0x000fe200078e0a40 */
[C---:B------:R-:W-:Y:S01]  /*3390*/  ISETP.GT.U32.AND P0, PT, R3.reuse, R76, PT ;  /* 0x0000004c0300720c */ /* 0x040fe20003f04070 */
[--C-:B------:R-:W-:Y:S01]  /*33a0*/  @!P4 IMAD.IADD R74, R74, 0x1, -R3.reuse ;  /* 0x000000014a4ac824 */ /* 0x100fe200078e0a03 */
[C---:B------:R-:W-:Y:S01]  /*33b0*/  ISETP.GT.U32.AND P4, PT, R3.reuse, R88, PT ;  /* 0x000000580300720c */ /* 0x040fe20003f84070 */
[----:B------:R-:W-:Y:S01]  /*33c0*/  @!P2 IMAD.IADD R68, R68, 0x1, -R3 ;  /* 0x000000014444a824 */ /* 0x000fe200078e0a03 */
[----:B------:R-:W-:Y:S01]  /*33d0*/  ISETP.GT.U32.AND P2, PT, R3, R82, PT ;  /* 0x000000520300720c */ /* 0x000fe20003f44070 */
[----:B------:R-:W-:Y:S01]  /*33e0*/  IMAD.MOV R59, RZ, RZ, -R59 ;  /* 0x000000ffff3b7224 */ /* 0x000fe200078e0a3b */
[C---:B------:R-:W-:Y:S01]  /*33f0*/  LOP3.LUT R152, R2.reuse, 0x40, RZ, 0xfc, !PT ;  /* 0x0000004002987812 */ /* 0x040fe200078efcff */
[----:B------:R-:W-:Y:S01]  /*3400*/  IMAD.MOV R61, RZ, RZ, -R61 ;  /* 0x000000ffff3d7224 */ /* 0x000fe200078e0a3d */
[----:B------:R-:W-:Y:S01]  /*3410*/  LOP3.LUT R153, R2, 0x42, RZ, 0xfc, !PT ;  /* 0x0000004202997812 */ /* 0x000fe200078efcff */
[--C-:B------:R-:W-:Y:S01]  /*3420*/  @!P1 IMAD.IADD R80, R80, 0x1, -R3.reuse ;  /* 0x0000000150509824 */ /* 0x100fe200078e0a03 */
[----:B------:R-:W-:Y:S01]  /*3430*/  ISETP.GE.AND P1, PT, R67, RZ, PT ;  /* 0x000000ff4300720c */ /* 0x000fe20003f26270 */
[C---:B----4-:R-:W-:Y:S01]  /*3440*/  IMAD R210, R2.reuse, R202, RZ ;  /* 0x000000ca02d27224 */ /* 0x050fe200078e02ff */
[C---:B------:R-:W-:Y:S01]  /*3450*/  LOP3.LUT R215, R2.reuse, 0x2, RZ, 0xfc, !PT ;  /* 0x0000000202d77812 */ /* 0x040fe200078efcff */
[C---:B------:R-:W-:Y:S01]  /*3460*/  IMAD R84, R3.reuse, R59, R84 ;  /* 0x0000003b03547224 */ /* 0x040fe200078e0254 */
[----:B------:R-:W-:Y:S01]  /*3470*/  LOP3.LUT R158, R2, 0x24, RZ, 0xfc, !PT ;  /* 0x00000024029e7812 */ /* 0x000fe200078efcff */
[C---:B------:R-:W-:Y:S01]  /*3480*/  IMAD R86, R3.reuse, R61, R86 ;  /* 0x0000003d03567224 */ /* 0x040fe200078e0256 */
[----:B------:R-:W-:Y:S01]  /*3490*/  STL [R1+0x408], R210 ;  /* 0x000408d201007387 */ /* 0x000fe20000100800 */
[----:B------:R-:W-:Y:S01]  /*34a0*/  IMAD R212, R202, 0x2, R210 ;  /* 0x00000002cad47824 */ /* 0x000fe200078e02d2 */
[----:B------:R-:W-:Y:S01]  /*34b0*/  LOP3.LUT R154, R2, 0x60, RZ, 0xfc, !PT ;  /* 0x00000060029a7812 */ /* 0x000fe200078efcff */
[--C-:B------:R-:W-:Y:S01]  /*34c0*/  @!P6 IMAD.IADD R78, R78, 0x1, -R3.reuse ;  /* 0x000000014e4ee824 */ /* 0x100fe200078e0a03 */
[C---:B------:R-:W-:Y:S01]  /*34d0*/  ISETP.GT.U32.AND P6, PT, R3.reuse, R30, PT ;  /* 0x0000001e0300720c */ /* 0x040fe20003fc4070 */
[--C-:B------:R-:W-:Y:S01]  /*34e0*/  @!P5 IMAD.IADD R70, R70, 0x1, -R3.reuse ;  /* 0x000000014646d824 */ /* 0x100fe200078e0a03 */
[C---:B------:R-:W-:Y:S01]  /*34f0*/  ISETP.GT.U32.AND P5, PT, R3.reuse, R84, PT ;  /* 0x000000540300720c */ /* 0x040fe20003fa4070 */
[--C-:B------:R-:W-:Y:S01]  /*3500*/  @!P3 IMAD.IADD R72, R72, 0x1, -R3.reuse ;  /* 0x000000014848b824 */ /* 0x100fe200078e0a03 */
[----:B------:R-:W-:Y:S01]  /*3510*/  ISETP.GT.U32.AND P3, PT, R3, R86, PT ;  /* 0x000000560300720c */ /* 0x000fe20003f64070 */
[--C-:B------:R-:W-:Y:S01]  /*3520*/  @!P0 IMAD.IADD R76, R76, 0x1, -R3.reuse ;  /* 0x000000014c4c8824 */ /* 0x100fe200078e0a03 */
[----:B------:R-:W-:Y:S01]  /*3530*/  ISETP.GE.AND P0, PT, R65, RZ, PT ;  /* 0x000000ff4100720c */ /* 0x000fe20003f06270 */
[----:B------:R-:W-:Y:S01]  /*3540*/  IMAD R214, R202, 0x2, R212 ;  /* 0x00000002cad67824 */ /* 0x000fe200078e02d4 */
[----:B------:R-:W-:Y:S01]  /*3550*/  STL [R1+0x384], R212 ;  /* 0x000384d401007387 */ /* 0x000fe20000100800 */
[--C-:B------:R-:W-:Y:S01]  /*3560*/  @!P4 IMAD.IADD R88, R88, 0x1, -R3.reuse ;  /* 0x000000015858c824 */ /* 0x100fe200078e0a03 */
[----:B------:R-:W-:Y:S01]  /*3570*/  ISETP.GE.AND P4, PT, R75, RZ, PT ;  /* 0x000000ff4b00720c */ /* 0x000fe20003f86270 */
[--C-:B------:R-:W-:Y:S01]  /*3580*/  @!P2 IMAD.IADD R82, R82, 0x1, -R3.reuse ;  /* 0x000000015252a824 */ /* 0x100fe200078e0a03 */
[----:B------:R-:W-:Y:S01]  /*3590*/  ISETP.GE.AND P2, PT, R69, RZ, PT ;  /* 0x000000ff4500720c */ /* 0x000fe20003f46270 */
[C---:B------:R-:W-:Y:S01]  /*35a0*/  IMAD R216, R202.reuse, 0x2, R214 ;  /* 0x00000002cad87824 */ /* 0x040fe200078e02d6 */
[----:B------:R-:W-:Y:S01]  /*35b0*/  STL [R1+0x37c], R214 ;  /* 0x00037cd601007387 */ /* 0x000fe20000100800 */
[----:B------:R-:W-:Y:S01]  /*35c0*/  @!P1 IMAD.MOV R68, RZ, RZ, -R68 ;  /* 0x000000ffff449224 */ /* 0x000fe200078e0a44 */
[----:B------:R-:W-:Y:S01]  /*35d0*/  ISETP.GT.U32.AND P1, PT, R3, R82, PT ;  /* 0x000000520300720c */ /* 0x000fe20003f24070 */
[----:B------:R-:W-:Y:S01]  /*35e0*/  IMAD R218, R202, 0x2, R216 ;  /* 0x00000002cada7824 */ /* 0x000fe200078e02d8 */
[----:B------:R-:W-:Y:S01]  /*35f0*/  STL [R1+0x35c], R216 ;  /* 0x00035cd801007387 */ /* 0x000fe20000100800 */
        /* <DEDUP_REMOVED lines=8> */
[----:B------:R-:W-:Y:S01]  /*3680*/  @!P0 IMAD.MOV R66, RZ, RZ, -R66 ;  /* 0x000000ffff428224 */ /* 0x000fe200078e0a42 */
[C---:B------:R-:W-:Y:S01]  /*3690*/  ISETP.GT.U32.AND P0, PT, R3.reuse, R80, PT ;  /* 0x000000500300720c */ /* 0x040fe20003f04070 */
[----:B------:R-:W-:Y:S01]  /*36a0*/  @!P4 IMAD.MOV R76, RZ, RZ, -R76 ;  /* 0x000000ffff4cc224 */ /* 0x000fe200078e0a4c */
[----:B------:R-:W-:Y:S01]  /*36b0*/  ISETP.GT.U32.AND P4, PT, R3, R30, PT ;  /* 0x0000001e0300720c */ /* 0x000fe20003f84070 */
[----:B------:R-:W-:Y:S01]  /*36c0*/  IMAD R222, R202, 0x2, R220 ;  /* 0x00000002cade7824 */ /* 0x000fe200078e02dc */
[----:B------:R-:W-:Y:S01]  /*36d0*/  STL [R1+0x250], R220 ;  /* 0x000250dc01007387 */ /* 0x000fe20000100800 */
[--C-:B------:R-:W-:Y:S01]  /*36e0*/  @!P1 IMAD.IADD R82, R82, 0x1, -R3.reuse ;  /* 0x0000000152529824 */ /* 0x100fe200078e0a03 */
[----:B------:R-:W-:Y:S01]  /*36f0*/  ISETP.GE.AND P1, PT, R79, RZ, PT ;  /* 0x000000ff4f00720c */ /* 0x000fe20003f26270 */
[C---:B------:R-:W-:Y:S01]  /*3700*/  IMAD R224, R202.reuse, 0x2, R222 ;  /* 0x00000002cae07824 */ /* 0x040fe200078e02de */
[----:B------:R-:W-:Y:S01]  /*3710*/  STL [R1+0x24c], R222 ;  /* 0x00024cde01007387 */ /* 0x000fe20000100800 */
[----:B------:R-:W-:Y:S01]  /*3720*/  @!P2 IMAD.MOV R70, RZ, RZ, -R70 ;  /* 0x000000ffff46a224 */ /* 0x000fe200078e0a46 */
[C---:B------:R-:W-:Y:S01]  /*3730*/  ISETP.GT.U32.AND P2, PT, R3.reuse, R84, PT ;  /* 0x000000540300720c */ /* 0x040fe20003f44070 */
[----:B------:R-:W-:Y:S01]  /*3740*/  IMAD R226, R202, 0x2, R224 ;  /* 0x00000002cae27824 */ /* 0x000fe200078e02e0 */
[----:B------:R-:W-:Y:S01]  /*3750*/  STL [R1+0x248], R224 ;  /* 0x000248e001007387 */ /* 0x000fe20000100800 */
[----:B------:R-:W-:Y:S01]  /*3760*/  @!P5 IMAD.MOV R72, RZ, RZ, -R72 ;  /* 0x000000ffff48d224 */ /* 0x000fe200078e0a48 */
[C---:B------:R-:W-:Y:S01]  /*3770*/  ISETP.GT.U32.AND P5, PT, R3.reuse, R86, PT ;  /* 0x000000560300720c */ /* 0x040fe20003fa4070 */
[----:B------:R-:W-:Y:S01]  /*3780*/  @!P3 IMAD.MOV R74, RZ, RZ, -R74 ;  /* 0x000000ffff4ab224 */ /* 0x000fe200078e0a4a */
[----:B------:R-:W-:Y:S01]  /*3790*/  ISETP.GT.U32.AND P3, PT, R3, R88, PT ;  /* 0x000000580300720c */ /* 0x000fe20003f64070 */
[--C-:B------:R-:W-:Y:S01]  /*37a0*/  @!P0 IMAD.IADD R80, R80, 0x1, -R3.reuse ;  /* 0x0000000150508824 */ /* 0x100fe200078e0a03 */
[----:B------:R-:W-:Y:S01]  /*37b0*/  ISETP.GE.AND P0, PT, R63, RZ, PT ;  /* 0x000000ff3f00720c */ /* 0x000fe20003f06270 */
[----:B------:R-:W-:Y:S01]  /*37c0*/  IMAD R228, R202, 0x2, R226 ;  /* 0x00000002cae47824 */ /* 0x000fe200078e02e2 */
[----:B------:R-:W-:Y:S01]  /*37d0*/  STL [R1+0x244], R226 ;  /* 0x000244e201007387 */ /* 0x000fe20000100800 */
[----:B------:R-:W-:Y:S01]  /*37e0*/  @!P4 IMAD.IADD R30, R30, 0x1, -R3 ;  /* 0x000000011e1ec824 */ /* 0x000fe200078e0a03 */
[----:B------:R-:W-:Y:S01]  /*37f0*/  ISETP.GE.AND P4, PT, R0, RZ, PT ;  /* 0x000000ff0000720c */ /* 0x000fe20003f86270 */
[C---:B------:R-:W-:Y:S01]  /*3800*/  IMAD R231, R202.reuse, 0x2, R228 ;  /* 0x00000002cae77824 */ /* 0x040fe200078e02e4 */
[----:B------:R-:W-:Y:S01]  /*3810*/  STL [R1+0x240], R228 ;  /* 0x000240e401007387 */ /* 0x000fe20000100800 */
[----:B------:R-:W-:Y:S01]  /*3820*/  @!P1 IMAD.MOV R82, RZ, RZ, -R82 ;  /* 0x000000ffff529224 */ /* 0x000fe200078e0a52 */
[----:B------:R-:W-:Y:S01]  /*3830*/  ISETP.NE.AND P1, PT, R47, RZ, PT ;  /* 0x000000ff2f00720c */ /* 0x000fe20003f25270 */
[----:B------:R-:W-:Y:S01]  /*3840*/  IMAD R101, R202, 0x2, R231 ;  /* 0x00000002ca657824 */ /* 0x000fe200078e02e7 */
[----:B------:R-:W-:Y:S01]  /*3850*/  STL [R1+0x23c], R231 ;  /* 0x00023ce701007387 */ /* 0x000fe20000100800 */
[----:B------:R-:W-:Y:S01]  /*3860*/  @!P2 IMAD.IADD R84, R84, 0x1, -R3 ;  /* 0x000000015454a824 */ /* 0x000fe200078e0a03 */
[----:B------:R-:W-:Y:S01]  /*3870*/  SEL R93, R44, R31, !P1 ;  /* 0x0000001f2c5d7207 */ /* 0x000fe20004800000 */
[----:B------:R-:W-:Y:S01]  /*3880*/  IMAD R31, R202, 0x2, R101 ;  /* 0x00000002ca1f7824 */ /* 0x000fe200078e0265 */
[----:B------:R-:W-:Y:S01]  /*3890*/  ISETP.GE.AND P2, PT, R81, RZ, PT ;  /* 0x000000ff5100720c */ /* 0x000fe20003f46270 */
[--C-:B------:R-:W-:Y:S01]  /*38a0*/  @!P5 IMAD.IADD R86, R86, 0x1, -R3.reuse ;  /* 0x000000015656d824 */ /* 0x100fe200078e0a03 */
[----:B------:R-:W-:Y:S01]  /*38b0*/  ISETP.GE.AND P5, PT, R83, RZ, PT ;  /* 0x000000ff5300720c */ /* 0x000fe20003fa6270 */
[----:B------:R-:W-:Y:S01]  /*38c0*/  @!P3 IMAD.IADD R88, R88, 0x1, -R3 ;  /* 0x000000015858b824 */ /* 0x000fe200078e0a03 */
[----:B------:R-:W-:Y:S01]  /*38d0*/  ISETP.GE.AND P3, PT, R85, RZ, PT ;  /* 0x000000ff5500720c */ /* 0x000fe20003f66270 */
[----:B------:R-:W-:Y:S01]  /*38e0*/  @!P6 IMAD.MOV R78, RZ, RZ, -R78 ;  /* 0x000000ffff4ee224 */ /* 0x000fe200078e0a4e */
[----:B------:R-:W-:Y:S01]  /*38f0*/  ISETP.GE.AND P6, PT, R87, RZ, PT ;  /* 0x000000ff5700720c */ /* 0x000fe20003fc6270 */
[----:B------:R-:W-:Y:S01]  /*3900*/  @!P0 IMAD.MOV R80, RZ, RZ, -R80 ;  /* 0x000000ffff508224 */ /* 0x000fe200078e0a50 */
[----:B------:R-:W-:Y:S01]  /*3910*/  ISETP.NE.AND P0, PT, R46, RZ, PT ;  /* 0x000000ff2e00720c */ /* 0x000fe20003f05270 */
[----:B------:R-:W-:Y:S01]  /*3920*/  @!P4 IMAD.MOV R30, RZ, RZ, -R30 ;  /* 0x000000ffff1ec224 */ /* 0x000fe200078e0a1e */
[----:B------:R-:W-:Y:S01]  /*3930*/  SEL R94, R44, R33, !P1 ;  /* 0x000000212c5e7207 */ /* 0x000fe20004800000 */
[----:B------:R-:W-:Y:S01]  /*3940*/  IMAD R33, R202, 0x2, R31 ;  /* 0x00000002ca217824 */ /* 0x000fe200078e021f */
[C---:B------:R-:W-:Y:S01]  /*3950*/  SEL R95, R44.reuse, R35, !P1 ;  /* 0x000000232c5f7207 */ /* 0x040fe20004800000 */
[----:B------:R-:W-:Y:S01]  /*3960*/  @!P2 IMAD.MOV R84, RZ, RZ, -R84 ;  /* 0x000000ffff54a224 */ /* 0x000fe200078e0a54 */
[----:B------:R-:W-:Y:S01]  /*3970*/  SEL R47, R44, R30, !P1 ;  /* 0x0000001e2c2f7207 */ /* 0x000fe20004800000 */
[----:B------:R-:W-:Y:S01]  /*3980*/  IMAD R35, R202, 0x2, R33 ;  /* 0x00000002ca237824 */ /* 0x000fe200078e0221 */
[C---:B------:R-:W-:Y:S01]  /*3990*/  SEL R7, R44.reuse, R7, !P1 ;  /* 0x000000072c077207 */ /* 0x040fe20004800000 */
[----:B------:R-:W-:Y:S01]  /*39a0*/  IMAD.MOV.U32 R30, RZ, RZ, R5 ;  /* 0x000000ffff1e7224 */ /* 0x000fe200078e0005 */
[C---:B------:R-:W-:Y:S01]  /*39b0*/  SEL R57, R44.reuse, R8, !P1 ;  /* 0x000000082c397207 */ /* 0x040fe20004800000 */
[----:B------:R-:W-:Y:S01]  /*39c0*/  IMAD R241, R47, UR9, RZ ;  /* 0x000000092ff17c24 */ /* 0x000fe2000f8e02ff */
[C---:B------:R-:W-:Y:S01]  /*39d0*/  SEL R59, R44.reuse, R9, !P1 ;  /* 0x000000092c3b7207 */ /* 0x040fe20004800000 */
[----:B------:R-:W-:Y:S01]  /*39e0*/  IMAD R240, R7, UR9, RZ ;  /* 0x0000000907f07c24 */ /* 0x000fe2000f8e02ff */
[----:B------:R-:W-:Y:S01]  /*39f0*/  SEL R96, R44, R37, !P1 ;  /* 0x000000252c607207 */ /* 0x000fe20004800000 */
[----:B------:R-:W-:Y:S01]  /*3a00*/  IMAD R37, R202, 0x2, R35 ;  /* 0x00000002ca257824 */ /* 0x000fe200078e0223 */
[C---:B------:R-:W-:Y:S01]  /*3a10*/  SEL R61, R44.reuse, R10, !P1 ;  /* 0x0000000a2c3d7207 */ /* 0x040fe20004800000 */
[----:B------:R-:W-:Y:S01]  /*3a20*/  @!P5 IMAD.MOV R86, RZ, RZ, -R86 ;  /* 0x000000ffff56d224 */ /* 0x000fe200078e0a56 */
[C---:B------:R-:W-:Y:S01]  /*3a30*/  SEL R63, R44.reuse, R11, !P1 ;  /* 0x0000000b2c3f7207 */ /* 0x040fe20004800000 */
[----:B------:R-:W-:Y:S01]  /*3a40*/  @!P3 IMAD.MOV R88, RZ, RZ, -R88 ;  /* 0x000000ffff58b224 */ /* 0x000fe200078e0a58 */
[C---:B------:R-:W-:Y:S01]  /*3a50*/  SEL R65, R44.reuse, R12, !P1 ;  /* 0x0000000c2c417207 */ /* 0x040fe20004800000 */
[----:B------:R-:W-:Y:S01]  /*3a60*/  @!P6 IMAD.MOV R30, RZ, RZ, -R30 ;  /* 0x000000ffff1ee224 */ /* 0x000fe200078e0a1e */
[C---:B------:R-:W-:Y:S01]  /*3a70*/  SEL R67, R44.reuse, R13, !P1 ;  /* 0x0000000d2c437207 */ /* 0x040fe20004800000 */
[----:B------:R-:W-:Y:S01]  /*3a80*/  IMAD R239, R57, UR9, RZ ;  /* 0x0000000939ef7c24 */ /* 0x000fe2000f8e02ff */
[----:B------:R-:W-:Y:S01]  /*3a90*/  SEL R97, R44, R39, !P1 ;  /* 0x000000272c617207 */ /* 0x000fe20004800000 */
[----:B------:R-:W-:Y:S01]  /*3aa0*/  IMAD R8, R100, R203, RZ ;  /* 0x000000cb64087224 */ /* 0x000fe200078e02ff */
[----:B------:R-:W-:Y:S01]  /*3ab0*/  SEL R69, R44, R14, !P1 ;  /* 0x0000000e2c457207 */ /* 0x000fe20004800000 */
[----:B------:R-:W-:Y:S01]  /*3ac0*/  IMAD R39, R202, 0x2, R37 ;  /* 0x00000002ca277824 */ /* 0x000fe200078e0225 */
[----:B------:R-:W-:Y:S01]  /*3ad0*/  @!P0 LOP3.LUT R30, RZ, R46, RZ, 0x33, !PT ;  /* 0x0000002eff1e8212 */ /* 0x000fe200078e33ff */
[----:B------:R-:W-:Y:S01]  /*3ae0*/  IMAD R238, R59, UR9, RZ ;  /* 0x000000093bee7c24 */ /* 0x000fe2000f8e02ff */
[C---:B------:R-:W-:Y:S01]  /*3af0*/  SEL R71, R44.reuse, R15, !P1 ;  /* 0x0000000f2c477207 */ /* 0x040fe20004800000 */
[----:B------:R2:W-:Y:S01]  /*3b00*/  STL [R1+0x238], R101 ;  /* 0x0002386501007387 */ /* 0x0005e20000100800 */
[----:B------:R-:W-:Y:S01]  /*3b10*/  IMAD R237, R61, UR9, RZ ;  /* 0x000000093ded7c24 */ /* 0x000fe2000f8e02ff */
[C---:B------:R-:W-:Y:S01]  /*3b20*/  SEL R73, R44.reuse, R16, !P1 ;  /* 0x000000102c497207 */ /* 0x040fe20004800000 */
[----:B------:R-:W-:Y:S01]  /*3b30*/  IMAD R236, R63, UR9, RZ ;  /* 0x000000093fec7c24 */ /* 0x000fe2000f8e02ff */
[----:B------:R-:W-:Y:S01]  /*3b40*/  STL [R1+0x350], R241 ;  /* 0x000350f101007387 */ /* 0x000fe20000100800 */
[C---:B------:R-:W-:Y:S01]  /*3b50*/  SEL R75, R44.reuse, R17, !P1 ;  /* 0x000000112c4b7207 */ /* 0x040fe20004800000 */
[----:B------:R-:W-:Y:S01]  /*3b60*/  IMAD R235, R65, UR9, RZ ;  /* 0x0000000941eb7c24 */ /* 0x000fe2000f8e02ff */
[C---:B------:R-:W-:Y:S01]  /*3b70*/  SEL R77, R44.reuse, R18, !P1 ;  /* 0x000000122c4d7207 */ /* 0x040fe20004800000 */
[----:B------:R-:W-:Y:S01]  /*3b80*/  STL [R1+0x34c], R240 ;  /* 0x00034cf001007387 */ /* 0x000fe20000100800 */
[C---:B------:R-:W-:Y:S01]  /*3b90*/  SEL R81, R44.reuse, R20, !P1 ;  /* 0x000000142c517207 */ /* 0x040fe20004800000 */
[----:B------:R-:W-:Y:S01]  /*3ba0*/  IMAD R234, R67, UR9, RZ ;  /* 0x0000000943ea7c24 */ /* 0x000fe2000f8e02ff */
[C---:B------:R-:W-:Y:S01]  /*3bb0*/  SEL R89, R44.reuse, R24, !P1 ;  /* 0x000000182c597207 */ /* 0x040fe20004800000 */
[----:B------:R-:W-:Y:S01]  /*3bc0*/  STL [R1+0x348], R239 ;  /* 0x000348ef01007387 */ /* 0x000fe20000100800 */
[----:B------:R-:W-:Y:S01]  /*3bd0*/  SEL R98, R44, R41, !P1 ;  /* 0x000000292c627207 */ /* 0x000fe20004800000 */
[----:B------:R-:W-:Y:S01]  /*3be0*/  IMAD R41, R202, 0x2, R39 ;  /* 0x00000002ca297824 */ /* 0x000fe200078e0227 */
[C---:B------:R-:W-:Y:S01]  /*3bf0*/  SEL R79, R44.reuse, R19, !P1 ;  /* 0x000000132c4f7207 */ /* 0x040fe20004800000 */
[----:B------:R-:W-:Y:S01]  /*3c00*/  STL [R1+0x344], R238 ;  /* 0x000344ee01007387 */ /* 0x000fe20000100800 */
[C---:B------:R-:W-:Y:S01]  /*3c10*/  SEL R83, R44.reuse, R21, !P1 ;  /* 0x000000152c537207 */ /* 0x040fe20004800000 */
[----:B------:R-:W-:Y:S01]  /*3c20*/  IMAD R233, R69, UR9, RZ ;  /* 0x0000000945e97c24 */ /* 0x000fe2000f8e02ff */
[C---:B------:R-:W-:Y:S01]  /*3c30*/  SEL R85, R44.reuse, R22, !P1 ;  /* 0x000000162c557207 */ /* 0x040fe20004800000 */
[----:B------:R-:W-:Y:S01]  /*3c40*/  STL [R1+0x340], R237 ;  /* 0x000340ed01007387 */ /* 0x000fe20000100800 */
[C---:B-1----:R-:W-:Y:S01]  /*3c50*/  SEL R87, R44.reuse, R23, !P1 ;  /* 0x000000172c577207 */ /* 0x042fe20004800000 */
[----:B------:R-:W-:Y:S01]  /*3c60*/  IMAD R232, R71, UR9, RZ ;  /* 0x0000000947e87c24 */ /* 0x000fe2000f8e02ff */
[C---:B------:R-:W-:Y:S01]  /*3c70*/  SEL R90, R44.reuse, R25, !P1 ;  /* 0x000000192c5a7207 */ /* 0x040fe20004800000 */
        /* <DEDUP_REMOVED lines=24> */
[----:B------:R-:W-:Y:S01]  /*3e00*/  IMAD R83, R83, UR9, RZ ;  /* 0x0000000953537c24 */ /* 0x000fe2000f8e02ff */
        /* <DEDUP_REMOVED lines=14> */
[----:B------:R-:W-:Y:S01]  /*3ef0*/  SEL R56, R44, R56, !P1 ;  /* 0x000000382c387207 */ /* 0x000fe20004800000 */
[----:B------:R-:W-:Y:S01]  /*3f00*/  IMAD R27, R202, 0x2, R29 ;  /* 0x00000002ca1b7824 */ /* 0x000fe200078e021d */
[C---:B------:R-:W-:Y:S01]  /*3f10*/  SEL R58, R44.reuse, R58, !P1 ;  /* 0x0000003a2c3a7207 */ /* 0x040fe20004800000 */
[----:B------:R-:W-:Y:S01]  /*3f20*/  STL [R1+0x318], R81 ;  /* 0x0003185101007387 */ /* 0x000fe20000100800 */
[----:B------:R-:W-:Y:S01]  /*3f30*/  SEL R60, R44, R60, !P1 ;  /* 0x0000003c2c3c7207 */ /* 0x000fe20004800000 */
[----:B------:R-:W-:Y:S01]  /*3f40*/  IMAD R90, R90, UR9, RZ ;  /* 0x000000095a5a7c24 */ /* 0x000fe2000f8e02ff */
[C---:B------:R-:W-:Y:S01]  /*3f50*/  SEL R55, R44.reuse, R55, !P1 ;  /* 0x000000372c377207 */ /* 0x040fe20004800000 */
[----:B------:R-:W-:Y:S01]  /*3f60*/  STL [R1+0x314], R83 ;  /* 0x0003145301007387 */ /* 0x000fe20000100800 */
[----:B------:R-:W-:Y:S01]  /*3f70*/  SEL R62, R44, R62, !P1 ;  /* 0x0000003e2c3e7207 */ /* 0x000fe20004800000 */
        /* <DEDUP_REMOVED lines=20> */
[----:B------:R-:W1:Y:S01]  /*40c0*/  LDC R3, c[0x0][0x3a0] ;  /* 0x0000e800ff037b82 */ /* 0x000e620000000800 */
        /* <DEDUP_REMOVED lines=8> */
[----:B------:R-:W-:Y:S01]  /*4150*/  LEA R9, P1, R8, UR34, 0x2 ;  /* 0x0000002208097c11 */ /* 0x000fe2000f8210ff */
[----:B------:R-:W-:Y:S01]  /*4160*/  IMAD R94, R94, UR9, RZ ;  /* 0x000000095e5e7c24 */ /* 0x000fe2000f8e02ff */
[----:B------:R-:W-:Y:S01]  /*4170*/  STL [R1+0x2f8], R63 ;  /* 0x0002f83f01007387 */ /* 0x000fe20000100800 */
[----:B------:R-:W-:Y:S01]  /*4180*/  IMAD R23, R202, 0x2, R25 ;  /* 0x00000002ca177824 */ /* 0x000fe200078e0219 */
[----:B------:R-:W-:Y:S01]  /*4190*/  LEA.HI.X.SX32 R5, R8, UR35, 0x2, P1 ;  /* 0x0000002308057c11 */ /* 0x000fe200088f16ff */
[----:B------:R-:W-:Y:S01]  /*41a0*/  IMAD R44, R34, UR9, RZ ;  /* 0x00000009222c7c24 */ /* 0x000fe2000f8e02ff */
[----:B------:R-:W-:Y:S01]  /*41b0*/  LEA R230, P1, R6, UR32, 0x2 ;  /* 0x0000002006e67c11 */ /* 0x000fe2000f8210ff */
[----:B------:R-:W-:Y:S01]  /*41c0*/  STL [R1+0x2f4], R92 ;  /* 0x0002f45c01007387 */ /* 0x000fe20000100800 */
[----:B------:R-:W-:Y:S01]  /*41d0*/  IMAD R46, R36, UR9, RZ ;  /* 0x00000009242e7c24 */ /* 0x000fe2000f8e02ff */
[----:B------:R-:W-:Y:S01]  /*41e0*/  LOP3.LUT R159, R2, 0x26, RZ, 0xfc, !PT ;  /* 0x00000026029f7812 */ /* 0x000fe200078efcff */
[----:B------:R-:W-:Y:S01]  /*41f0*/  IMAD R95, R95, UR9, RZ ;  /* 0x000000095f5f7c24 */ /* 0x000fe2000f8e02ff */
[----:B------:R-:W-:Y:S01]  /*4200*/  LEA.HI.X.SX32 R7, R6, UR33, 0x2, P1 ;  /* 0x0000002106077c11 */ /* 0x000fe200088f16ff */
[----:B------:R-:W-:Y:S01]  /*4210*/  STL [R1+0x2f0], R93 ;  /* 0x0002f05d01007387 */ /* 0x000fe20000100800 */
[-C--:B------:R-:W-:Y:S01]  /*4220*/  LEA R136, P1, R31, R230.reuse, 0x2 ;  /* 0x000000e61f887211 */ /* 0x080fe200078210ff */
[----:B------:R-:W-:Y:S01]  /*4230*/  IMAD R96, R96, UR9, RZ ;  /* 0x0000000960607c24 */ /* 0x000fe2000f8e02ff */
[-C--:B------:R-:W-:Y:S01]  /*4240*/  LEA R134, P5, R33, R230.reuse, 0x2 ;  /* 0x000000e621867211 */ /* 0x080fe200078a10ff */
[----:B------:R-:W-:Y:S01]  /*4250*/  STL [R1+0x2ec], R47 ;  /* 0x0002ec2f01007387 */ /* 0x000fe20000100800 */
[-C--:B------:R-:W-:Y:S01]  /*4260*/  LEA.HI.X.SX32 R137, R31, R7.reuse, 0x2, P1 ;  /* 0x000000071f897211 */ /* 0x080fe200008f16ff */
[----:B------:R-:W-:Y:S01]  /*4270*/  IMAD R21, R202, 0x2, R23 ;  /* 0x00000002ca157824 */ /* 0x000fe200078e0217 */
[-C--:B------:R-:W-:Y:S01]  /*4280*/  LEA R132, P1, R35, R230.reuse, 0x2 ;  /* 0x000000e623847211 */ /* 0x080fe200078210ff */
[----:B------:R-:W-:Y:S01]  /*4290*/  STL [R1+0x2e8], R94 ;  /* 0x0002e85e01007387 */ /* 0x000fe20000100800 */
[-C--:B------:R-:W-:Y:S01]  /*42a0*/  LEA.HI.X.SX32 R135, R33, R7.reuse, 0x2, P5 ;  /* 0x0000000721877211 */ /* 0x080fe200028f16ff */
[----:B------:R-:W-:Y:S01]  /*42b0*/  IMAD R59, R38, UR9, RZ ;  /* 0x00000009263b7c24 */ /* 0x000fe2000f8e02ff */
[-C--:B------:R-:W-:Y:S01]  /*42c0*/  LEA.HI.X.SX32 R133, R35, R7.reuse, 0x2, P1 ;  /* 0x0000000723857211 */ /* 0x080fe200008f16ff */
[----:B------:R-:W-:Y:S01]  /*42d0*/  STL [R1+0x2e4], R44 ;  /* 0x0002e42c01007387 */ /* 0x000fe20000100800 */
[-C--:B------:R-:W-:Y:S01]  /*42e0*/  LEA R128, P1, R39, R230.reuse, 0x2 ;  /* 0x000000e627807211 */ /* 0x080fe200078210ff */
[----:B------:R-:W-:Y:S01]  /*42f0*/  IMAD R97, R97, UR9, RZ ;  /* 0x0000000961617c24 */ /* 0x000fe2000f8e02ff */
        /* <DEDUP_REMOVED lines=9> */
[----:B------:R-:W-:Y:S01]  /*4390*/  IMAD R19, R202, 0x2, R21 ;  /* 0x00000002ca137824 */ /* 0x000fe200078e0215 */
[----:B------:R-:W-:Y:S01]  /*43a0*/  STL [R1+0x2d8], R96 ;  /* 0x0002d86001007387 */ /* 0x000fe20000100800 */
[----:B------:R-:W-:Y:S01]  /*43b0*/  IMAD R61, R42, UR9, RZ ;  /* 0x000000092a3d7c24 */ /* 0x000fe2000f8e02ff */
[-C--:B------:R-:W-:Y:S01]  /*43c0*/  LEA.HI.X.SX32 R125, R43, R7.reuse, 0x2, P1 ;  /* 0x000000072b7d7211 */ /* 0x080fe200008f16ff */
[----:B------:R-:W-:Y:S01]  /*43d0*/  IMAD R99, R99, UR9, RZ ;  /* 0x0000000963637c24 */ /* 0x000fe2000f8e02ff */
[----:B------:R-:W-:Y:S01]  /*43e0*/  STL [R1+0x2d4], R59 ;  /* 0x0002d43b01007387 */ /* 0x000fe20000100800 */
[----:B------:R-:W-:Y:S01]  /*43f0*/  IMAD R65, R45, UR9, RZ ;  /* 0x000000092d417c24 */ /* 0x000fe2000f8e02ff */
[-C--:B------:R-:W-:Y:S01]  /*4400*/  LEA.HI.X.SX32 R127, R41, R7.reuse, 0x2, P5 ;  /* 0x00000007297f7211 */ /* 0x080fe200028f16ff */
[----:B------:R-:W-:Y:S01]  /*4410*/  IMAD R67, R49, UR9, RZ ;  /* 0x0000000931437c24 */ /* 0x000fe2000f8e02ff */
[----:B------:R-:W-:Y:S01]  /*4420*/  STL [R1+0x2d0], R97 ;  /* 0x0002d06101007387 */ /* 0x000fe20000100800 */
[-C--:B------:R-:W-:Y:S01]  /*4430*/  LEA R120, P1, R27, R230.reuse, 0x2 ;  /* 0x000000e61b787211 */ /* 0x080fe200078210ff */
[----:B------:R-:W-:Y:S01]  /*4440*/  IMAD R17, R202, 0x2, R19 ;  /* 0x00000002ca117824 */ /* 0x000fe200078e0213 */
[-C--:B------:R-:W-:Y:S01]  /*4450*/  LEA R122, P5, R29, R230.reuse, 0x2 ;  /* 0x000000e61d7a7211 */ /* 0x080fe200078a10ff */
        /* <DEDUP_REMOVED lines=9> */
[----:B------:R-:W-:Y:S01]  /*44f0*/  IMAD R15, R202, 0x2, R17 ;  /* 0x00000002ca0f7824 */ /* 0x000fe200078e0211 */
[-C--:B------:R-:W-:Y:S01]  /*4500*/  LEA R116, P1, R23, R230.reuse, 0x2 ;  /* 0x000000e617747211 */ /* 0x080fe200078210ff */
[----:B------:R-:W-:Y:S01]  /*4510*/  IMAD R225, R53, UR9, RZ ;  /* 0x0000000935e17c24 */ /* 0x000fe2000f8e02ff */
[----:B------:R-:W-:Y:S01]  /*4520*/  STL [R1+0x2c0], R99 ;  /* 0x0002c06301007387 */ /* 0x000fe20000100800 */
[----:B------:R-:W-:Y:S01]  /*4530*/  IMAD R78, R54, UR9, RZ ;  /* 0x00000009364e7c24 */ /* 0x000fe2000f8e02ff */
[-C--:B------:R-:W-:Y:S01]  /*4540*/  LEA R118, P5, R25, R230.reuse, 0x2 ;  /* 0x000000e619767211 */ /* 0x080fe200078a10ff */
[----:B------:R-:W-:Y:S01]  /*4550*/  IMAD R80, R56, UR9, RZ ;  /* 0x0000000938507c24 */ /* 0x000fe2000f8e02ff */
[----:B------:R-:W-:Y:S01]  /*4560*/  STL [R1+0x2bc], R65 ;  /* 0x0002bc4101007387 */ /* 0x000fe20000100800 */
[----:B------:R-:W-:Y:S01]  /*4570*/  IMAD R82, R58, UR9, RZ ;  /* 0x000000093a527c24 */ /* 0x000fe2000f8e02ff */
[-C--:B------:R-:W-:Y:S01]  /*4580*/  LEA.HI.X.SX32 R117, R23, R7.reuse, 0x2, P1 ;  /* 0x0000000717757211 */ /* 0x080fe200008f16ff */
[----:B------:R-:W-:Y:S01]  /*4590*/  IMAD R13, R202, 0x2, R15 ;  /* 0x00000002ca0d7824 */ /* 0x000fe200078e020f */
[----:B------:R-:W-:Y:S01]  /*45a0*/  STL [R1+0x2b8], R67 ;  /* 0x0002b84301007387 */ /* 0x000fe20000100800 */
[----:B------:R-:W-:Y:S01]  /*45b0*/  IMAD R84, R60, UR9, RZ ;  /* 0x000000093c547c24 */ /* 0x000fe2000f8e02ff */
[-C--:B------:R-:W-:Y:S01]  /*45c0*/  LEA.HI.X.SX32 R119, R25, R7.reuse, 0x2, P5 ;  /* 0x0000000719777211 */ /* 0x080fe200028f16ff */
[----:B------:R-:W-:Y:S01]  /*45d0*/  IMAD R86, R55, UR9, RZ ;  /* 0x0000000937567c24 */ /* 0x000fe2000f8e02ff */
[----:B------:R-:W-:Y:S01]  /*45e0*/  STL [R1+0x2b4], R69 ;  /* 0x0002b44501007387 */ /* 0x000fe20000100800 */
[-C--:B------:R-:W-:Y:S01]  /*45f0*/  LEA R112, P1, R19, R230.reuse, 0x2 ;  /* 0x000000e613707211 */ /* 0x080fe200078210ff */
[----:B-1----:R-:W-:Y:S01]  /*4600*/  VIADD R142, R3, 0xffffff80 ;  /* 0xffffff80038e7836 */ /* 0x002fe20000000000 */
[-C--:B------:R-:W-:Y:S01]  /*4610*/  LEA R114, P5, R21, R230.reuse, 0x2 ;  /* 0x000000e615727211 */ /* 0x080fe200078a10ff */
[----:B------:R-:W-:Y:S01]  /*4620*/  STL [R1+0x2b0], R252 ;  /* 0x0002b0fc01007387 */ /* 0x000fe20000100800 */
[----:B------:R-:W-:Y:S01]  /*4630*/  IMAD R88, R62, UR9, RZ ;  /* 0x000000093e587c24 */ /* 0x000fe2000f8e02ff */
[-C--:B------:R-:W-:Y:S01]  /*4640*/  LEA.HI.X.SX32 R113, R19, R7.reuse, 0x2, P1 ;  /* 0x0000000713717211 */ /* 0x080fe200008f16ff */
[----:B------:R-:W-:Y:S01]  /*4650*/  IMAD R223, R64, UR9, RZ ;  /* 0x0000000940df7c24 */ /* 0x000fe2000f8e02ff */
[----:B------:R-:W-:Y:S01]  /*4660*/  STL [R1+0x2ac], R229 ;  /* 0x0002ace501007387 */ /* 0x000fe20000100800 */
[----:B------:R-:W-:Y:S01]  /*4670*/  IMAD R11, R202, 0x2, R13 ;  /* 0x00000002ca0b7824 */ /* 0x000fe200078e020d */
[----:B------:R-:W-:Y:S01]  /*4680*/  LEA.HI.X.SX32 R115, R21, R7, 0x2, P5 ;  /* 0x0000000715737211 */ /* 0x000fe200028f16ff */
[----:B------:R-:W-:Y:S01]  /*4690*/  IMAD R221, R66, UR9, RZ ;  /* 0x0000000942dd7c24 */ /* 0x000fe2000f8e02ff */
[----:B------:R-:W-:Y:S01]  /*46a0*/  STL [R1+0x2a8], R227 ;  /* 0x0002a8e301007387 */ /* 0x000fe20000100800 */
[----:B------:R-:W-:Y:S01]  /*46b0*/  IMAD R219, R68, UR9, RZ ;  /* 0x0000000944db7c24 */ /* 0x000fe2000f8e02ff */
[----:B------:R-:W-:Y:S01]  /*46c0*/  LEA R108, P1, R15, R230, 0x2 ;  /* 0x000000e60f6c7211 */ /* 0x000fe200078210ff */
[----:B------:R-:W-:Y:S01]  /*46d0*/  IMAD R217, R70, UR9, RZ ;  /* 0x0000000946d97c24 */ /* 0x000fe2000f8e02ff */
[----:B------:R-:W-:Y:S01]  /*46e0*/  STL [R1+0x2a4], R225 ;  /* 0x0002a4e101007387 */ /* 0x000fe20000100800 */
[----:B------:R-:W-:Y:S01]  /*46f0*/  ISETP.GE.AND P0, PT, R100, R3, PT ;  /* 0x000000036400720c */ /* 0x000fe20003f06270 */
[----:B--2---:R-:W-:Y:S01]  /*4700*/  IMAD R101, R72, UR9, RZ ;  /* 0x0000000948657c24 */ /* 0x004fe2000f8e02ff */
[----:B------:R-:W-:Y:S01]  /*4710*/  ISETP.GE.AND P2, PT, R100, R142, PT ;  /* 0x0000008e6400720c */ /* 0x000fe20003f46270 */
[----:B------:R-:W-:Y:S01]  /*4720*/  STL [R1+0x2a0], R78 ;  /* 0x0002a04e01007387 */ /* 0x000fe20000100800 */
[-C--:B------:R-:W-:Y:S01]  /*4730*/  LEA R110, P5, R17, R230.reuse, 0x2 ;  /* 0x000000e6116e7211 */ /* 0x080fe200078a10ff */
[----:B------:R-:W-:Y:S01]  /*4740*/  IMAD R100, R74, UR9, RZ ;  /* 0x000000094a647c24 */ /* 0x000fe2000f8e02ff */
[-C--:B------:R-:W-:Y:S01]  /*4750*/  LEA R104, P6, R11, R230.reuse, 0x2 ;  /* 0x000000e60b687211 */ /* 0x080fe200078c10ff */
[----:B------:R-:W-:Y:S01]  /*4760*/  STL [R1+0x29c], R80 ;  /* 0x00029c5001007387 */ /* 0x000fe20000100800 */
[----:B------:R-:W-:Y:S01]  /*4770*/  IMAD R198, R76, UR9, RZ ;  /* 0x000000094cc67c24 */ /* 0x000fe2000f8e02ff */
[-C--:B------:R-:W-:Y:S01]  /*4780*/  LEA.HI.X.SX32 R109, R15, R7.reuse, 0x2, P1 ;  /* 0x000000070f6d7211 */ /* 0x080fe200008f16ff */
[----:B------:R-:W-:Y:S01]  /*4790*/  IMAD R145, R24, UR9, RZ ;  /* 0x0000000918917c24 */ /* 0x000fe2000f8e02ff */
[----:B------:R-:W-:Y:S01]  /*47a0*/  STL [R1+0x298], R82 ;  /* 0x0002985201007387 */ /* 0x000fe20000100800 */
[----:B------:R-:W-:Y:S01]  /*47b0*/  IMAD R20, R20, UR9, RZ ;  /* 0x0000000914147c24 */ /* 0x000fe2000f8e02ff */
[----:B------:R-:W-:Y:S01]  /*47c0*/  LEA.HI.X.SX32 R111, R17, R7, 0x2, P5 ;  /* 0x00000007116f7211 */ /* 0x000fe200028f16ff */
[----:B------:R-:W-:Y:S01]  /*47d0*/  IMAD R141, R202, 0x2, R11 ;  /* 0x00000002ca8d7824 */ /* 0x000fe200078e020b */
[----:B------:R-:W-:Y:S01]  /*47e0*/  STL [R1+0x294], R84 ;  /* 0x0002945401007387 */ /* 0x000fe20000100800 */
[----:B------:R-:W-:Y:S01]  /*47f0*/  LEA R242, P1, R241, R9, 0x2 ;  /* 0x00000009f1f27211 */ /* 0x000fe200078210ff */
[----:B------:R-:W-:Y:S01]  /*4800*/  IMAD R140, R18, UR9, RZ ;  /* 0x00000009128c7c24 */ /* 0x000fe2000f8e02ff */
[-C--:B------:R-:W-:Y:S01]  /*4810*/  LEA R106, P5, R13, R230.reuse, 0x2 ;  /* 0x000000e60d6a7211 */ /* 0x080fe200078a10ff */
[----:B------:R-:W-:Y:S01]  /*4820*/  STL [R1+0x290], R86 ;  /* 0x0002905601007387 */ /* 0x000fe20000100800 */
[----:B------:R-:W-:Y:S01]  /*4830*/  IMAD R16, R16, UR9, RZ ;  /* 0x0000000910107c24 */ /* 0x000fe2000f8e02ff */
[----:B------:R-:W-:Y:S01]  /*4840*/  LEA.HI.X.SX32 R105, R11, R7, 0x2, P6 ;  /* 0x000000070b697211 */ /* 0x000fe200030f16ff */
[----:B------:R-:W-:Y:S01]  /*4850*/  IMAD R14, R14, UR9, RZ ;  /* 0x000000090e0e7c24 */ /* 0x000fe2000f8e02ff */
[----:B------:R-:W-:Y:S01]  /*4860*/  STL [R1+0x28c], R88 ;  /* 0x00028c5801007387 */ /* 0x000fe20000100800 */
[----:B------:R-:W-:Y:S01]  /*4870*/  LEA R18, P6, R240, R9, 0x2 ;  /* 0x00000009f0127211 */ /* 0x000fe200078c10ff */
[----:B------:R-:W-:Y:S01]  /*4880*/  IMAD R139, R12, UR9, RZ ;  /* 0x000000090c8b7c24 */ /* 0x000fe2000f8e02ff */
[----:B------:R-:W-:Y:S01]  /*4890*/  LEA.HI.X.SX32 R243, R241, R5, 0x2, P1 ;  /* 0x00000005f1f37211 */ /* 0x000fe200008f16ff */
[----:B------:R-:W-:Y:S01]  /*48a0*/  STL [R1+0x288], R223 ;  /* 0x000288df01007387 */ /* 0x000fe20000100800 */
[----:B------:R-:W-:Y:S01]  /*48b0*/  LEA.HI.X.SX32 R107, R13, R7, 0x2, P5 ;  /* 0x000000070d6b7211 */ /* 0x000fe200028f16ff */
[----:B------:R-:W-:Y:S01]  /*48c0*/  IMAD R138, R10, UR9, RZ ;  /* 0x000000090a8a7c24 */ /* 0x000fe2000f8e02ff */
[----:B------:R-:W-:Y:S01]  /*48d0*/  LEA R12, P1, R239, R9, 0x2 ;  /* 0x00000009ef0c7211 */ /* 0x000fe200078210ff */
[----:B------:R-:W-:Y:S01]  /*48e0*/  STL [R1+0x284], R221 ;  /* 0x000284dd01007387 */ /* 0x000fe20000100800 */
[----:B------:R-:W-:Y:S01]  /*48f0*/  LEA R102, P5, R141, R230, 0x2 ;  /* 0x000000e68d667211 */ /* 0x000fe200078a10ff */
[----:B------:R-:W-:Y:S01]  /*4900*/  VIADD R207, R3, 0x7f ;  /* 0x0000007f03cf7836 */ /* 0x000fe20000000000 */
[-C--:B------:R-:W-:Y:S01]  /*4910*/  LEA.HI.X.SX32 R19, R240, R5.reuse, 0x2, P6 ;  /* 0x00000005f0137211 */ /* 0x080fe200030f16ff */
[----:B------:R-:W-:Y:S01]  /*4920*/  STL [R1+0x280], R219 ;  /* 0x000280db01007387 */ /* 0x000fe20000100800 */
[----:B------:R-:W-:Y:S01]  /*4930*/  LEA.HI.X.SX32 R13, R239, R5, 0x2, P1 ;  /* 0x00000005ef0d7211 */ /* 0x000fe200008f16ff */
[----:B------:R-:W-:Y:S01]  /*4940*/  IMAD.SHL.U32 R22, R144, 0x4, RZ ;  /* 0x0000000490167824 */ /* 0x000fe200078e00ff */
[----:B------:R-:W-:Y:S01]  /*4950*/  LEA.HI.X.SX32 R103, R141, R7, 0x2, P5 ;  /* 0x000000078d677211 */ /* 0x000fe200028f16ff */
[----:B------:R-:W-:Y:S01]  /*4960*/  STL [R1+0x27c], R217 ;  /* 0x00027cd901007387 */ /* 0x000fe20000100800 */
[----:B------:R-:W-:Y:S01]  /*4970*/  LEA R24, P5, R238, R9, 0x2 ;  /* 0x00000009ee187211 */ /* 0x000fe200078a10ff */
[----:B------:R-:W-:Y:S01]  /*4980*/  IMAD R141, R202, 0x2, R141 ;  /* 0x00000002ca8d7824 */ /* 0x000fe200078e028d */
[----:B------:R-:W-:Y:S01]  /*4990*/  ISETP.GT.AND P4, PT, R207, 0x7f, PT ;  /* 0x0000007fcf00780c */ /* 0x000fe20003f84270 */
[----:B------:R-:W-:Y:S01]  /*49a0*/  STL [R1+0x278], R101 ;  /* 0x0002786501007387 */ /* 0x000fe20000100800 */
[----:B------:R-:W-:Y:S01]  /*49b0*/  LEA.HI.X.SX32 R25, R238, R5, 0x2, P5 ;  /* 0x00000005ee197211 */ /* 0x000fe200028f16ff */
[----:B------:R-:W-:Y:S01]  /*49c0*/  IMAD R4, R143, 0x80, R4 ;  /* 0x000000808f047824 */ /* 0x000fe200078e0204 */
[----:B------:R-:W-:Y:S01]  /*49d0*/  LEA R10, P5, R235, R9, 0x2 ;  /* 0x00000009eb0a7211 */ /* 0x000fe200078a10ff */
[----:B------:R-:W-:Y:S01]  /*49e0*/  STL [R1+0x274], R100 ;  /* 0x0002746401007387 */ /* 0x000fe20000100800 */
[----:B------:R-:W-:-:S02]  /*49f0*/  ISETP.GE.AND P3, PT, R2, R3, PT ;  /* 0x000000030200720c */ /* 0x000fc40003f66270 */
[----:B------:R-:W-:Y:S01]  /*4a00*/  LEA.HI.X.SX32 R11, R235, R5, 0x2, P5 ;  /* 0x00000005eb0b7211 */ /* 0x000fe200028f16ff */
[----:B------:R-:W-:Y:S01]  /*4a10*/  STL [R1+0x270], R198 ;  /* 0x000270c601007387 */ /* 0x000fe20000100800 */
[C---:B------:R-:W-:Y:S02]  /*4a20*/  LOP3.LUT R206, R2.reuse, 0x20, RZ, 0xfc, !PT ;  /* 0x0000002002ce7812 */ /* 0x040fe400078efcff */
[C---:B------:R-:W-:Y:S01]  /*4a30*/  LOP3.LUT R155, R2.reuse, 0x62, RZ, 0xfc, !PT ;  /* 0x00000062029b7812 */ /* 0x040fe200078efcff */
[----:B------:R-:W-:Y:S01]  /*4a40*/  STL [R1+0x26c], R145 ;  /* 0x00026c9101007387 */ /* 0x000fe20000100800 */
[C---:B------:R-:W-:Y:S02]  /*4a50*/  LOP3.LUT R151, R2.reuse, 0x22, RZ, 0xfc, !PT ;  /* 0x0000002202977812 */ /* 0x040fe400078efcff */
[C---:B------:R-:W-:Y:S01]  /*4a60*/  LOP3.LUT R209, R2.reuse, 0x8, RZ, 0xfc, !PT ;  /* 0x0000000802d17812 */ /* 0x040fe200078efcff */
[----:B------:R-:W-:Y:S01]  /*4a70*/  STL [R1+0x268], R20 ;  /* 0x0002681401007387 */ /* 0x000fe20000100800 */
[----:B------:R-:W-:-:S02]  /*4a80*/  LOP3.LUT R160, R2, 0x44, RZ, 0xfc, !PT ;  /* 0x0000004402a07812 */ /* 0x000fc400078efcff */
[C---:B------:R-:W-:Y:S01]  /*4a90*/  LOP3.LUT R208, R2.reuse, 0xa, RZ, 0xfc, !PT ;  /* 0x0000000a02d07812 */ /* 0x040fe200078efcff */
[----:B------:R-:W-:Y:S01]  /*4aa0*/  STL [R1+0x264], R140 ;  /* 0x0002648c01007387 */ /* 0x000fe20000100800 */
[----:B------:R-:W-:Y:S02]  /*4ab0*/  SEL R23, RZ, 0x4, P2 ;  /* 0x00000004ff177807 */ /* 0x000fe40001000000 */
[C---:B------:R-:W-:Y:S01]  /*4ac0*/  LOP3.LUT R213, R2.reuse, 0x4, RZ, 0xfc, !PT ;  /* 0x0000000402d57812 */ /* 0x040fe200078efcff */
[----:B------:R-:W-:Y:S01]  /*4ad0*/  STL [R1+0x260], R16 ;  /* 0x0002601001007387 */ /* 0x000fe20000100800 */
[C---:B------:R-:W-:Y:S02]  /*4ae0*/  LOP3.LUT R161, R2.reuse, 0x46, RZ, 0xfc, !PT ;  /* 0x0000004602a17812 */ /* 0x040fe400078efcff */
[----:B------:R-:W-:Y:S01]  /*4af0*/  ISETP.GE.AND P2, PT, R151, R3, PT ;  /* 0x000000039700720c */ /* 0x000fe20003f46270 */
[----:B------:R-:W-:Y:S01]  /*4b00*/  STL [R1+0x25c], R14 ;  /* 0x00025c0e01007387 */ /* 0x000fe20000100800 */
[----:B------:R-:W-:-:S02]  /*4b10*/  LOP3.LUT R211, R2, 0x6, RZ, 0xfc, !PT ;  /* 0x0000000602d37812 */ /* 0x000fc400078efcff */
[C---:B------:R-:W-:Y:S01]  /*4b20*/  LOP3.LUT R166, R2.reuse, 0x28, RZ, 0xfc, !PT ;  /* 0x0000002802a67812 */ /* 0x040fe200078efcff */
[----:B------:R-:W-:Y:S01]  /*4b30*/  STL [R1+0x258], R139 ;  /* 0x0002588b01007387 */ /* 0x000fe20000100800 */
[C---:B------:R-:W-:Y:S02]  /*4b40*/  LOP3.LUT R162, R2.reuse, 0x64, RZ, 0xfc, !PT ;  /* 0x0000006402a27812 */ /* 0x040fe400078efcff */
[C---:B------:R-:W-:Y:S01]  /*4b50*/  LOP3.LUT R167, R2.reuse, 0x2a, RZ, 0xfc, !PT ;  /* 0x0000002a02a77812 */ /* 0x040fe200078efcff */
[----:B------:R-:W-:Y:S01]  /*4b60*/  STL [R1+0x254], R138 ;  /* 0x0002548a01007387 */ /* 0x000fe20000100800 */
[C---:B------:R-:W-:Y:S02]  /*4b70*/  LOP3.LUT R163, R2.reuse, 0x66, RZ, 0xfc, !PT ;  /* 0x0000006602a37812 */ /* 0x040fe400078efcff */
[C---:B------:R-:W-:Y:S01]  /*4b80*/  LOP3.LUT R168, R2.reuse, 0x48, RZ, 0xfc, !PT ;  /* 0x0000004802a87812 */ /* 0x040fe200078efcff */
[----:B------:R-:W-:Y:S01]  /*4b90*/  STL.64 [R1+0x48], R242 ;  /* 0x000048f201007387 */ /* 0x000fe20000100a00 */
[----:B------:R-:W-:-:S02]  /*4ba0*/  LOP3.LUT R169, R2, 0x4a, RZ, 0xfc, !PT ;  /* 0x0000004a02a97812 */ /* 0x000fc400078efcff */
[C---:B------:R-:W-:Y:S01]  /*4bb0*/  LOP3.LUT R170, R2.reuse, 0x68, RZ, 0xfc, !PT ;  /* 0x0000006802aa7812 */ /* 0x040fe200078efcff */
[----:B------:R1:W-:Y:S01]  /*4bc0*/  STL.64 [R1+0x40], R18 ;  /* 0x0000401201007387 */ /* 0x0003e20000100a00 */
[C---:B------:R-:W-:Y:S02]  /*4bd0*/  LOP3.LUT R171, R2.reuse, 0x6a, RZ, 0xfc, !PT ;  /* 0x0000006a02ab7812 */ /* 0x040fe400078efcff */
[C---:B------:R-:W-:Y:S01]  /*4be0*/  LOP3.LUT R156, R2.reuse, 0xc, RZ, 0xfc, !PT ;  /* 0x0000000c029c7812 */ /* 0x040fe200078efcff */
[----:B------:R2:W-:Y:S01]  /*4bf0*/  STL.64 [R1+0x38], R12 ;  /* 0x0000380c01007387 */ /* 0x0005e20000100a00 */
[C---:B------:R-:W-:Y:S02]  /*4c00*/  LOP3.LUT R157, R2.reuse, 0xe, RZ, 0xfc, !PT ;  /* 0x0000000e029d7812 */ /* 0x040fe400078efcff */
[C---:B------:R-:W-:Y:S02]  /*4c10*/  LOP3.LUT R176, R2.reuse, 0x2c, RZ, 0xfc, !PT ;  /* 0x0000002c02b07812 */ /* 0x040fe400078efcff */
[----:B------:R-:W-:-:S02]  /*4c20*/  LOP3.LUT R174, R2, 0x2e, RZ, 0xfc, !PT ;  /* 0x0000002e02ae7812 */ /* 0x000fc400078efcff */
[C---:B------:R-:W-:Y:S02]  /*4c30*/  LOP3.LUT R175, R2.reuse, 0x4c, RZ, 0xfc, !PT ;  /* 0x0000004c02af7812 */ /* 0x040fe400078efcff */
[CC--:B-1----:R-:W-:Y:S02]  /*4c40*/  LEA R18, P6, R237.reuse, R9.reuse, 0x2 ;  /* 0x00000009ed127211 */ /* 0x0c2fe400078c10ff */
[----:B------:R-:W-:Y:S02]  /*4c50*/  LOP3.LUT R199, R2, 0x4e, RZ, 0xfc, !PT ;  /* 0x0000004e02c77812 */ /* 0x000fe400078efcff */
[C---:B--2---:R-:W-:Y:S02]  /*4c60*/  LEA R12, P1, R236.reuse, R9, 0x2 ;  /* 0x00000009ec0c7211 */ /* 0x044fe400078210ff */
[-C--:B------:R-:W-:Y:S02]  /*4c70*/  LEA.HI.X.SX32 R19, R237, R5.reuse, 0x2, P6 ;  /* 0x00000005ed137211 */ /* 0x080fe400030f16ff */
[----:B------:R-:W-:-:S02]  /*4c80*/  LEA.HI.X.SX32 R13, R236, R5, 0x2, P1 ;  /* 0x00000005ec0d7211 */ /* 0x000fc400008f16ff */
[C---:B------:R-:W-:Y:S01]  /*4c90*/  LOP3.LUT R200, R2.reuse, 0x6c, RZ, 0xfc, !PT ;  /* 0x0000006c02c87812 */ /* 0x040fe200078efcff */
[----:B------:R1:W-:Y:S01]  /*4ca0*/  STL.64 [R1+0x28], R18 ;  /* 0x0000281201007387 */ /* 0x0003e20000100a00 */
[C---:B------:R-:W-:Y:S02]  /*4cb0*/  LOP3.LUT R177, R2.reuse, 0x6e, RZ, 0xfc, !PT ;  /* 0x0000006e02b17812 */ /* 0x040fe400078efcff */
[C---:B------:R-:W-:Y:S01]  /*4cc0*/  LOP3.LUT R164, R2.reuse, 0x10, RZ, 0xfc, !PT ;  /* 0x0000001002a47812 */ /* 0x040fe200078efcff */
[----:B------:R-:W-:Y:S01]  /*4cd0*/  STL.64 [R1+0x30], R24 ;  /* 0x0000301801007387 */ /* 0x000fe20000100a00 */
[C---:B------:R-:W-:Y:S02]  /*4ce0*/  LOP3.LUT R165, R2.reuse, 0x12, RZ, 0xfc, !PT ;  /* 0x0000001202a57812 */ /* 0x040fe400078efcff */
[C---:B------:R-:W-:Y:S01]  /*4cf0*/  LOP3.LUT R201, R2.reuse, 0x30, RZ, 0xfc, !PT ;  /* 0x0000003002c97812 */ /* 0x040fe200078efcff */
[----:B------:R2:W-:Y:S01]  /*4d00*/  STL.64 [R1+0x20], R12 ;  /* 0x0000200c01007387 */ /* 0x0005e20000100a00 */
[----:B------:R-:W-:-:S02]  /*4d10*/  LOP3.LUT R204, R2, 0x32, RZ, 0xfc, !PT ;  /* 0x0000003202cc7812 */ /* 0x000fc400078efcff */
[----:B------:R-:W-:Y:S01]  /*4d20*/  LOP3.LUT R180, R2, 0x50, RZ, 0xfc, !PT ;  /* 0x0000005002b47812 */ /* 0x000fe200078efcff */
[----:B------:R3:W-:Y:S01]  /*4d30*/  STL.64 [R1+0x18], R10 ;  /* 0x0000180a01007387 */ /* 0x0007e20000100a00 */
[----:B-1----:R-:W-:Y:S02]  /*4d40*/  LEA R18, P6, R234, R9, 0x2 ;  /* 0x00000009ea127211 */ /* 0x002fe400078c10ff */
[----:B------:R-:W-:Y:S02]  /*4d50*/  LOP3.LUT R181, R2, 0x52, RZ, 0xfc, !PT ;  /* 0x0000005202b57812 */ /* 0x000fe400078efcff */
[----:B------:R-:W-:Y:S02]  /*4d60*/  LEA.HI.X.SX32 R19, R234, R5, 0x2, P6 ;  /* 0x00000005ea137211 */ /* 0x000fe400030f16ff */
[-C--:B------:R-:W-:Y:S02]  /*4d70*/  LEA R250, P6, R73, R9.reuse, 0x2 ;  /* 0x0000000949fa7211 */ /* 0x080fe400078c10ff */
[----:B--2---:R-:W-:Y:S01]  /*4d80*/  LEA R12, P1, R233, R9, 0x2 ;  /* 0x00000009e90c7211 */ /* 0x004fe200078210ff */
[----:B------:R-:W-:Y:S01]  /*4d90*/  STL.64 [R1+0x10], R18 ;  /* 0x0000101201007387 */ /* 0x000fe20000100a00 */
[----:B------:R-:W-:-:S02]  /*4da0*/  LEA.HI.X.SX32 R251, R73, R5, 0x2, P6 ;  /* 0x0000000549fb7211 */ /* 0x000fc400030f16ff */
[C---:B---3--:R-:W-:Y:S02]  /*4db0*/  LEA R10, P5, R232.reuse, R9, 0x2 ;  /* 0x00000009e80a7211 */ /* 0x048fe400078a10ff */
[-C--:B------:R-:W-:Y:S02]  /*4dc0*/  LEA.HI.X.SX32 R13, R233, R5.reuse, 0x2, P1 ;  /* 0x00000005e90d7211 */ /* 0x080fe400008f16ff */
[----:B------:R-:W-:Y:S02]  /*4dd0*/  LEA.HI.X.SX32 R11, R232, R5, 0x2, P5 ;  /* 0x00000005e80b7211 */ /* 0x000fe400028f16ff */
[-C--:B------:R-:W-:Y:S01]  /*4de0*/  LEA R246, P5, R77, R9.reuse, 0x2 ;  /* 0x000000094df67211 */ /* 0x080fe200078a10ff */
[----:B------:R1:W-:Y:S01]  /*4df0*/  STL.64 [R1+0x8], R12 ;  /* 0x0000080c01007387 */ /* 0x0003e20000100a00 */
[-C--:B------:R-:W-:Y:S02]  /*4e00*/  LEA R248, P1, R75, R9.reuse, 0x2 ;  /* 0x000000094bf87211 */ /* 0x080fe400078210ff */
[----:B------:R-:W-:Y:S01]  /*4e10*/  LEA R244, P6, R79, R9, 0x2 ;  /* 0x000000094ff47211 */ /* 0x000fe200078c10ff */
[----:B------:R2:W-:Y:S01]  /*4e20*/  STL.64 [R1], R10 ;  /* 0x0000000a01007387 */ /* 0x0005e20000100a00 */
[----:B------:R-:W-:-:S02]  /*4e30*/  LEA.HI.X.SX32 R247, R77, R5, 0x2, P5 ;  /* 0x000000054df77211 */ /* 0x000fc400028f16ff */
[----:B------:R-:W-:Y:S02]  /*4e40*/  LEA.HI.X.SX32 R249, R75, R5, 0x2, P1 ;  /* 0x000000054bf97211 */ /* 0x000fe400008f16ff */
[-C--:B------:R-:W-:Y:S02]  /*4e50*/  LEA R240, P5, R83, R9.reuse, 0x2 ;  /* 0x0000000953f07211 */ /* 0x080fe400078a10ff */
[----:B------:R-:W-:Y:S02]  /*4e60*/  LEA R242, P1, R81, R9, 0x2 ;  /* 0x0000000951f27211 */ /* 0x000fe400078210ff */
[----:B------:R-:W-:Y:S02]  /*4e70*/  LEA.HI.X.SX32 R245, R79, R5, 0x2, P6 ;  /* 0x000000054ff57211 */ /* 0x000fe400030f16ff */
[----:B------:R-:W-:Y:S02]  /*4e80*/  LEA R238, P6, R85, R9, 0x2 ;  /* 0x0000000955ee7211 */ /* 0x000fe400078c10ff */
        /* <DEDUP_REMOVED lines=80> */
[CC--:B------:R-:W-:Y:S02]  /*5390*/  LEA R98, P5, R145.reuse, R9.reuse, 0x2 ;  /* 0x0000000991627211 */ /* 0x0c0fe400078a10ff */
[----:B------:R-:W-:Y:S02]  /*53a0*/  LEA R96, P1, R198, R9, 0x2 ;  /* 0x00000009c6607211 */ /* 0x000fe400078210ff */
[----:B------:R-:W-:Y:S02]  /*53b0*/  LEA.HI.X.SX32 R95, R100, R5, 0x2, P6 ;  /* 0x00000005645f7211 */ /* 0x000fe400030f16ff */
[----:B------:R-:W-:Y:S02]  /*53c0*/  LEA R100, P6, R20, R9, 0x2 ;  /* 0x0000000914647211 */ /* 0x000fe400078c10ff */
[----:B------:R-:W-:-:S02]  /*53d0*/  LEA.HI.X.SX32 R99, R145, R5, 0x2, P5 ;  /* 0x0000000591637211 */ /* 0x000fc400028f16ff */
[----:B------:R-:W-:Y:S02]  /*53e0*/  LEA.HI.X.SX32 R97, R198, R5, 0x2, P1 ;  /* 0x00000005c6617211 */ /* 0x000fe400008f16ff */
[-C--:B-1----:R-:W-:Y:S02]  /*53f0*/  LEA R12, P5, R16, R9.reuse, 0x2 ;  /* 0x00000009100c7211 */ /* 0x082fe400078a10ff */
[----:B------:R-:W-:Y:S02]  /*5400*/  LEA R18, P1, R140, R9, 0x2 ;  /* 0x000000098c127211 */ /* 0x000fe400078210ff */
[----:B------:R-:W-:Y:S02]  /*5410*/  LEA.HI.X.SX32 R101, R20, R5, 0x2, P6 ;  /* 0x0000000514657211 */ /* 0x000fe400030f16ff */
[----:B--2---:R-:W-:Y:S02]  /*5420*/  LEA R10, P6, R14, R9, 0x2 ;  /* 0x000000090e0a7211 */ /* 0x004fe400078c10ff */
[----:B------:R-:W-:-:S02]  /*5430*/  LEA.HI.X.SX32 R13, R16, R5, 0x2, P5 ;  /* 0x00000005100d7211 */ /* 0x000fc400028f16ff */
[-C--:B------:R-:W-:Y:S02]  /*5440*/  LEA.HI.X.SX32 R19, R140, R5.reuse, 0x2, P1 ;  /* 0x000000058c137211 */ /* 0x080fe400008f16ff */
[----:B------:R-:W-:Y:S01]  /*5450*/  LEA.HI.X.SX32 R11, R14, R5, 0x2, P6 ;  /* 0x000000050e0b7211 */ /* 0x000fe200030f16ff */
[----:B------:R1:W-:Y:S01]  /*5460*/  STL.64 [R1+0x58], R12 ;  /* 0x0000580c01007387 */ /* 0x0003e20000100a00 */
[----:B------:R-:W-:Y:S02]  /*5470*/  SEL R198, RZ, 0x4, !P4 ;  /* 0x00000004ffc67807 */ /* 0x000fe40006000000 */
[-C--:B------:R-:W-:Y:S01]  /*5480*/  ISETP.GE.AND P4, PT, R152, R3.reuse, PT ;  /* 0x000000039800720c */ /* 0x080fe20003f86270 */
[----:B------:R-:W-:Y:S01]  /*5490*/  STL.64 [R1+0x50], R18 ;  /* 0x0000501201007387 */ /* 0x000fe20000100a00 */
[----:B------:R-:W-:Y:S02]  /*54a0*/  ISETP.GE.AND P1, PT, R215, R3, PT ;  /* 0x00000003d700720c */ /* 0x000fe40003f26270 */
[C---:B------:R-:W-:Y:S01]  /*54b0*/  LOP3.LUT R182, R2.reuse, 0x70, RZ, 0xfc, !PT ;  /* 0x0000007002b67812 */ /* 0x040fe200078efcff */
[----:B------:R2:W-:Y:S01]  /*54c0*/  STL.64 [R1+0x60], R10 ;  /* 0x0000600a01007387 */ /* 0x0005e20000100a00 */
[----:B------:R-:W-:-:S02]  /*54d0*/  LOP3.LUT R183, R2, 0x72, RZ, 0xfc, !PT ;  /* 0x0000007202b77812 */ /* 0x000fc400078efcff */
[C---:B------:R-:W-:Y:S02]  /*54e0*/  LOP3.LUT R172, R2.reuse, 0x14, RZ, 0xfc, !PT ;  /* 0x0000001402ac7812 */ /* 0x040fe400078efcff */
[C---:B-1----:R-:W-:Y:S02]  /*54f0*/  LEA R12, P5, R139.reuse, R9, 0x2 ;  /* 0x000000098b0c7211 */ /* 0x042fe400078a10ff */
[----:B------:R-:W-:Y:S02]  /*5500*/  LOP3.LUT R173, R2, 0x16, RZ, 0xfc, !PT ;  /* 0x0000001602ad7812 */ /* 0x000fe400078efcff */
[----:B------:R-:W-:Y:S02]  /*5510*/  LEA.HI.X.SX32 R13, R139, R5, 0x2, P5 ;  /* 0x000000058b0d7211 */ /* 0x000fe400028f16ff */
[----:B------:R-:W-:Y:S02]  /*5520*/  ISETP.GE.AND P5, PT, R206, R3, PT ;  /* 0x00000003ce00720c */ /* 0x000fe40003fa6270 */
[----:B--2---:R-:W-:Y:S01]  /*5530*/  LEA R10, P6, R138, R9, 0x2 ;  /* 0x000000098a0a7211 */ /* 0x004fe200078c10ff */
[----:B------:R1:W-:Y:S01]  /*5540*/  STL.64 [R1+0x68], R12 ;  /* 0x0000680c01007387 */ /* 0x0003e20000100a00 */
[----:B------:R-:W-:-:S02]  /*5550*/  SEL R9, R198, RZ, !P2 ;  /* 0x000000ffc6097207 */ /* 0x000fc40005000000 */
[----:B------:R-:W-:Y:S02]  /*5560*/  LEA.HI.X.SX32 R11, R138, R5, 0x2, P6 ;  /* 0x000000058a0b7211 */ /* 0x000fe400030f16ff */
[C---:B------:R-:W-:Y:S02]  /*5570*/  LEA R138, P6, R141.reuse, R230, 0x2 ;  /* 0x000000e68d8a7211 */ /* 0x040fe400078c10ff */
[C---:B------:R-:W-:Y:S01]  /*5580*/  SEL R5, R198.reuse, RZ, !P4 ;  /* 0x000000ffc6057207 */ /* 0x040fe20006000000 */
[----:B------:R2:W-:Y:S01]  /*5590*/  STL.64 [R1+0x70], R10 ;  /* 0x0000700a01007387 */ /* 0x0005e20000100a00 */
[----:B------:R-:W-:Y:S02]  /*55a0*/  LEA.HI.X.SX32 R139, R141, R7, 0x2, P6 ;  /* 0x000000078d8b7211 */ /* 0x000fe400030f16ff */
[----:B------:R-:W-:Y:S02]  /*55b0*/  ISETP.GE.AND P6, PT, R153, R3, PT ;  /* 0x000000039900720c */ /* 0x000fe40003fc6270 */
[----:B-1----:R-:W-:-:S02]  /*55c0*/  SEL R12, R198, RZ, !P3 ;  /* 0x000000ffc60c7207 */ /* 0x002fc40005800000 */
[-C--:B------:R-:W-:Y:S02]  /*55d0*/  ISETP.GE.AND P4, PT, R158, R3.reuse, PT ;  /* 0x000000039e00720c */ /* 0x080fe40003f86270 */
[----:B------:R-:W-:Y:S02]  /*55e0*/  SEL R145, R198, RZ, !P6 ;  /* 0x000000ffc6917207 */ /* 0x000fe40007000000 */
[-C--:B------:R-:W-:Y:S02]  /*55f0*/  ISETP.GE.AND P3, PT, R154, R3.reuse, PT ;  /* 0x000000039a00720c */ /* 0x080fe40003f66270 */
[----:B--2---:R-:W-:Y:S02]  /*5600*/  SEL R11, R198, RZ, !P1 ;  /* 0x000000ffc60b7207 */ /* 0x004fe40004800000 */
[-C--:B------:R-:W-:Y:S02]  /*5610*/  ISETP.GE.AND P6, PT, R159, R3.reuse, PT ;  /* 0x000000039f00720c */ /* 0x080fe40003fc6270 */
[----:B------:R-:W-:-:S02]  /*5620*/  ISETP.GE.AND P1, PT, R155, R3, PT ;  /* 0x000000039b00720c */ /* 0x000fc40003f26270 */
[C---:B------:R-:W-:Y:S02]  /*5630*/  SEL R19, R198.reuse, RZ, !P4 ;  /* 0x000000ffc6137207 */ /* 0x040fe40006000000 */
[C---:B------:R-:W-:Y:S02]  /*5640*/  SEL R140, R198.reuse, RZ, !P3 ;  /* 0x000000ffc68c7207 */ /* 0x040fe40005800000 */
[-C--:B------:R-:W-:Y:S02]  /*5650*/  ISETP.GE.AND P4, PT, R209, R3.reuse, PT ;  /* 0x00000003d100720c */ /* 0x080fe40003f86270 */
[C---:B------:R-:W-:Y:S02]  /*5660*/  SEL R18, R198.reuse, RZ, !P6 ;  /* 0x000000ffc6127207 */ /* 0x040fe40007000000 */
[----:B------:R-:W-:Y:S02]  /*5670*/  SEL R10, R198, RZ, !P5 ;  /* 0x000000ffc60a7207 */ /* 0x000fe40006800000 */
[----:B------:R-:W-:-:S02]  /*5680*/  ISETP.GE.AND P3, PT, R160, R3, PT ;  /* 0x00000003a000720c */ /* 0x000fc40003f66270 */
[----:B------:R-:W-:Y:S02]  /*5690*/  SEL R17, R198, RZ, !P1 ;  /* 0x000000ffc6117207 */ /* 0x000fe40004800000 */
[-C--:B------:R-:W-:Y:S02]  /*56a0*/  ISETP.GE.AND P6, PT, R208, R3.reuse, PT ;  /* 0x00000003d000720c */ /* 0x080fe40003fc6270 */
[-C--:B------:R-:W-:Y:S02]  /*56b0*/  ISETP.GE.AND P5, PT, R213, R3.reuse, PT ;  /* 0x00000003d500720c */ /* 0x080fe40003fa6270 */
[-C--:B------:R-:W-:Y:S02]  /*56c0*/  ISETP.GE.AND P1, PT, R161, R3.reuse, PT ;  /* 0x00000003a100720c */ /* 0x080fe40003f26270 */
[----:B------:R-:W-:Y:S02]  /*56d0*/  ISETP.GE.AND P2, PT, R211, R3, PT ;  /* 0x00000003d300720c */ /* 0x000fe40003f46270 */
[----:B------:R-:W-:-:S02]  /*56e0*/  SEL R219, R198, RZ, !P4 ;  /* 0x000000ffc6db7207 */ /* 0x000fc40006000000 */
[C---:B------:R-:W-:Y:S02]  /*56f0*/  SEL R16, R198.reuse, RZ, !P3 ;  /* 0x000000ffc6107207 */ /* 0x040fe40005800000 */
[C---:B------:R-:W-:Y:S01]  /*5700*/  SEL R217, R198.reuse, RZ, !P6 ;  /* 0x000000ffc6d97207 */ /* 0x040fe20007000000 */
[----:B------:R1:W-:Y:S01]  /*5710*/  STL [R1+0xa8], R219 ;  /* 0x0000a8db01007387 */ /* 0x0003e20000100800 */
[----:B------:R-:W-:Y:S02]  /*5720*/  SEL R21, R198, RZ, !P5 ;  /* 0x000000ffc6157207 */ /* 0x000fe40006800000 */
[-C--:B------:R-:W-:Y:S01]  /*5730*/  ISETP.GE.AND P3, PT, R166, R3.reuse, PT ;  /* 0x00000003a600720c */ /* 0x080fe20003f66270 */
[----:B------:R2:W-:Y:S01]  /*5740*/  STL [R1+0xa4], R217 ;  /* 0x0000a4d901007387 */ /* 0x0005e20000100800 */
[----:B------:R-:W-:Y:S02]  /*5750*/  SEL R15, R198, RZ, !P1 ;  /* 0x000000ffc60f7207 */ /* 0x000fe40004800000 */
[----:B------:R-:W-:-:S02]  /*5760*/  ISETP.GE.AND P5, PT, R162, R3, PT ;  /* 0x00000003a200720c */ /* 0x000fc40003fa6270 */
[C---:B------:R-:W-:Y:S02]  /*5770*/  SEL R20, R198.reuse, RZ, !P2 ;  /* 0x000000ffc6147207 */ /* 0x040fe40005000000 */
[-C--:B------:R-:W-:Y:S02]  /*5780*/  ISETP.GE.AND P1, PT, R167, R3.reuse, PT ;  /* 0x00000003a700720c */ /* 0x080fe40003f26270 */
[-C--:B------:R-:W-:Y:S02]  /*5790*/  ISETP.GE.AND P2, PT, R163, R3.reuse, PT ;  /* 0x00000003a300720c */ /* 0x080fe40003f46270 */
[C---:B-1----:R-:W-:Y:S02]  /*57a0*/  SEL R219, R198.reuse, RZ, !P3 ;  /* 0x000000ffc6db7207 */ /* 0x042fe40005800000 */
[C---:B------:R-:W-:Y:S02]  /*57b0*/  SEL R14, R198.reuse, RZ, !P5 ;  /* 0x000000ffc60e7207 */ /* 0x040fe40006800000 */
[----:B--2---:R-:W-:Y:S01]  /*57c0*/  SEL R217, R198, RZ, !P1 ;  /* 0x000000ffc6d97207 */ /* 0x004fe20004800000 */
[----:B------:R1:W-:Y:S01]  /*57d0*/  STL [R1+0xa0], R219 ;  /* 0x0000a0db01007387 */ /* 0x0003e20000100800 */
[----:B------:R-:W-:-:S02]  /*57e0*/  ISETP.GE.AND P5, PT, R168, R3, PT ;  /* 0x00000003a800720c */ /* 0x000fc40003fa6270 */
[----:B------:R-:W-:Y:S01]  /*57f0*/  SEL R13, R198, RZ, !P2 ;  /* 0x000000ffc60d7207 */ /* 0x000fe20005000000 */
[----:B------:R2:W-:Y:S01]  /*5800*/  STL [R1+0x9c], R217 ;  /* 0x00009cd901007387 */ /* 0x0005e20000100800 */
[-C--:B------:R-:W-:Y:S02]  /*5810*/  ISETP.GE.AND P2, PT, R169, R3.reuse, PT ;  /* 0x00000003a900720c */ /* 0x080fe40003f46270 */
[-C--:B------:R-:W-:Y:S02]  /*5820*/  ISETP.GE.AND P4, PT, R170, R3.reuse, PT ;  /* 0x00000003aa00720c */ /* 0x080fe40003f86270 */
[-C--:B------:R-:W-:Y:S02]  /*5830*/  ISETP.GE.AND P6, PT, R171, R3.reuse, PT ;  /* 0x00000003ab00720c */ /* 0x080fe40003fc6270 */
[----:B-1----:R-:W-:Y:S02]  /*5840*/  SEL R219, R198, RZ, !P5 ;  /* 0x000000ffc6db7207 */ /* 0x002fe40006800000 */
[----:B------:R-:W-:-:S02]  /*5850*/  ISETP.GE.AND P3, PT, R156, R3, PT ;  /* 0x000000039c00720c */ /* 0x000fc40003f66270 */
[----:B--2---:R-:W-:Y:S01]  /*5860*/  SEL R217, R198, RZ, !P2 ;  /* 0x000000ffc6d97207 */ /* 0x004fe20005000000 */
[----:B------:R1:W-:Y:S01]  /*5870*/  STL [R1+0x98], R219 ;  /* 0x000098db01007387 */ /* 0x0003e20000100800 */
[-C--:B------:R-:W-:Y:S02]  /*5880*/  ISETP.GE.AND P1, PT, R157, R3.reuse, PT ;  /* 0x000000039d00720c */ /* 0x080fe40003f26270 */
[-C--:B------:R-:W-:Y:S01]  /*5890*/  ISETP.GE.AND P5, PT, R176, R3.reuse, PT ;  /* 0x00000003b000720c */ /* 0x080fe20003fa6270 */
[----:B------:R2:W-:Y:S01]  /*58a0*/  STL [R1+0x94], R217 ;  /* 0x000094d901007387 */ /* 0x0005e20000100800 */
[----:B------:R-:W-:Y:S02]  /*58b0*/  ISETP.GE.AND P2, PT, R174, R3, PT ;  /* 0x00000003ae00720c */ /* 0x000fe40003f46270 */
[C---:B------:R-:W-:Y:S02]  /*58c0*/  LOP3.LUT R205, R2.reuse, 0x34, RZ, 0xfc, !PT ;  /* 0x0000003402cd7812 */ /* 0x040fe400078efcff */
[----:B------:R-:W-:-:S02]  /*58d0*/  LOP3.LUT R197, R2, 0x36, RZ, 0xfc, !PT ;  /* 0x0000003602c57812 */ /* 0x000fc400078efcff */
[C---:B-1----:R-:W-:Y:S02]  /*58e0*/  SEL R219, R198.reuse, RZ, !P4 ;  /* 0x000000ffc6db7207 */ /* 0x042fe40006000000 */
[-C--:B------:R-:W-:Y:S02]  /*58f0*/  ISETP.GE.AND P4, PT, R175, R3.reuse, PT ;  /* 0x00000003af00720c */ /* 0x080fe40003f86270 */
[----:B--2---:R-:W-:Y:S01]  /*5900*/  SEL R217, R198, RZ, !P6 ;  /* 0x000000ffc6d97207 */ /* 0x004fe20007000000 */
[----:B------:R1:W-:Y:S01]  /*5910*/  STL [R1+0x90], R219 ;  /* 0x000090db01007387 */ /* 0x0003e20000100800 */
[----:B------:R-:W-:Y:S02]  /*5920*/  ISETP.GE.AND P6, PT, R199, R3, PT ;  /* 0x00000003c700720c */ /* 0x000fe40003fc6270 */
[C---:B------:R-:W-:Y:S01]  /*5930*/  LOP3.LUT R186, R2.reuse, 0x54, RZ, 0xfc, !PT ;  /* 0x0000005402ba7812 */ /* 0x040fe200078efcff */
[----:B------:R2:W-:Y:S01]  /*5940*/  STL [R1+0x8c], R217 ;  /* 0x00008cd901007387 */ /* 0x0005e20000100800 */
[----:B------:R-:W-:-:S02]  /*5950*/  LOP3.LUT R187, R2, 0x56, RZ, 0xfc, !PT ;  /* 0x0000005602bb7812 */ /* 0x000fc400078efcff */
[C---:B------:R-:W-:Y:S02]  /*5960*/  LOP3.LUT R188, R2.reuse, 0x74, RZ, 0xfc, !PT ;  /* 0x0000007402bc7812 */ /* 0x040fe400078efcff */
[----:B------:R-:W-:Y:S02]  /*5970*/  LOP3.LUT R189, R2, 0x76, RZ, 0xfc, !PT ;  /* 0x0000007602bd7812 */ /* 0x000fe400078efcff */
[----:B-1----:R-:W-:Y:S02]  /*5980*/  SEL R219, R198, RZ, !P3 ;  /* 0x000000ffc6db7207 */ /* 0x002fe40005800000 */
[-C--:B------:R-:W-:Y:S02]  /*5990*/  ISETP.GE.AND P3, PT, R200, R3.reuse, PT ;  /* 0x00000003c800720c */ /* 0x080fe40003f66270 */
[----:B--2---:R-:W-:Y:S01]  /*59a0*/  SEL R217, R198, RZ, !P1 ;  /* 0x000000ffc6d97207 */ /* 0x004fe20004800000 */
[----:B------:R1:W-:Y:S01]  /*59b0*/  STL [R1+0xc8], R219 ;  /* 0x0000c8db01007387 */ /* 0x0003e20000100800 */
[----:B------:R-:W-:-:S02]  /*59c0*/  ISETP.GE.AND P1, PT, R177, R3, PT ;  /* 0x00000003b100720c */ /* 0x000fc40003f26270 */
[C---:B------:R-:W-:Y:S01]  /*59d0*/  LOP3.LUT R178, R2.reuse, 0x18, RZ, 0xfc, !PT ;  /* 0x0000001802b27812 */ /* 0x040fe200078efcff */
[----:B------:R2:W-:Y:S01]  /*59e0*/  STL [R1+0xc4], R217 ;  /* 0x0000c4d901007387 */ /* 0x0005e20000100800 */
[C---:B------:R-:W-:Y:S02]  /*59f0*/  LOP3.LUT R179, R2.reuse, 0x1a, RZ, 0xfc, !PT ;  /* 0x0000001a02b37812 */ /* 0x040fe400078efcff */
[C---:B------:R-:W-:Y:S02]  /*5a00*/  LOP3.LUT R190, R2.reuse, 0x38, RZ, 0xfc, !PT ;  /* 0x0000003802be7812 */ /* 0x040fe400078efcff */
[----:B------:R-:W-:Y:S02]  /*5a10*/  LOP3.LUT R191, R2, 0x3a, RZ, 0xfc, !PT ;  /* 0x0000003a02bf7812 */ /* 0x000fe400078efcff */
[----:B-1----:R-:W-:Y:S02]  /*5a20*/  SEL R219, R198, RZ, !P5 ;  /* 0x000000ffc6db7207 */ /* 0x002fe40006800000 */
[----:B------:R-:W-:-:S02]  /*5a30*/  ISETP.GE.AND P5, PT, R164, R3, PT ;  /* 0x00000003a400720c */ /* 0x000fc40003fa6270 */
[----:B--2---:R-:W-:Y:S01]  /*5a40*/  SEL R217, R198, RZ, !P2 ;  /* 0x000000ffc6d97207 */ /* 0x004fe20005000000 */
[----:B------:R1:W-:Y:S01]  /*5a50*/  STL [R1+0xc0], R219 ;  /* 0x0000c0db01007387 */ /* 0x0003e20000100800 */
[----:B------:R-:W-:Y:S02]  /*5a60*/  ISETP.GE.AND P2, PT, R165, R3, PT ;  /* 0x00000003a500720c */ /* 0x000fe40003f46270 */
[C---:B------:R-:W-:Y:S01]  /*5a70*/  LOP3.LUT R194, R2.reuse, 0x58, RZ, 0xfc, !PT ;  /* 0x0000005802c27812 */ /* 0x040fe200078efcff */
[----:B------:R2:W-:Y:S01]  /*5a80*/  STL [R1+0xbc], R217 ;  /* 0x0000bcd901007387 */ /* 0x0005e20000100800 */
[C---:B------:R-:W-:Y:S02]  /*5a90*/  LOP3.LUT R195, R2.reuse, 0x5a, RZ, 0xfc, !PT ;  /* 0x0000005a02c37812 */ /* 0x040fe400078efcff */
        /* <DEDUP_REMOVED lines=26> */
[-C--:B------:R-:W-:Y:S02]  /*5c40*/  ISETP.GE.AND P2, PT, R183, R3.reuse, PT ;  /* 0x00000003b700720c */ /* 0x080fe40003f46270 */
[----:B------:R-:W-:Y:S01]  /*5c50*/  LOP3.LUT R144, R144, 0x60, RZ, 0xc0, !PT ;  /* 0x0000006090907812 */ /* 0x000fe200078ec0ff */
[----:B------:R2:W-:Y:S01]  /*5c60*/  STL [R1+0xe4], R217 ;  /* 0x0000e4d901007387 */ /* 0x0005e20000100800 */
[----:B-1----:R-:W-:Y:S02]  /*5c70*/  SEL R219, R198, RZ, !P4 ;  /* 0x000000ffc6db7207 */ /* 0x002fe40006000000 */
[-C--:B------:R-:W-:Y:S02]  /*5c80*/  ISETP.GE.AND P4, PT, R172, R3.reuse, PT ;  /* 0x00000003ac00720c */ /* 0x080fe40003f86270 */
[----:B--2---:R-:W-:Y:S01]  /*5c90*/  SEL R217, R198, RZ, !P6 ;  /* 0x000000ffc6d97207 */ /* 0x004fe20007000000 */
[----:B------:R1:W-:Y:S01]  /*5ca0*/  STL [R1+0xe0], R219 ;  /* 0x0000e0db01007387 */ /* 0x0003e20000100800 */
[----:B------:R-:W-:-:S03]  /*5cb0*/  ISETP.GE.AND P6, PT, R173, R3, PT ;  /* 0x00000003ad00720c */ /* 0x000fc60003fc6270 */
[----:B------:R2:W-:Y:S01]  /*5cc0*/  STL [R1+0xdc], R217 ;  /* 0x0000dcd901007387 */ /* 0x0005e20000100800 */
[C---:B-1----:R-:W-:Y:S02]  /*5cd0*/  SEL R219, R198.reuse, RZ, !P3 ;  /* 0x000000ffc6db7207 */ /* 0x042fe40005800000 */
[-C--:B------:R-:W-:Y:S02]  /*5ce0*/  ISETP.GE.AND P3, PT, R205, R3.reuse, PT ;  /* 0x00000003cd00720c */ /* 0x080fe40003f66270 */
[----:B--2---:R-:W-:Y:S01]  /*5cf0*/  SEL R217, R198, RZ, !P1 ;  /* 0x000000ffc6d97207 */ /* 0x004fe20004800000 */
[----:B------:R1:W-:Y:S01]  /*5d00*/  STL [R1+0xd8], R219 ;  /* 0x0000d8db01007387 */ /* 0x0003e20000100800 */
[----:B------:R-:W-:-:S03]  /*5d10*/  ISETP.GE.AND P1, PT, R197, R3, PT ;  /* 0x00000003c500720c */ /* 0x000fc60003f26270 */
[----:B------:R2:W-:Y:S01]  /*5d20*/  STL [R1+0xd4], R217 ;  /* 0x0000d4d901007387 */ /* 0x0005e20000100800 */
[----:B-1----:R-:W-:Y:S02]  /*5d30*/  SEL R219, R198, RZ, !P5 ;  /* 0x000000ffc6db7207 */ /* 0x002fe40006800000 */
        /* <DEDUP_REMOVED lines=56> */
[----:B------:R-:W-:Y:S01]  /*60c0*/  STL [R1+0x148], R219 ;  /* 0x000148db01007387 */ /* 0x000fe20000100800 */
[----:B------:R-:W-:Y:S02]  /*60d0*/  ISETP.GE.AND P2, PT, R146, R3, PT ;  /* 0x000000039200720c */ /* 0x000fe40003f46270 */
[----:B------:R-:W-:Y:S01]  /*60e0*/  LOP3.LUT R3, R22, 0x7c, RZ, 0xc0, !PT ;  /* 0x0000007c16037812 */ /* 0x000fe200078ec0ff */
[----:B------:R1:W-:Y:S01]  /*60f0*/  STL [R1+0x144], R217 ;  /* 0x000144d901007387 */ /* 0x0003e20000100800 */
[----:B------:R-:W-:-:S02]  /*6100*/  SEL R22, R198, RZ, !P6 ;  /* 0x000000ffc6167207 */ /* 0x000fc40007000000 */
[-C--:B------:R-:W-:Y:S01]  /*6110*/  ISETP.GE.AND P6, PT, R215, R142.reuse, PT ;  /* 0x0000008ed700720c */ /* 0x080fe20003fc6270 */
[----:B------:R-:W-:Y:S01]  /*6120*/  IMAD R3, R144, 0x100, R3 ;  /* 0x0000010090037824 */ /* 0x000fe200078e0203 */
[C---:B------:R-:W-:Y:S02]  /*6130*/  SEL R215, R198.reuse, RZ, !P3 ;  /* 0x000000ffc6d77207 */ /* 0x040fe40005800000 */
[-C--:B------:R-:W-:Y:S02]  /*6140*/  ISETP.GE.AND P3, PT, R213, R142.reuse, PT ;  /* 0x0000008ed500720c */ /* 0x080fe40003f66270 */
[----:B-1----:R-:W-:Y:S02]  /*6150*/  SEL R217, R198, RZ, !P4 ;  /* 0x000000ffc6d97207 */ /* 0x002fe40006000000 */
[----:B------:R-:W-:-:S03]  /*6160*/  ISETP.GE.AND P4, PT, R2, R142, PT ;  /* 0x0000008e0200720c */ /* 0x000fc60003f86270 */
[----:B------:R-:W-:Y:S04]  /*6170*/  STL [R1+0x140], R217 ;  /* 0x000140d901007387 */ /* 0x000fe80000100800 */
[----:B------:R1:W-:Y:S04]  /*6180*/  STL [R1+0x13c], R22 ;  /* 0x00013c1601007387 */ /* 0x0003e80000100800 */
[----:B------:R-:W-:Y:S01]  /*6190*/  STL [R1+0x138], R215 ;  /* 0x000138d701007387 */ /* 0x000fe20000100800 */
[----:B-1----:R-:W-:Y:S02]  /*61a0*/  SEL R22, R198, RZ, !P1 ;  /* 0x000000ffc6167207 */ /* 0x002fe40004800000 */
[----:B------:R-:W-:-:S02]  /*61b0*/  ISETP.GE.AND P1, PT, R211, R142, PT ;  /* 0x0000008ed300720c */ /* 0x000fc40003f26270 */
[----:B------:R-:W-:Y:S01]  /*61c0*/  SEL R211, R198, RZ, !P5 ;  /* 0x000000ffc6d37207 */ /* 0x000fe20006800000 */
[----:B------:R1:W-:Y:S01]  /*61d0*/  STL [R1+0x134], R22 ;  /* 0x0001341601007387 */ /* 0x0003e20000100800 */
[----:B------:R-:W-:-:S03]  /*61e0*/  ISETP.GE.AND P5, PT, R209, R142, PT ;  /* 0x0000008ed100720c */ /* 0x000fc60003fa6270 */
[----:B------:R-:W-:Y:S01]  /*61f0*/  STL [R1+0x130], R211 ;  /* 0x000130d301007387 */ /* 0x000fe20000100800 */
[C---:B-1----:R-:W-:Y:S02]  /*6200*/  SEL R22, R198.reuse, RZ, !P2 ;  /* 0x000000ffc6167207 */ /* 0x042fe40005000000 */
[----:B------:R-:W-:Y:S02]  /*6210*/  SEL R198, R198, RZ, !P0 ;  /* 0x000000ffc6c67207 */ /* 0x000fe40004000000 */
[-C--:B------:R-:W-:Y:S01]  /*6220*/  ISETP.GE.AND P0, PT, R206, R142.reuse, PT ;  /* 0x0000008ece00720c */ /* 0x080fe20003f06270 */
[----:B------:R1:W-:Y:S01]  /*6230*/  STL [R1+0x12c], R22 ;  /* 0x00012c1601007387 */ /* 0x0003e20000100800 */
[-C--:B------:R-:W-:Y:S02]  /*6240*/  ISETP.GE.AND P2, PT, R208, R142.reuse, PT ;  /* 0x0000008ed000720c */ /* 0x080fe40003f46270 */
[----:B-1----:R-:W-:Y:S02]  /*6250*/  SEL R22, RZ, 0x4, P4 ;  /* 0x00000004ff167807 */ /* 0x002fe40002000000 */
[----:B------:R-:W-:-:S02]  /*6260*/  ISETP.GE.AND P4, PT, R151, R142, PT ;  /* 0x0000008e9700720c */ /* 0x000fc40003f86270 */
[----:B------:R-:W-:Y:S02]  /*6270*/  SEL R151, RZ, 0x4, P6 ;  /* 0x00000004ff977807 */ /* 0x000fe40003000000 */
[-C--:B------:R-:W-:Y:S02]  /*6280*/  ISETP.GE.AND P6, PT, R152, R142.reuse, PT ;  /* 0x0000008e9800720c */ /* 0x080fe40003fc6270 */
[----:B------:R-:W-:Y:S02]  /*6290*/  SEL R152, RZ, 0x4, P0 ;  /* 0x00000004ff987807 */ /* 0x000fe40000000000 */
[-C--:B------:R-:W-:Y:S02]  /*62a0*/  ISETP.GE.AND P0, PT, R153, R142.reuse, PT ;  /* 0x0000008e9900720c */ /* 0x080fe40003f06270 */
[----:B------:R-:W-:Y:S02]  /*62b0*/  SEL R153, RZ, 0x4, P4 ;  /* 0x00000004ff997807 */ /* 0x000fe40002000000 */
        /* <DEDUP_REMOVED lines=44> */
[----:B------:R-:W-:-:S04]  /*6580*/  ISETP.GE.AND P4, PT, R176, R142, PT ;  /* 0x0000008eb000720c */ /* 0x000fc80003f86270 */
[----:B------:R-:W-:Y:S01]  /*6590*/  SEL R176, RZ, 0x4, P4 ;  /* 0x00000004ffb07807 */ /* 0x000fe20002000000 */
[----:B------:R-:W-:Y:S08]  /*65a0*/  BRA.U UP0, `(.L_x_5) ;  /* 0x0000000100187547 */ /* 0x000ff0000b800000 */
[----:B------:R-:W-:Y:S01]  /*65b0*/  ELECT P4, URZ, PT ;  /* 0x0000000000ff782f */ /* 0x000fe20003880000 */
[----:B------:R-:W-:Y:S01]  /*65c0*/  IMAD.MOV.U32 R143, RZ, RZ, 0x1 ;  /* 0x00000001ff8f7424 */ /* 0x000fe200078e00ff */
[----:B------:R-:W-:Y:S01]  /*65d0*/  UMOV UR5, 0x40 ;  /* 0x0000004000057882 */ /* 0x000fe20000000000 */
[----:B------:R-:W-:Y:S01]  /*65e0*/  UVIRTCOUNT.DEALLOC.SMPOOL 0x80 ;  /* 0x000000800000784c */ /* 0x000fe20000000000 */
[----:B------:R-:W-:-:S09]  /*65f0*/  ULEA UR5, UR4, UR5, 0x18 ;  /* 0x0000000504057291 */ /* 0x000fd2000f8ec0ff */
[----:B------:R1:W-:Y:S03]  /*6600*/  @P4 STS.U8 [UR5], R143 ;  /* 0x0000008fff004988 */ /* 0x0003e60008000005 */
.L_x_5:
[-C--:B------:R-:W-:Y:S01]  /*6610*/  ISETP.GE.AND P4, PT, R199, R142.reuse, PT ;  /* 0x0000008ec700720c */ /* 0x080fe20003f86270 */
[----:B------:R-:W-:Y:S01]  /*6620*/  STL [R1+0x528], R63 ;  /* 0x0005283f01007387 */ /* 0x000fe20000100800 */
[----:B------:R-:W-:Y:S02]  /*6630*/  SEL R199, RZ, 0x4, P2 ;  /* 0x00000004ffc77807 */ /* 0x000fe40001000000 */
[----:B------:R-:W-:Y:S01]  /*6640*/  SEL R206, RZ, 0x4, P5 ;  /* 0x00000004ffce7807 */ /* 0x000fe20002800000 */
[----:B------:R-:W-:Y:S01]  /*6650*/  STL.64 [R1+0x520], R78 ;  /* 0x0005204e01007387 */ /* 0x000fe20000100a00 */
[-C--:B------:R-:W-:Y:S01]  /*6660*/  ISETP.GE.AND P2, PT, R200, R142.reuse, PT ;  /* 0x0000008ec800720c */ /* 0x080fe20003f46270 */
[----:B------:R-:W-:Y:S01]  /*6670*/  USHF.L.U32 UR4, UR6, 0x15, URZ ;  /* 0x0000001506047899 */ /* 0x000fe200080006ff */
[----:B------:R-:W-:Y:S01]  /*6680*/  SEL R200, RZ, 0x4, P0 ;  /* 0x00000004ffc87807 */ /* 0x000fe20000000000 */
[----:B------:R-:W-:Y:S01]  /*6690*/  STL [R1+0x51c], R94 ;  /* 0x00051c5e01007387 */ /* 0x000fe20000100800 */
[-C--:B------:R-:W-:Y:S01]  /*66a0*/  ISETP.GE.AND P0, PT, R177, R142.reuse, PT ;  /* 0x0000008eb100720c */ /* 0x080fe20003f06270 */
[----:B------:R-:W-:Y:S01]  /*66b0*/  UMOV UR5, 0x1 ;  /* 0x0000000100057882 */ /* 0x000fe20000000000 */
[----:B------:R-:W-:Y:S01]  /*66c0*/  SEL R177, RZ, 0x4, P4 ;  /* 0x00000004ffb17807 */ /* 0x000fe20002000000 */
[----:B------:R-:W-:Y:S01]  /*66d0*/  STL [R1+0x518], R95 ;  /* 0x0005185f01007387 */ /* 0x000fe20000100800 */
[-C--:B------:R-:W-:Y:S01]  /*66e0*/  ISETP.GE.AND P4, PT, R178, R142.reuse, PT ;  /* 0x0000008eb200720c */ /* 0x080fe20003f86270 */
[----:B------:R-:W-:Y:S01]  /*66f0*/  UIADD3 UR11, UPT, UPT, UR7, 0x80000, URZ ;  /* 0x00080000070b7890 */ /* 0x000fe2000fffe0ff */
[----:B------:R-:W-:Y:S01]  /*6700*/  SEL R178, RZ, 0x4, P2 ;  /* 0x00000004ffb27807 */ /* 0x000fe20001000000 */
[----:B------:R-:W-:Y:S01]  /*6710*/  STL [R1+0x4fc], R203 ;  /* 0x0004fccb01007387 */ /* 0x000fe20000100800 */
[-C--:B------:R-:W-:Y:S01]  /*6720*/  ISETP.GE.AND P2, PT, R179, R142.reuse, PT ;  /* 0x0000008eb300720c */ /* 0x080fe20003f46270 */
[----:B------:R-:W2:Y:S01]  /*6730*/  LDCU.64 UR22, c[0x0][0x358] ;  /* 0x00006b00ff1677ac */ /* 0x000ea20008000a00 */
[----:B------:R-:W-:Y:S01]  /*6740*/  SEL R179, RZ, 0x4, P0 ;  /* 0x00000004ffb37807 */ /* 0x000fe20000000000 */
[----:B------:R-:W-:Y:S01]  /*6750*/  STL [R1+0x4f8], R8 ;  /* 0x0004f80801007387 */ /* 0x000fe20000100800 */
[-C--:B------:R-:W-:Y:S01]  /*6760*/  ISETP.GE.AND P0, PT, R201, R142.reuse, PT ;  /* 0x0000008ec900720c */ /* 0x080fe20003f06270 */
[----:B------:R-:W3:Y:S01]  /*6770*/  LDCU UR10, c[0x0][0x3a0] ;  /* 0x00007400ff0a77ac */ /* 0x000ee20008000800 */
[----:B------:R-:W-:Y:S01]  /*6780*/  SEL R201, RZ, 0x4, P6 ;  /* 0x00000004ffc97807 */ /* 0x000fe20003000000 */
[----:B------:R-:W-:Y:S01]  /*6790*/  STL [R1+0x438], R6 ;  /* 0x0004380601007387 */ /* 0x000fe20000100800 */
[----:B------:R-:W-:-:S02]  /*67a0*/  ISETP.GE.AND P6, PT, R204, R142, PT ;  /* 0x0000008ecc00720c */ /* 0x000fc40003fc6270 */
[----:B------:R-:W-:Y:S01]  /*67b0*/  SEL R204, RZ, 0x4, P3 ;  /* 0x00000004ffcc7807 */ /* 0x000fe20001800000 */
[----:B------:R4:W-:Y:S01]  /*67c0*/  STL [R1+0x40c], R0 ;  /* 0x00040c0001007387 */ /* 0x0009e20000100800 */
        /* <DEDUP_REMOVED lines=15> */
[----:B------:R-:W-:Y:S02]  /*68c0*/  ISETP.GE.AND P5, PT, R186, R142, PT ;  /* 0x0000008eba00720c */ /* 0x000fe40003fa6270 */
[----:B------:R-:W-:-:S02]  /*68d0*/  SEL R186, RZ, 0x4, P3 ;  /* 0x00000004ffba7807 */ /* 0x000fc40001800000 */
[-C--:B------:R-:W-:Y:S02]  /*68e0*/  ISETP.GE.AND P3, PT, R187, R142.reuse, PT ;  /* 0x0000008ebb00720c */ /* 0x080fe40003f66270 */
[----:B------:R-:W-:Y:S02]  /*68f0*/  SEL R187, RZ, 0x4, P1 ;  /* 0x00000004ffbb7807 */ /* 0x000fe40000800000 */
[-C--:B------:R-:W-:Y:S02]  /*6900*/  ISETP.GE.AND P1, PT, R188, R142.reuse, PT ;  /* 0x0000008ebc00720c */ /* 0x080fe40003f26270 */
[----:B------:R-:W-:Y:S02]  /*6910*/  SEL R188, RZ, 0x4, P5 ;  /* 0x00000004ffbc7807 */ /* 0x000fe40002800000 */
        /* <DEDUP_REMOVED lines=18> */
[----:B------:R-:W-:Y:S02]  /*6a40*/  SEL R252, RZ, 0x4, P2 ;  /* 0x00000004fffc7807 */ /* 0x000fe40001000000 */
[----:B------:R-:W-:-:S02]  /*6a50*/  ISETP.GE.AND P3, PT, R149, R142, PT ;  /* 0x0000008e9500720c */ /* 0x000fc40003f66270 */
[-C--:B------:R-:W-:Y:S02]  /*6a60*/  ISETP.GE.AND P2, PT, R147, R142.reuse, PT ;  /* 0x0000008e9300720c */ /* 0x080fe40003f46270 */
[----:B------:R-:W-:Y:S02]  /*6a70*/  SEL R149, RZ, 0x4, P0 ;  /* 0x00000004ff957807 */ /* 0x000fe40000000000 */
[----:B------:R-:W-:Y:S02]  /*6a80*/  ISETP.GE.AND P0, PT, R146, R142, PT ;  /* 0x0000008e9200720c */ /* 0x000fe40003f06270 */
[----:B------:R-:W-:Y:S02]  /*6a90*/  SEL R144, RZ, 0x4, P2 ;  /* 0x00000004ff907807 */ /* 0x000fe40001000000 */
[----:B------:R-:W-:Y:S02]  /*6aa0*/  ISETP.NE.U32.AND P2, PT, R145, RZ, PT ;  /* 0x000000ff9100720c */ /* 0x000fe40003f45070 */
[----:B------:R-:W-:-:S02]  /*6ab0*/  SEL R145, RZ, 0x4, P0 ;  /* 0x00000004ff917807 */ /* 0x000fc40000000000 */
[----:B------:R-:W-:Y:S02]  /*6ac0*/  ISETP.GT.AND P0, PT, R207, 0xff, PT ;  /* 0x000000ffcf00780c */ /* 0x000fe40003f04270 */
[----:B------:R-:W-:Y:S02]  /*6ad0*/  SEL R150, RZ, 0x4, P1 ;  /* 0x00000004ff967807 */ /* 0x000fe40000800000 */
[----:B------:R-:W-:Y:S02]  /*6ae0*/  SEL R2, R22, RZ, P0 ;  /* 0x000000ff16027207 */ /* 0x000fe40000000000 */
[----:B----4-:R-:W-:Y:S02]  /*6af0*/  SEL R0, R151, RZ, P0 ;  /* 0x000000ff97007207 */ /* 0x010fe40000000000 */
[----:B------:R-:W-:Y:S01]  /*6b00*/  SEL R6, R152, RZ, P0 ;  /* 0x000000ff98067207 */ /* 0x000fe20000000000 */
[----:B------:R4:W-:Y:S01]  /*6b10*/  STL [R1+0x154], R2 ;  /* 0x0001540201007387 */ /* 0x0009e20000100800 */
[----:B------:R-:W-:-:S02]  /*6b20*/  ISETP.GE.AND P1, PT, R148, R142, PT ;  /* 0x0000008e9400720c */ /* 0x000fc40003f26270 */
[----:B------:R-:W-:Y:S01]  /*6b30*/  SEL R147, RZ, 0x4, P5 ;  /* 0x00000004ff937807 */ /* 0x000fe20002800000 */
[----:B------:R1:W-:Y:S01]  /*6b40*/  STL [R1+0x14c], R0 ;  /* 0x00014c0001007387 */ /* 0x0003e20000100800 */
[----:B------:R-:W-:Y:S02]  /*6b50*/  SEL R142, RZ, 0x4, P3 ;  /* 0x00000004ff8e7807 */ /* 0x000fe40001800000 */
[----:B------:R-:W-:Y:S01]  /*6b60*/  SEL R146, RZ, 0x4, P4 ;  /* 0x00000004ff927807 */ /* 0x000fe20002000000 */
[----:B------:R2:W-:Y:S01]  /*6b70*/  STL [R1+0x150], R6 ;  /* 0x0001500601007387 */ /* 0x0005e20000100800 */
[----:B------:R-:W-:Y:S02]  /*6b80*/  SEL R203, R144, RZ, P0 ;  /* 0x000000ff90cb7207 */ /* 0x000fe40000000000 */
[----:B----4-:R-:W-:Y:S02]  /*6b90*/  SEL R2, R153, RZ, P0 ;  /* 0x000000ff99027207 */ /* 0x010fe40000000000 */
[----:B------:R-:W-:-:S02]  /*6ba0*/  SEL R148, RZ, 0x4, P6 ;  /* 0x00000004ff947807 */ /* 0x000fc40003000000 */
[----:B-1----:R-:W-:Y:S01]  /*6bb0*/  SEL R0, R154, RZ, P0 ;  /* 0x000000ff9a007207 */ /* 0x002fe20000000000 */
[----:B------:R1:W-:Y:S01]  /*6bc0*/  STL [R1+0x158], R2 ;  /* 0x0001580201007387 */ /* 0x0003e20000100800 */
[----:B------:R-:W-:Y:S02]  /*6bd0*/  SEL R143, RZ, 0x4, P1 ;  /* 0x00000004ff8f7807 */ /* 0x000fe40000800000 */
[----:B--2---:R-:W-:Y:S01]  /*6be0*/  SEL R6, R155, RZ, P0 ;  /* 0x000000ff9b067207 */ /* 0x004fe20000000000 */
[----:B------:R2:W-:Y:S01]  /*6bf0*/  STL [R1+0x15c], R0 ;  /* 0x00015c0001007387 */ /* 0x0005e20000100800 */
[----:B------:R-:W-:Y:S01]  /*6c00*/  IMAD R144, R202, 0x2, R141 ;  /* 0x00000002ca907824 */ /* 0x000fe200078e028d */
[----:B------:R-:W-:Y:S02]  /*6c10*/  SEL R23, R23, RZ, P0 ;  /* 0x000000ff17177207 */ /* 0x000fe40000000000 */
[----:B------:R4:W-:Y:S01]  /*6c20*/  STL [R1+0x160], R6 ;  /* 0x0001600601007387 */ /* 0x0009e20000100800 */
[----:B------:R-:W-:-:S02]  /*6c30*/  SEL R22, R197, RZ, P0 ;  /* 0x000000ffc5167207 */ /* 0x000fc40000000000 */
[----:B-1----:R-:W-:Y:S02]  /*6c40*/  SEL R2, R156, RZ, P0 ;  /* 0x000000ff9c027207 */ /* 0x002fe40000000000 */
[----:B------:R-:W-:Y:S02]  /*6c50*/  SEL R63, R150, RZ, P0 ;  /* 0x000000ff963f7207 */ /* 0x000fe40000000000 */
[----:B--2---:R-:W-:Y:S01]  /*6c60*/  SEL R0, R157, RZ, P0 ;  /* 0x000000ff9d007207 */ /* 0x004fe20000000000 */
[----:B------:R1:W-:Y:S01]  /*6c70*/  STL [R1+0x164], R2 ;  /* 0x0001640201007387 */ /* 0x0003e20000100800 */
[----:B------:R-:W-:Y:S02]  /*6c80*/  SEL R252, R252, RZ, P0 ;  /* 0x000000fffcfc7207 */ /* 0x000fe40000000000 */
[----:B----4-:R-:W-:Y:S01]  /*6c90*/  SEL R6, R158, RZ, P0 ;  /* 0x000000ff9e067207 */ /* 0x010fe20000000000 */
[----:B------:R2:W-:Y:S01]  /*6ca0*/  STL [R1+0x168], R0 ;  /* 0x0001680001007387 */ /* 0x0005e20000100800 */
[----:B------:R-:W-:-:S02]  /*6cb0*/  SEL R94, R149, RZ, P0 ;  /* 0x000000ff955e7207 */ /* 0x000fc40000000000 */
[----:B------:R-:W-:Y:S01]  /*6cc0*/  SEL R95, R148, RZ, P0 ;  /* 0x000000ff945f7207 */ /* 0x000fe20000000000 */
[----:B------:R4:W-:Y:S01]  /*6cd0*/  STL [R1+0x16c], R6 ;  /* 0x00016c0601007387 */ /* 0x0009e20000100800 */
[----:B------:R-:W-:Y:S02]  /*6ce0*/  SEL R8, R145, RZ, P0 ;  /* 0x000000ff91087207 */ /* 0x000fe40000000000 */
[----:B-1----:R-:W-:Y:S02]  /*6cf0*/  SEL R2, R159, RZ, P0 ;  /* 0x000000ff9f027207 */ /* 0x002fe40000000000 */
[----:B------:R-:W-:Y:S02]  /*6d00*/  ISETP.NE.U32.AND P4, PT, R140, RZ, PT ;  /* 0x000000ff8c00720c */ /* 0x000fe40003f85070 */
[----:B--2---:R-:W-:Y:S01]  /*6d10*/  SEL R0, R160, RZ, P0 ;  /* 0x000000ffa0007207 */ /* 0x004fe20000000000 */
[----:B------:R1:W-:Y:S01]  /*6d20*/  STL [R1+0x170], R2 ;  /* 0x0001700201007387 */ /* 0x0003e20000100800 */
[----:B------:R-:W-:-:S02]  /*6d30*/  ISETP.NE.U32.AND P5, PT, R17, RZ, PT ;  /* 0x000000ff1100720c */ /* 0x000fc40003fa5070 */
[----:B----4-:R-:W-:Y:S01]  /*6d40*/  SEL R6, R161, RZ, P0 ;  /* 0x000000ffa1067207 */ /* 0x010fe20000000000 */
[----:B------:R2:W-:Y:S01]  /*6d50*/  STL [R1+0x174], R0 ;  /* 0x0001740001007387 */ /* 0x0005e20000100800 */
[----:B------:R-:W-:Y:S01]  /*6d60*/  ISETP.NE.U32.AND P6, PT, R198, RZ, PT ;  /* 0x000000ffc600720c */ /* 0x000fe20003fc5070 */
[----:B------:R-:W4:Y:S01]  /*6d70*/  S2R R78, SR_TID.X ;  /* 0x00000000004e7919 */ /* 0x000f220000002100 */
[----:B------:R-:W-:Y:S01]  /*6d80*/  ULOP3.LUT UR4, UR4, 0x600000, URZ, 0xc0, !UPT ;  /* 0x0060000004047892 */ /* 0x000fe2000f8ec0ff */
[----:B-1----:R-:W-:Y:S01]  /*6d90*/  SEL R2, R162, RZ, P0 ;  /* 0x000000ffa2027207 */ /* 0x002fe20000000000 */
[----:B------:R1:W-:Y:S01]  /*6da0*/  STL [R1+0x178], R6 ;  /* 0x0001780601007387 */ /* 0x0003e20000100800 */
[----:B------:R-:W-:Y:S02]  /*6db0*/  ISETP.NE.U32.AND P1, PT, R5, RZ, PT ;  /* 0x000000ff0500720c */ /* 0x000fe40003f25070 */
[----:B--2---:R-:W-:Y:S01]  /*6dc0*/  SEL R0, R163, RZ, P0 ;  /* 0x000000ffa3007207 */ /* 0x004fe20000000000 */
[----:B------:R2:W-:Y:S01]  /*6dd0*/  STL [R1+0x17c], R2 ;  /* 0x00017c0201007387 */ /* 0x0005e20000100800 */
[----:B------:R-:W-:Y:S01]  /*6de0*/  ISETP.NE.U32.AND P3, PT, R23, RZ, PT ;  /* 0x000000ff1700720c */ /* 0x000fe20003f65070 */
[----:B------:R-:W-:Y:S01]  /*6df0*/  UIADD3 UR71, UPT, UPT, UR8, UR4, URZ ;  /* 0x0000000408477290 */ /* 0x000fe2000fffe0ff */
[----:B------:R-:W-:Y:S01]  /*6e00*/  LOP3.LUT R5, R5, 0xf7ffffff, RZ, 0xc0, !PT ;  /* 0xf7ffffff05057812 */ /* 0x000fe200078ec0ff */
[----:B------:R3:W-:Y:S01]  /*6e10*/  STL [R1+0x180], R0 ;  /* 0x0001800001007387 */ /* 0x0007e20000100800 */
[----:B-1----:R-:W-:-:S02]  /*6e20*/  SEL R6, R164, RZ, P0 ;  /* 0x000000ffa4067207 */ /* 0x002fc40000000000 */
[----:B--2---:R-:W-:-:S03]  /*6e30*/  SEL R2, R165, RZ, P0 ;  /* 0x000000ffa5027207 */ /* 0x004fc60000000000 */
[----:B------:R1:W-:Y:S01]  /*6e40*/  STL [R1+0x184], R6 ;  /* 0x0001840601007387 */ /* 0x0003e20000100800 */
[----:B------:R-:W-:Y:S01]  /*6e50*/  UMOV UR9, UR11 ;  /* 0x0000000b00097c82 */ /* 0x000fe20008000000 */
[----:B------:R-:W-:Y:S02]  /*6e60*/  @P1 LOP3.LUT R5, R5, 0x8000000, RZ, 0xfc, !PT ;  /* 0x0800000005051812 */ /* 0x000fe400078efcff */
[----:B---3--:R-:W-:Y:S01]  /*6e70*/  SEL R0, R166, RZ, P0 ;  /* 0x000000ffa6007207 */ /* 0x008fe20000000000 */
[----:B------:R2:W-:Y:S01]  /*6e80*/  STL [R1+0x188], R2 ;  /* 0x0001880201007387 */ /* 0x0005e20000100800 */
[----:B------:R-:W-:-:S03]  /*6e90*/  LOP3.LUT R5, R5, 0xefffffff, RZ, 0xc0, !PT ;  /* 0xefffffff05057812 */ /* 0x000fc600078ec0ff */
[----:B------:R3:W-:Y:S01]  /*6ea0*/  STL [R1+0x18c], R0 ;  /* 0x00018c0001007387 */ /* 0x0007e20000100800 */
[----:B-1----:R-:W-:Y:S02]  /*6eb0*/  SEL R6, R167, RZ, P0 ;  /* 0x000000ffa7067207 */ /* 0x002fe40000000000 */
[----:B------:R-:W-:Y:S02]  /*6ec0*/  @P2 LOP3.LUT R5, R5, 0x10000000, RZ, 0xfc, !PT ;  /* 0x1000000005052812 */ /* 0x000fe400078efcff */
[----:B--2---:R-:W-:Y:S01]  /*6ed0*/  SEL R2, R168, RZ, P0 ;  /* 0x000000ffa8027207 */ /* 0x004fe20000000000 */
[----:B------:R1:W-:Y:S01]  /*6ee0*/  STL [R1+0x190], R6 ;  /* 0x0001900601007387 */ /* 0x0003e20000100800 */
[----:B---3--:R-:W-:-:S03]  /*6ef0*/  SEL R0, R169, RZ, P0 ;  /* 0x000000ffa9007207 */ /* 0x008fc60000000000 */
[----:B------:R2:W-:Y:S04]  /*6f00*/  STL [R1+0x194], R2 ;  /* 0x0001940201007387 */ /* 0x0005e80000100800 */
[----:B------:R3:W-:Y:S01]  /*6f10*/  STL [R1+0x198], R0 ;  /* 0x0001980001007387 */ /* 0x0007e20000100800 */
[----:B-1----:R-:W-:Y:S02]  /*6f20*/  SEL R6, R170, RZ, P0 ;  /* 0x000000ffaa067207 */ /* 0x002fe40000000000 */
[----:B--2---:R-:W-:-:S03]  /*6f30*/  SEL R2, R171, RZ, P0 ;  /* 0x000000ffab027207 */ /* 0x004fc60000000000 */
        /* <DEDUP_REMOVED lines=66> */
[----:B------:R-:W-:Y:S01]  /*7360*/  STL [R1+0x84], R6 ;  /* 0x0000840601007387 */ /* 0x000fe20000100800 */
[----:B---3--:R-:W-:-:S03]  /*7370*/  SEL R0, R146, RZ, P0 ;  /* 0x000000ff92007207 */ /* 0x008fc60000000000 */
[----:B------:R-:W-:Y:S04]  /*7380*/  STL [R1+0x500], R2 ;  /* 0x0005000201007387 */ /* 0x000fe80000100800 */
[----:B------:R1:W-:Y:S04]  /*7390*/  STL [R1+0x88], R0 ;  /* 0x0000880001007387 */ /* 0x0003e80000100800 */
[----:B------:R-:W2:Y:S01]  /*73a0*/  LDL R79, [R1+0x238] ;  /* 0x00023800014f7983 */ /* 0x000ea20000100800 */
[----:B-1----:R-:W-:Y:S02]  /*73b0*/  SEL R0, R143, RZ, P0 ;  /* 0x000000ff8f007207 */ /* 0x002fe40000000000 */
[----:B------:R-:W-:-:S04]  /*73c0*/  LEA R140, P0, R144, R230, 0x2 ;  /* 0x000000e6908c7211 */ /* 0x000fc800078010ff */
[----:B------:R-:W-:Y:S01]  /*73d0*/  LEA.HI.X.SX32 R141, R144, R7, 0x2, P0 ;  /* 0x00000007908d7211 */ /* 0x000fe200000f16ff */
[----:B------:R-:W-:-:S04]  /*73e0*/  IMAD R144, R202, 0x2, R144 ;  /* 0x00000002ca907824 */ /* 0x000fc800078e0290 */
[----:B------:R-:W-:Y:S01]  /*73f0*/  IMAD R17, R202, 0x2, R144 ;  /* 0x00000002ca117824 */ /* 0x000fe200078e0290 */
[----:B------:R-:W-:-:S04]  /*7400*/  LEA R142, P0, R144, R230, 0x2 ;  /* 0x000000e6908e7211 */ /* 0x000fc800078010ff */
[----:B------:R-:W-:Y:S02]  /*7410*/  LEA.HI.X.SX32 R143, R144, R7, 0x2, P0 ;  /* 0x00000007908f7211 */ /* 0x000fe400000f16ff */
[----:B------:R-:W-:-:S04]  /*7420*/  LEA R144, P0, R17, R230, 0x2 ;  /* 0x000000e611907211 */ /* 0x000fc800078010ff */
[----:B------:R-:W-:Y:S01]  /*7430*/  LEA.HI.X.SX32 R145, R17, R7, 0x2, P0 ;  /* 0x0000000711917211 */ /* 0x000fe200000f16ff */
[----:B------:R-:W-:-:S05]  /*7440*/  IMAD R17, R202, 0x2, R17 ;  /* 0x00000002ca117824 */ /* 0x000fca00078e0211 */
        /* <DEDUP_REMOVED lines=88> */
[----:B------:R-:W-:Y:S02]  /*79d0*/  LEA.HI.X.SX32 R207, R17, R7, 0x2, P0 ;  /* 0x0000000711cf7211 */ /* 0x000fe400000f16ff */
        /* <DEDUP_REMOVED lines=19> */
[-C--:B------:R-:W-:Y:S02]  /*7b10*/  LEA.HI.X.SX32 R227, R228, R7.reuse, 0x2, P0 ;  /* 0x00000007e4e37211 */ /* 0x080fe400000f16ff */
[CC--:B------:R-:W-:Y:S02]  /*7b20*/  LEA R228, P0, R231.reuse, R230.reuse, 0x2 ;  /* 0x000000e6e7e47211 */ /* 0x0c0fe400078010ff */
[----:B----4-:R-:W-:Y:S02]  /*7b30*/  LOP3.LUT R23, R78, 0x7f, RZ, 0xc0, !PT ;  /* 0x0000007f4e177812 */ /* 0x010fe400078ec0ff */
[----:B------:R-:W-:Y:S02]  /*7b40*/  LEA.HI.X.SX32 R229, R231, R7, 0x2, P0 ;  /* 0x00000007e7e57211 */ /* 0x000fe400000f16ff */
[----:B--2---:R-:W-:-:S04]  /*7b50*/  LEA R230, P0, R79, R230, 0x2 ;  /* 0x000000e64fe67211 */ /* 0x004fc800078010ff */
[----:B------:R-:W-:Y:S02]  /*7b60*/  LEA.HI.X.SX32 R231, R79, R7, 0x2, P0 ;  /* 0x000000074fe77211 */ /* 0x000fe400000f16ff */
[----:B------:R-:W-:Y:S01]  /*7b70*/  ISETP.NE.U32.AND P0, PT, R23, RZ, PT ;  /* 0x000000ff1700720c */ /* 0x000fe20003f05070 */
[----:B------:R-:W-:Y:S01]  /*7b80*/  STTM.16dp32bit_t0_t15.x32 tmem[UR71], RZ ;  /* 0x000000ff000079ed */ /* 0x000fe20008a80047 */
[----:B------:R-:W-:Y:S01]  /*7b90*/  STTM.16dp32bit_t16_t31.x32 tmem[UR71+0x20], RZ ;  /* 0x000020ff000079ed */ /* 0x000fe20008aa0047 */
[----:B------:R-:W1:Y:S10]  /*7ba0*/  FENCE.VIEW.ASYNC.T ;  /* 0x00000000000073c6 */ /* 0x000e740000000200 */
[----:B-1----:R-:W-:-:S05]  /*7bb0*/  VOTEU.ALL UP1, P0 ;  /* 0x0000000000ff7886 */ /* 0x002fca0000020000 */
[----:B------:R-:W-:-:S04]  /*7bc0*/  @!UP1 UIADD3 UR12, UPT, UPT, -UR5, 0x100000, URZ ;  /* 0x00100000050c9890 */ /* 0x000fc8000fffe1ff */
[----:B------:R-:W-:Y:S02]  /*7bd0*/  @!UP1 USHF.L.U32 UR13, UR12, 0xb, URZ ;  /* 0x0000000b0c0d9899 */ /* 0x000fe400080006ff */
[----:B------:R-:W-:Y:S02]  /*7be0*/  @!UP1 USHF.L.U32 UR12, UR12, 0x1, URZ ;  /* 0x000000010c0c9899 */ /* 0x000fe400080006ff */
[----:B------:R-:W-:-:S04]  /*7bf0*/  @!UP1 UIADD3 UR4, UPT, UPT, -UR5, 0x100000, URZ ;  /* 0x0010000005049890 */ /* 0x000fc8000fffe1ff */
[----:B------:R-:W-:Y:S02]  /*7c00*/  @!UP1 USHF.L.U32 UR5, UR4, 0xb, URZ ;  /* 0x0000000b04059899 */ /* 0x000fe400080006ff */
[----:B------:R-:W-:Y:S01]  /*7c10*/  @!UP1 USHF.L.U32 UR4, UR4, 0x1, URZ ;  /* 0x0000000104049899 */ /* 0x000fe200080006ff */
[----:B------:R-:W-:Y:S01]  /*7c20*/  VOTEU.ALL UP1, P0 ;  /* 0x0000000000ff7886 */ /* 0x000fe20000020000 */
[----:B------:R-:W-:Y:S01]  /*7c30*/  BAR.SYNC.DEFER_BLOCKING 0x0 ;  /* 0x0000000000007b1d */ /* 0x000fe20000010000 */
[----:B------:R-:W-:Y:S01]  /*7c40*/  VIADD R6, R4, UR7 ;  /* 0x0000000704067c36 */ /* 0x000fe20008000000 */
[----:B------:R-:W-:Y:S02]  /*7c50*/  LOP3.LUT R5, R5, 0xff7fffff, RZ, 0xc0, !PT ;  /* 0xff7fffff05057812 */ /* 0x000fe400078ec0ff */
[----:B------:R-:W-:Y:S02]  /*7c60*/  ISETP.NE.U32.AND P2, PT, R12, RZ, PT ;  /* 0x000000ff0c00720c */ /* 0x000fe40003f45070 */
[----:B------:R1:W-:Y:S04]  /*7c70*/  STL [R1+0x224], R0 ;  /* 0x0002240001007387 */ /* 0x0003e80000100800 */
[----:B------:R-:W-:Y:S04]  /*7c80*/  STL [R1+0x510], R203 ;  /* 0x000510cb01007387 */ /* 0x000fe80000100800 */
[----:B------:R-:W2:Y:S02]  /*7c90*/  FENCE.VIEW.ASYNC.S ;  /* 0x00000000000073c6 */ /* 0x000ea40000000000 */
[----:B--2---:R-:W2:Y:S02]  /*7ca0*/  @!UP1 SYNCS.EXCH.64 URZ, [UR9], UR12 ;  /* 0x0000000c09ff95b2 */ /* 0x004ea40008000100 */
[----:B------:R3:W-:Y:S01]  /*7cb0*/  STL [R1+0x514], R8 ;  /* 0x0005140801007387 */ /* 0x0007e20000100800 */
[----:B--2---:R-:W-:Y:S01]  /*7cc0*/  BAR.SYNC.DEFER_BLOCKING 0x0 ;  /* 0x0000000000007b1d */ /* 0x004fe20000010000 */
[----:B------:R-:W-:-:S02]  /*7cd0*/  ISETP.NE.U32.AND P1, PT, R11, RZ, PT ;  /* 0x000000ff0b00720c */ /* 0x000fc40003f25070 */
[----:B------:R-:W-:-:S03]  /*7ce0*/  @P3 LOP3.LUT R5, R5, 0x800000, RZ, 0xfc, !PT ;  /* 0x0080000005053812 */ /* 0x000fc600078efcff */
[----:B------:R-:W2:Y:S04]  /*7cf0*/  LDL.LU R7, [R1+0xa0] ;  /* 0x0000a00001077983 */ /* 0x000ea80000300800 */
[----:B------:R-:W4:Y:S04]  /*7d00*/  LDL.LU R17, [R1+0x9c] ;  /* 0x00009c0001117983 */ /* 0x000f280000300800 */
[----:B------:R-:W4:Y:S04]  /*7d10*/  LDL.LU R12, [R1+0xa4] ;  /* 0x0000a400010c7983 */ /* 0x000f280000300800 */
[----:B------:R-:W-:Y:S04]  /*7d20*/  STL [R1+0x358], R6 ;  /* 0x0003580601007387 */ /* 0x000fe80000100800 */
[----:B------:R-:W4:Y:S01]  /*7d30*/  LDL.LU R11, [R1+0xa8] ;  /* 0x0000a800010b7983 */ /* 0x000f220000300800 */
[----:B------:R-:W-:Y:S01]  /*7d40*/  VOTEU.ALL UP2, P0 ;  /* 0x0000000000ff7886 */ /* 0x000fe20000040000 */
[----:B------:R-:W-:-:S04]  /*7d50*/  LOP3.LUT R5, R5, 0xfeffffff, RZ, 0xc0, !PT ;  /* 0xfeffffff05057812 */ /* 0x000fc800078ec0ff */
[----:B------:R-:W-:Y:S01]  /*7d60*/  @P0 LOP3.LUT R5, R5, 0x1000000, RZ, 0xfc, !PT ;  /* 0x0100000005050812 */ /* 0x000fe200078efcff */
[----:B------:R1:W1:Y:S01]  /*7d70*/  @!UP2 SYNCS.EXCH.64 URZ, [UR7+0x80008], UR4 ;  /* 0x0800080407ffa5b2 */ /* 0x0002620008000100 */
[----:B------:R-:W-:Y:S01]  /*7d80*/  ISETP.NE.U32.AND P0, PT, R10, RZ, PT ;  /* 0x000000ff0a00720c */ /* 0x000fe20003f05070 */
[----:B------:R-:W-:Y:S01]  /*7d90*/  @!PT LDS RZ, [RZ] ;  /* 0x00000000fffff984 */ /* 0x000fe20000000800 */
[----:B------:R-:W-:Y:S01]  /*7da0*/  @!PT LDS RZ, [RZ] ;  /* 0x00000000fffff984 */ /* 0x000fe20000000800 */
[----:B------:R-:W-:Y:S01]  /*7db0*/  @!PT LDS RZ, [RZ] ;  /* 0x00000000fffff984 */ /* 0x000fe20000000800 */
[----:B-1----:R-:W-:Y:S01]  /*7dc0*/  LDGSTS.E [R6], desc[UR22][R208.64], P2 ;  /* 0x00000000d0067fae */ /* 0x002fe200091a1016 */
[----:B------:R-:W-:-:S03]  /*7dd0*/  ISETP.NE.U32.AND P3, PT, R9, RZ, PT ;  /* 0x000000ff0900720c */ /* 0x000fc60003f65070 */
[----:B------:R-:W-:Y:S01]  /*7de0*/  LDGSTS.E [R6+0x8], desc[UR22][R210.64], P1 ;  /* 0x00008000d2067fae */ /* 0x000fe200089a1016 */
[C---:B------:R-:W-:Y:S02]  /*7df0*/  LOP3.LUT P1, RZ, R5.reuse, 0x8000000, RZ, 0xc0, !PT ;  /* 0x0800000005ff7812 */ /* 0x040fe4000782c0ff */
[----:B------:R-:W-:Y:S01]  /*7e00*/  LOP3.LUT P2, RZ, R5, 0x10000000, RZ, 0xc0, !PT ;  /* 0x1000000005ff7812 */ /* 0x000fe2000784c0ff */
[----:B------:R1:W-:Y:S01]  /*7e10*/  STL.64 [R1+0x508], R126 ;  /* 0x0005087e01007387 */ /* 0x0003e20000100a00 */
[----:B------:R-:W-:Y:S01]  /*7e20*/  LOP3.LUT R0, R4, 0x10, RZ, 0x3c, !PT ;  /* 0x0000001004007812 */ /* 0x000fe200078e3cff */
[----:B------:R-:W1:Y:S02]  /*7e30*/  LDCU UR4, c[0x0][0x3a0] ;  /* 0x00007400ff0477ac */ /* 0x000e640008000800 */
[----:B---3--:R-:W3:Y:S01]  /*7e40*/  LDL.LU R8, [R1+0x98] ;  /* 0x0000980001087983 */ /* 0x008ee20000300800 */
[----:B------:R-:W1:Y:S03]  /*7e50*/  LDCU UR5, c[0x0][0x3a0] ;  /* 0x00007400ff0577ac */ /* 0x000e660008000800 */
[----:B------:R-:W3:Y:S04]  /*7e60*/  LDL.LU R203, [R1+0x94] ;  /* 0x0000940001cb7983 */ /* 0x000ee80000300800 */
[----:B------:R-:W3:Y:S04]  /*7e70*/  LDL.LU R78, [R1+0x90] ;  /* 0x00009000014e7983 */ /* 0x000ee80000300800 */
[----:B------:R-:W3:Y:S01]  /*7e80*/  LDL.LU R79, [R1+0x8c] ;  /* 0x00008c00014f7983 */ /* 0x000ee20000300800 */
[----:B------:R-:W-:-:S03]  /*7e90*/  VIADD R9, R0, UR7 ;  /* 0x0000000700097c36 */ /* 0x000fc60008000000 */
[----:B------:R-:W-:Y:S04]  /*7ea0*/  LDGSTS.E [R6+0x2000], desc[UR22][R128.64], P0 ;  /* 0x0200000080067fae */ /* 0x000fe800081a1016 */
[----:B------:R-:W-:Y:S04]  /*7eb0*/  LDGSTS.E [R6+0x2008], desc[UR22][R126.64], P3 ;  /* 0x020080007e067fae */ /* 0x000fe800099a1016 */
[----:B------:R-:W-:Y:S04]  /*7ec0*/  LDGSTS.E [R6+0x4000], desc[UR22][R142.64], P1 ;  /* 0x040000008e067fae */ /* 0x000fe800089a1016 */
[----:B------:R-:W-:Y:S01]  /*7ed0*/  LDGSTS.E [R6+0x4008], desc[UR22][R144.64], P2 ;  /* 0x0400800090067fae */ /* 0x000fe200091a1016 */
[----:B------:R-:W-:-:S03]  /*7ee0*/  ISETP.NE.U32.AND P2, PT, R21, RZ, PT ;  /* 0x000000ff1500720c */ /* 0x000fc60003f45070 */
[----:B-1----:R-:W3:Y:S04]  /*7ef0*/  LDL.LU R126, [R1+0xc4] ;  /* 0x0000c400017e7983 */ /* 0x002ee80000300800 */
[----:B------:R-:W3:Y:S04]  /*7f00*/  LDL.LU R2, [R1+0xc0] ;  /* 0x0000c00001027983 */ /* 0x000ee80000300800 */
[----:B------:R-:W3:Y:S04]  /*7f10*/  LDL.LU R0, [R1+0xbc] ;  /* 0x0000bc0001007983 */ /* 0x000ee80000300800 */
[----:B------:R-:W3:Y:S04]  /*7f20*/  LDL.LU R21, [R1+0xc8] ;  /* 0x0000c80001157983 */ /* 0x000ee80000300800 */
[----:B------:R-:W3:Y:S01]  /*7f30*/  LDL.LU R127, [R1+0xb8] ;  /* 0x0000b800017f7983 */ /* 0x000ee20000300800 */
[----:B------:R-:W-:-:S02]  /*7f40*/  ISETP.NE.U32.AND P1, PT, R20, RZ, PT ;  /* 0x000000ff1400720c */ /* 0x000fc40003f25070 */
[----:B------:R-:W-:Y:S01]  /*7f50*/  ISETP.NE.U32.AND P0, PT, R19, RZ, PT ;  /* 0x000000ff1300720c */ /* 0x000fe20003f05070 */
[----:B------:R-:W-:Y:S01]  /*7f60*/  LDGSTS.E [R6+0x6000], desc[UR22][R174.64], P4 ;  /* 0x06000000ae067fae */ /* 0x000fe2000a1a1016 */
[----:B------:R-:W-:-:S03]  /*7f70*/  ISETP.NE.U32.AND P3, PT, R18, RZ, PT ;  /* 0x000000ff1200720c */ /* 0x000fc60003f65070 */
[----:B------:R-:W-:Y:S04]  /*7f80*/  LDGSTS.E [R6+0x6008], desc[UR22][R176.64], P5 ;  /* 0x06008000b0067fae */ /* 0x000fe8000a9a1016 */
[----:B------:R-:W-:Y:S01]  /*7f90*/  LDGSTS.E [R9], desc[UR22][R212.64], P2 ;  /* 0x00000000d4097fae */ /* 0x000fe200091a1016 */
[----:B------:R-:W-:-:S03]  /*7fa0*/  ISETP.NE.U32.AND P2, PT, R16, RZ, PT ;  /* 0x000000ff1000720c */ /* 0x000fc60003f45070 */
[----:B------:R-:W-:Y:S01]  /*7fb0*/  LDGSTS.E [R9+0x8], desc[UR22][R214.64], P1 ;  /* 0x00008000d6097fae */ /* 0x000fe200089a1016 */
[----:B------:R-:W-:-:S03]  /*7fc0*/  ISETP.NE.U32.AND P1, PT, R15, RZ, PT ;  /* 0x000000ff0f00720c */ /* 0x000fc60003f25070 */
[----:B------:R-:W-:Y:S01]  /*7fd0*/  LDGSTS.E [R9+0x2000], desc[UR22][R124.64], P0 ;  /* 0x020000007c097fae */ /* 0x000fe200081a1016 */
[----:B------:R-:W-:-:S03]  /*7fe0*/  ISETP.NE.U32.AND P0, PT, R14, RZ, PT ;  /* 0x000000ff0e00720c */ /* 0x000fc60003f05070 */
[----:B------:R-:W-:Y:S01]  /*7ff0*/  LDGSTS.E [R9+0x2008], desc[UR22][R122.64], P3 ;  /* 0x020080007a097fae */ /* 0x000fe200099a1016 */
[----:B------:R-:W-:-:S03]  /*8000*/  ISETP.NE.U32.AND P3, PT, R13, RZ, PT ;  /* 0x000000ff0d00720c */ /* 0x000fc60003f65070 */
[----:B------:R-:W-:Y:S01]  /*8010*/  LDGSTS.E [R9+0x4000], desc[UR22][R146.64], P2 ;  /* 0x0400000092097fae */ /* 0x000fe200091a1016 */
[----:B------:R-:W-:-:S03]  /*8020*/  LOP3.LUT R10, R4, 0x20, RZ, 0x3c, !PT ;  /* 0x00000020040a7812 */ /* 0x000fc600078e3cff */
[----:B------:R-:W-:Y:S04]  /*8030*/  LDGSTS.E [R9+0x4008], desc[UR22][R148.64], P1 ;  /* 0x0400800094097fae */ /* 0x000fe800089a1016 */
[----:B------:R-:W-:Y:S04]  /*8040*/  LDGSTS.E [R9+0x6000], desc[UR22][R178.64], P0 ;  /* 0x06000000b2097fae */ /* 0x000fe800081a1016 */
[----:B------:R-:W-:Y:S01]  /*8050*/  LDGSTS.E [R9+0x6008], desc[UR22][R180.64], P3 ;  /* 0x06008000b4097fae */ /* 0x000fe200099a1016 */
[----:B------:R-:W-:Y:S01]  /*8060*/  VIADD R10, R10, UR7 ;  /* 0x000000070a0a7c36 */ /* 0x000fe20008000000 */
[----:B--2---:R-:W-:-:S02]  /*8070*/  ISETP.NE.U32.AND P0, PT, R7, RZ, PT ;  /* 0x000000ff0700720c */ /* 0x004fc40003f05070 */
[----:B----4-:R-:W-:Y:S02]  /*8080*/  ISETP.NE.U32.AND P3, PT, R17, RZ, PT ;  /* 0x000000ff1100720c */ /* 0x010fe40003f65070 */
[----:B------:R-:W-:Y:S02]  /*8090*/  ISETP.NE.U32.AND P1, PT, R12, RZ, PT ;  /* 0x000000ff0c00720c */ /* 0x000fe40003f25070 */
[----:B------:R-:W2:Y:S04]  /*80a0*/  LDL.LU R12, [R1+0xb4] ;  /* 0x0000b400010c7983 */ /* 0x000ea80000300800 */
[----:B------:R-:W4:Y:S01]  /*80b0*/  LDL.LU R7, [R1+0xb0] ;  /* 0x0000b00001077983 */ /* 0x000f220000300800 */
[----:B------:R-:W-:-:S03]  /*80c0*/  ISETP.NE.U32.AND P2, PT, R11, RZ, PT ;  /* 0x000000ff0b00720c */ /* 0x000fc60003f45070 */
[----:B------:R-:W4:Y:S10]  /*80d0*/  LDL.LU R17, [R1+0xac] ;  /* 0x0000ac0001117983 */ /* 0x000f340000300800 */
[----:B------:R-:W-:Y:S04]  /*80e0*/  LDGSTS.E [R10], desc[UR22][R216.64], P2 ;  /* 0x00000000d80a7fae */ /* 0x000fe800091a1016 */
[----:B------:R-:W-:Y:S01]  /*80f0*/  LDGSTS.E [R10+0x8], desc[UR22][R218.64], P1 ;  /* 0x00008000da0a7fae */ /* 0x000fe200089a1016 */
[----:B---3--:R-:W-:-:S03]  /*8100*/  ISETP.NE.U32.AND P2, PT, R8, RZ, PT ;  /* 0x000000ff0800720c */ /* 0x008fc60003f45070 */
[----:B------:R-:W-:Y:S01]  /*8110*/  LDGSTS.E [R10+0x2000], desc[UR22][R120.64], P0 ;  /* 0x02000000780a7fae */ /* 0x000fe200081a1016 */
[----:B------:R-:W-:-:S03]  /*8120*/  ISETP.NE.U32.AND P1, PT, R203, RZ, PT ;  /* 0x000000ffcb00720c */ /* 0x000fc60003f25070 */
[----:B------:R-:W3:Y:S01]  /*8130*/  LDL.LU R8, [R1+0xe8] ;  /* 0x0000e80001087983 */ /* 0x000ee20000300800 */
[----:B------:R-:W-:-:S03]  /*8140*/  ISETP.NE.U32.AND P0, PT, R78, RZ, PT ;  /* 0x000000ff4e00720c */ /* 0x000fc60003f05070 */
[----:B------:R-:W-:Y:S01]  /*8150*/  LDGSTS.E [R10+0x2008], desc[UR22][R118.64], P3 ;  /* 0x02008000760a7fae */ /* 0x000fe200099a1016 */
[----:B------:R-:W-:-:S03]  /*8160*/  ISETP.NE.U32.AND P3, PT, R79, RZ, PT ;  /* 0x000000ff4f00720c */ /* 0x000fc60003f65070 */
[----:B------:R-:W3:Y:S04]  /*8170*/  LDL.LU R203, [R1+0xe4] ;  /* 0x0000e40001cb7983 */ /* 0x000ee80000300800 */
[----:B------:R-:W3:Y:S04]  /*8180*/  LDL.LU R78, [R1+0xe0] ;  /* 0x0000e000014e7983 */ /* 0x000ee80000300800 */
[----:B------:R-:W3:Y:S04]  /*8190*/  LDL.LU R79, [R1+0xdc] ;  /* 0x0000dc00014f7983 */ /* 0x000ee80000300800 */
[----:B------:R-:W-:Y:S04]  /*81a0*/  LDGSTS.E [R10+0x4000], desc[UR22][R150.64], P2 ;  /* 0x04000000960a7fae */ /* 0x000fe800091a1016 */
[----:B------:R-:W-:Y:S04]  /*81b0*/  LDGSTS.E [R10+0x4008], desc[UR22][R152.64], P1 ;  /* 0x04008000980a7fae */ /* 0x000fe800089a1016 */
[----:B------:R-:W-:Y:S01]  /*81c0*/  LDGSTS.E [R10+0x6000], desc[UR22][R182.64], P0 ;  /* 0x06000000b60a7fae */ /* 0x000fe200081a1016 */
[----:B------:R-:W-:-:S03]  /*81d0*/  ISETP.NE.U32.AND P0, PT, R2, RZ, PT ;  /* 0x000000ff0200720c */ /* 0x000fc60003f05070 */
[----:B------:R-:W3:Y:S04]  /*81e0*/  LDL.LU R20, [R1+0xd8] ;  /* 0x0000d80001147983 */ /* 0x000ee80000300800 */
[----:B------:R-:W-:Y:S01]  /*81f0*/  LDGSTS.E [R10+0x6008], desc[UR22][R184.64], P3 ;  /* 0x06008000b80a7fae */ /* 0x000fe200099a1016 */
[----:B------:R-:W-:Y:S02]  /*8200*/  ISETP.NE.U32.AND P3, PT, R0, RZ, PT ;  /* 0x000000ff0000720c */ /* 0x000fe40003f65070 */
[----:B------:R-:W-:Y:S02]  /*8210*/  ISETP.NE.U32.AND P2, PT, R21, RZ, PT ;  /* 0x000000ff1500720c */ /* 0x000fe40003f45070 */
[----:B------:R-:W3:Y:S04]  /*8220*/  LDL.LU R21, [R1+0xd4] ;  /* 0x0000d40001157983 */ /* 0x000ee80000300800 */
[----:B------:R-:W3:Y:S04]  /*8230*/  LDL.LU R2, [R1+0xd0] ;  /* 0x0000d00001027983 */ /* 0x000ee80000300800 */
[----:B------:R-:W3:Y:S01]  /*8240*/  LDL.LU R0, [R1+0xcc] ;  /* 0x0000cc0001007983 */ /* 0x000ee20000300800 */
[----:B------:R-:W-:-:S05]  /*8250*/  LOP3.LUT R11, R4, 0x30, RZ, 0x3c, !PT ;  /* 0x00000030040b7812 */ /* 0x000fca00078e3cff */
[----:B------:R-:W-:Y:S01]  /*8260*/  VIADD R11, R11, UR7 ;  /* 0x000000070b0b7c36 */ /* 0x000fe20008000000 */
[----:B------:R-:W-:Y:S02]  /*8270*/  ISETP.NE.U32.AND P1, PT, R126, RZ, PT ;  /* 0x000000ff7e00720c */ /* 0x000fe40003f25070 */
[----:B------:R-:W3:Y:S04]  /*8280*/  LDL.LU R126, [R1+0x108] ;  /* 0x00010800017e7983 */ /* 0x000ee80000300800 */
[----:B------:R-:W-:Y:S01]  /*8290*/  LDGSTS.E [R11], desc[UR22][R220.64], P2 ;  /* 0x00000000dc0b7fae */ /* 0x000fe200091a1016 */
[----:B------:R-:W-:-:S03]  /*82a0*/  ISETP.NE.U32.AND P2, PT, R127, RZ, PT ;  /* 0x000000ff7f00720c */ /* 0x000fc60003f45070 */
[----:B------:R-:W3:Y:S04]  /*82b0*/  LDL.LU R127, [R1+0x104] ;  /* 0x00010400017f7983 */ /* 0x000ee80000300800 */
[----:B------:R-:W-:Y:S04]  /*82c0*/  LDGSTS.E [R11+0x8], desc[UR22][R222.64], P1 ;  /* 0x00008000de0b7fae */ /* 0x000fe800089a1016 */
[----:B------:R-:W-:Y:S04]  /*82d0*/  LDGSTS.E [R11+0x2000], desc[UR22][R116.64], P0 ;  /* 0x02000000740b7fae */ /* 0x000fe800081a1016 */
[----:B------:R-:W-:Y:S04]  /*82e0*/  LDGSTS.E [R11+0x2008], desc[UR22][R114.64], P3 ;  /* 0x02008000720b7fae */ /* 0x000fe800099a1016 */
[----:B------:R-:W-:Y:S01]  /*82f0*/  LDGSTS.E [R11+0x4000], desc[UR22][R154.64], P2 ;  /* 0x040000009a0b7fae */ /* 0x000fe200091a1016 */
[----:B--2---:R-:W-:-:S02]  /*8300*/  ISETP.NE.U32.AND P1, PT, R12, RZ, PT ;  /* 0x000000ff0c00720c */ /* 0x004fc40003f25070 */
[----:B----4-:R-:W-:Y:S02]  /*8310*/  ISETP.NE.U32.AND P0, PT, R7, RZ, PT ;  /* 0x000000ff0700720c */ /* 0x010fe40003f05070 */
[----:B------:R-:W2:Y:S01]  /*8320*/  LDL.LU R7, [R1+0x100] ;  /* 0x0001000001077983 */ /* 0x000ea20000300800 */
[----:B------:R-:W-:-:S03]  /*8330*/  ISETP.NE.U32.AND P3, PT, R17, RZ, PT ;  /* 0x000000ff1100720c */ /* 0x000fc60003f65070 */
[----:B------:R-:W4:Y:S01]  /*8340*/  LDL.LU R17, [R1+0xfc] ;  /* 0x0000fc0001117983 */ /* 0x000f220000300800 */
[----:B------:R-:W-:-:S04]  /*8350*/  LOP3.LUT R12, R4, 0x40, RZ, 0x3c, !PT ;  /* 0x00000040040c7812 */ /* 0x000fc800078e3cff */
[----:B------:R-:W-:Y:S04]  /*8360*/  LDGSTS.E [R11+0x4008], desc[UR22][R156.64], P1 ;  /* 0x040080009c0b7fae */ /* 0x000fe800089a1016 */
[----:B------:R-:W-:Y:S04]  /*8370*/  LDGSTS.E [R11+0x6000], desc[UR22][R186.64], P0 ;  /* 0x06000000ba0b7fae */ /* 0x000fe800081a1016 */
[----:B------:R-:W-:Y:S01]  /*8380*/  LDGSTS.E [R11+0x6008], desc[UR22][R188.64], P3 ;  /* 0x06008000bc0b7fae */ /* 0x000fe200099a1016 */
[----:B------:R-:W-:Y:S01]  /*8390*/  VIADD R12, R12, UR7 ;  /* 0x000000070c0c7c36 */ /* 0x000fe20008000000 */
[----:B---3--:R-:W-:-:S02]  /*83a0*/  ISETP.NE.U32.AND P2, PT, R8, RZ, PT ;  /* 0x000000ff0800720c */ /* 0x008fc40003f45070 */
[----:B------:R-:W3:Y:S01]  /*83b0*/  LDL.LU R8, [R1+0xf8] ;  /* 0x0000f80001087983 */ /* 0x000ee20000300800 */
[----:B------:R-:W-:-:S03]  /*83c0*/  ISETP.NE.U32.AND P1, PT, R203, RZ, PT ;  /* 0x000000ffcb00720c */ /* 0x000fc60003f25070 */
[----:B------:R-:W3:Y:S01]  /*83d0*/  LDL.LU R203, [R1+0xf4] ;  /* 0x0000f40001cb7983 */ /* 0x000ee20000300800 */
[----:B------:R-:W-:-:S03]  /*83e0*/  ISETP.NE.U32.AND P0, PT, R78, RZ, PT ;  /* 0x000000ff4e00720c */ /* 0x000fc60003f05070 */
[----:B------:R-:W3:Y:S01]  /*83f0*/  LDL.LU R78, [R1+0xf0] ;  /* 0x0000f000014e7983 */ /* 0x000ee20000300800 */
[----:B------:R-:W-:-:S03]  /*8400*/  ISETP.NE.U32.AND P3, PT, R79, RZ, PT ;  /* 0x000000ff4f00720c */ /* 0x000fc60003f65070 */
[----:B------:R-:W3:Y:S04]  /*8410*/  LDL.LU R79, [R1+0xec] ;  /* 0x0000ec00014f7983 */ /* 0x000ee80000300800 */
[----:B------:R-:W-:Y:S04]  /*8420*/  LDGSTS.E [R12], desc[UR22][R224.64], P2 ;  /* 0x00000000e00c7fae */ /* 0x000fe800091a1016 */
[----:B------:R-:W-:Y:S04]  /*8430*/  LDGSTS.E [R12+0x8], desc[UR22][R226.64], P1 ;  /* 0x00008000e20c7fae */ /* 0x000fe800089a1016 */
[----:B------:R-:W-:Y:S01]  /*8440*/  LDGSTS.E [R12+0x2000], desc[UR22][R112.64], P0 ;  /* 0x02000000700c7fae */ /* 0x000fe200081a1016 */
[----:B------:R-:W-:-:S03]  /*8450*/  ISETP.NE.U32.AND P2, PT, R20, RZ, PT ;  /* 0x000000ff1400720c */ /* 0x000fc60003f45070 */
[----:B------:R-:W-:Y:S01]  /*8460*/  LDGSTS.E [R12+0x2008], desc[UR22][R110.64], P3 ;  /* 0x020080006e0c7fae */ /* 0x000fe200099a1016 */
[----:B------:R-:W-:Y:S02]  /*8470*/  ISETP.NE.U32.AND P1, PT, R21, RZ, PT ;  /* 0x000000ff1500720c */ /* 0x000fe40003f25070 */
[----:B------:R-:W-:-:S07]  /*8480*/  ISETP.NE.U32.AND P0, PT, R2, RZ, PT ;  /* 0x000000ff0200720c */ /* 0x000fce0003f05070 */
[----:B------:R-:W-:Y:S01]  /*8490*/  LDGSTS.E [R12+0x4000], desc[UR22][R158.64], P2 ;  /* 0x040000009e0c7fae */ /* 0x000fe200091a1016 */
[----:B------:R-:W-:-:S03]  /*84a0*/  ISETP.NE.U32.AND P3, PT, R0, RZ, PT ;  /* 0x000000ff0000720c */ /* 0x000fc60003f65070 */
[----:B------:R-:W3:Y:S04]  /*84b0*/  LDL.LU R2, [R1+0x128] ;  /* 0x0001280001027983 */ /* 0x000ee80000300800 */
[----:B------:R-:W3:Y:S04]  /*84c0*/  LDL.LU R0, [R1+0x124] ;  /* 0x0001240001007983 */ /* 0x000ee80000300800 */
[----:B------:R-:W-:Y:S01]  /*84d0*/  LDGSTS.E [R12+0x4008], desc[UR22][R160.64], P1 ;  /* 0x04008000a00c7fae */ /* 0x000fe200089a1016 */
[----:B------:R-:W-:-:S03]  /*84e0*/  ISETP.NE.U32.AND P2, PT, R126, RZ, PT ;  /* 0x000000ff7e00720c */ /* 0x000fc60003f45070 */
[----:B------:R-:W3:Y:S01]  /*84f0*/  LDL.LU R21, [R1+0x120] ;  /* 0x0001200001157983 */ /* 0x000ee20000300800 */
[----:B------:R-:W-:-:S03]  /*8500*/  ISETP.NE.U32.AND P1, PT, R127, RZ, PT ;  /* 0x000000ff7f00720c */ /* 0x000fc60003f25070 */
[----:B------:R-:W3:Y:S04]  /*8510*/  LDL.LU R126, [R1+0x11c] ;  /* 0x00011c00017e7983 */ /* 0x000ee80000300800 */
[----:B------:R-:W3:Y:S01]  /*8520*/  LDL.LU R127, [R1+0x118] ;  /* 0x00011800017f7983 */ /* 0x000ee20000300800 */
[----:B------:R-:W-:-:S03]  /*8530*/  LOP3.LUT R13, R4, 0x50, RZ, 0x3c, !PT ;  /* 0x00000050040d7812 */ /* 0x000fc600078e3cff */
[----:B------:R-:W-:Y:S04]  /*8540*/  LDGSTS.E [R12+0x6000], desc[UR22][R190.64], P0 ;  /* 0x06000000be0c7fae */ /* 0x000fe800081a1016 */
[----:B------:R-:W-:Y:S04]  /*8550*/  LDGSTS.E [R12+0x6008], desc[UR22][R192.64], P3 ;  /* 0x06008000c00c7fae */ /* 0x000fe800099a1016 */
[----:B------:R-:W3:Y:S04]  /*8560*/  LDL.LU R16, [R1+0x114] ;  /* 0x0001140001107983 */ /* 0x000ee80000300800 */
[----:B------:R-:W3:Y:S04]  /*8570*/  LDL.LU R18, [R1+0x110] ;  /* 0x0001100001127983 */ /* 0x000ee80000300800 */
[----:B------:R-:W3:Y:S01]  /*8580*/  LDL.LU R19, [R1+0x10c] ;  /* 0x00010c0001137983 */ /* 0x000ee20000300800 */
[----:B------:R-:W-:-:S05]  /*8590*/  VIADD R13, R13, UR7 ;  /* 0x000000070d0d7c36 */ /* 0x000fca0008000000 */
[----:B------:R-:W-:Y:S04]  /*85a0*/  LDGSTS.E [R13], desc[UR22][R228.64], P2 ;  /* 0x00000000e40d7fae */ /* 0x000fe800091a1016 */
[----:B------:R-:W-:Y:S01]  /*85b0*/  LDGSTS.E [R13+0x8], desc[UR22][R230.64], P1 ;  /* 0x00008000e60d7fae */ /* 0x000fe200089a1016 */
[----:B--2---:R-:W-:-:S03]  /*85c0*/  ISETP.NE.U32.AND P0, PT, R7, RZ, PT ;  /* 0x000000ff0700720c */ /* 0x004fc60003f05070 */
[----:B------:R-:W2:Y:S01]  /*85d0*/  LDL.LU R7, [R1+0x148] ;  /* 0x0001480001077983 */ /* 0x000ea20000300800 */
[----:B----4-:R-:W-:-:S03]  /*85e0*/  ISETP.NE.U32.AND P3, PT, R17, RZ, PT ;  /* 0x000000ff1100720c */ /* 0x010fc60003f65070 */
[----:B------:R-:W4:Y:S06]  /*85f0*/  LDL.LU R17, [R1+0x144] ;  /* 0x0001440001117983 */ /* 0x000f2c0000300800 */
[----:B------:R-:W-:Y:S04]  /*8600*/  LDGSTS.E [R13+0x2000], desc[UR22][R108.64], P0 ;  /* 0x020000006c0d7fae */ /* 0x000fe800081a1016 */
[----:B------:R-:W-:Y:S01]  /*8610*/  LDGSTS.E [R13+0x2008], desc[UR22][R106.64], P3 ;  /* 0x020080006a0d7fae */ /* 0x000fe200099a1016 */
[----:B---3--:R-:W-:-:S02]  /*8620*/  ISETP.NE.U32.AND P2, PT, R8, RZ, PT ;  /* 0x000000ff0800720c */ /* 0x008fc40003f45070 */
[----:B------:R-:W-:Y:S02]  /*8630*/  LOP3.LUT R8, R4, 0x60, RZ, 0x3c, !PT ;  /* 0x0000006004087812 */ /* 0x000fe400078e3cff */
[----:B------:R-:W-:Y:S02]  /*8640*/  ISETP.NE.U32.AND P1, PT, R203, RZ, PT ;  /* 0x000000ffcb00720c */ /* 0x000fe40003f25070 */
[----:B------:R-:W-:-:S07]  /*8650*/  ISETP.NE.U32.AND P0, PT, R78, RZ, PT ;  /* 0x000000ff4e00720c */ /* 0x000fce0003f05070 */
[----:B------:R-:W-:Y:S01]  /*8660*/  LDGSTS.E [R13+0x4000], desc[UR22][R162.64], P2 ;  /* 0x04000000a20d7fae */ /* 0x000fe200091a1016 */
[----:B------:R-:W-:-:S03]  /*8670*/  ISETP.NE.U32.AND P3, PT, R79, RZ, PT ;  /* 0x000000ff4f00720c */ /* 0x000fc60003f65070 */
[----:B------:R-:W3:Y:S04]  /*8680*/  LDL.LU R78, [R1+0x140] ;  /* 0x00014000014e7983 */ /* 0x000ee80000300800 */
[----:B------:R-:W3:Y:S01]  /*8690*/  LDL.LU R79, [R1+0x13c] ;  /* 0x00013c00014f7983 */ /* 0x000ee20000300800 */
[----:B------:R-:W-:-:S03]  /*86a0*/  VIADD R14, R8, UR7 ;  /* 0x00000007080e7c36 */ /* 0x000fc60008000000 */
[----:B------:R-:W3:Y:S04]  /*86b0*/  LDL.LU R8, [R1+0x138] ;  /* 0x0001380001087983 */ /* 0x000ee80000300800 */
[----:B------:R-:W-:Y:S04]  /*86c0*/  LDGSTS.E [R13+0x4008], desc[UR22][R164.64], P1 ;  /* 0x04008000a40d7fae */ /* 0x000fe800089a1016 */
[----:B------:R-:W3:Y:S04]  /*86d0*/  LDL.LU R203, [R1+0x134] ;  /* 0x0001340001cb7983 */ /* 0x000ee80000300800 */
[----:B------:R-:W-:Y:S04]  /*86e0*/  LDGSTS.E [R13+0x6000], desc[UR22][R194.64], P0 ;  /* 0x06000000c20d7fae */ /* 0x000fe800081a1016 */
[----:B------:R-:W-:Y:S01]  /*86f0*/  LDGSTS.E [R13+0x6008], desc[UR22][R196.64], P3 ;  /* 0x06008000c40d7fae */ /* 0x000fe200099a1016 */
[----:B------:R-:W-:-:S03]  /*8700*/  ISETP.NE.U32.AND P2, PT, R2, RZ, PT ;  /* 0x000000ff0200720c */ /* 0x000fc60003f45070 */
[----:B------:R-:W3:Y:S01]  /*8710*/  LDL.LU R2, [R1+0x130] ;  /* 0x0001300001027983 */ /* 0x000ee20000300800 */
[----:B------:R-:W-:-:S03]  /*8720*/  ISETP.NE.U32.AND P1, PT, R0, RZ, PT ;  /* 0x000000ff0000720c */ /* 0x000fc60003f25070 */
[----:B------:R-:W3:Y:S01]  /*8730*/  LDL.LU R0, [R1+0x12c] ;  /* 0x00012c0001007983 */ /* 0x000ee20000300800 */
[----:B------:R-:W-:-:S05]  /*8740*/  ISETP.NE.U32.AND P0, PT, R21, RZ, PT ;  /* 0x000000ff1500720c */ /* 0x000fca0003f05070 */
[----:B------:R-:W-:Y:S01]  /*8750*/  LDGSTS.E [R14], desc[UR22][R136.64], P2 ;  /* 0x00000000880e7fae */ /* 0x000fe200091a1016 */
[----:B------:R-:W-:-:S03]  /*8760*/  ISETP.NE.U32.AND P3, PT, R126, RZ, PT ;  /* 0x000000ff7e00720c */ /* 0x000fc60003f65070 */
[----:B------:R-:W3:Y:S01]  /*8770*/  LDL.64 R20, [R1+0x48] ;  /* 0x0000480001147983 */ /* 0x000ee20000100a00 */
[----:B------:R-:W-:-:S03]  /*8780*/  ISETP.NE.U32.AND P2, PT, R127, RZ, PT ;  /* 0x000000ff7f00720c */ /* 0x000fc60003f45070 */
[----:B------:R-:W-:Y:S04]  /*8790*/  LDGSTS.E [R14+0x8], desc[UR22][R134.64], P1 ;  /* 0x00008000860e7fae */ /* 0x000fe800089a1016 */
[----:B------:R-:W3:Y:S04]  /*87a0*/  LDL.64 R126, [R1+0x8] ;  /* 0x00000800017e7983 */ /* 0x000ee80000100a00 */
[----:B------:R-:W-:Y:S01]  /*87b0*/  LDGSTS.E [R14+0x2000], desc[UR22][R104.64], P0 ;  /* 0x02000000680e7fae */ /* 0x000fe200081a1016 */
[----:B------:R-:W-:-:S03]  /*87c0*/  ISETP.NE.U32.AND P1, PT, R16, RZ, PT ;  /* 0x000000ff1000720c */ /* 0x000fc60003f25070 */
[----:B------:R-:W-:Y:S01]  /*87d0*/  LDGSTS.E [R14+0x2008], desc[UR22][R102.64], P3 ;  /* 0x02008000660e7fae */ /* 0x000fe200099a1016 */
[----:B------:R-:W-:-:S03]  /*87e0*/  ISETP.NE.U32.AND P0, PT, R18, RZ, PT ;  /* 0x000000ff1200720c */ /* 0x000fc60003f05070 */
[----:B------:R-:W-:Y:S01]  /*87f0*/  LDGSTS.E [R14+0x4000], desc[UR22][R166.64], P2 ;  /* 0x04000000a60e7fae */ /* 0x000fe200091a1016 */
[----:B------:R-:W-:Y:S02]  /*8800*/  ISETP.NE.U32.AND P3, PT, R19, RZ, PT ;  /* 0x000000ff1300720c */ /* 0x000fe40003f65070 */
[----:B------:R-:W-:-:S03]  /*8810*/  LOP3.LUT R15, R4, 0x70, RZ, 0x3c, !PT ;  /* 0x00000070040f7812 */ /* 0x000fc600078e3cff */
[----:B------:R-:W-:Y:S04]  /*8820*/  LDGSTS.E [R14+0x4008], desc[UR22][R168.64], P1 ;  /* 0x04008000a80e7fae */ /* 0x000fe800089a1016 */
[----:B------:R-:W-:Y:S04]  /*8830*/  LDGSTS.E [R14+0x6000], desc[UR22][R198.64], P0 ;  /* 0x06000000c60e7fae */ /* 0x000fe800081a1016 */
[----:B------:R-:W-:Y:S01]  /*8840*/  LDGSTS.E [R14+0x6008], desc[UR22][R200.64], P3 ;  /* 0x06008000c80e7fae */ /* 0x000fe200099a1016 */
[----:B------:R-:W-:Y:S01]  /*8850*/  VIADD R15, R15, UR7 ;  /* 0x000000070f0f7c36 */ /* 0x000fe20008000000 */
[----:B--2---:R-:W-:-:S02]  /*8860*/  ISETP.NE.U32.AND P2, PT, R7, RZ, PT ;  /* 0x000000ff0700720c */ /* 0x004fc40003f45070 */
[----:B----4-:R-:W-:-:S11]  /*8870*/  ISETP.NE.U32.AND P1, PT, R17, RZ, PT ;  /* 0x000000ff1100720c */ /* 0x010fd60003f25070 */
[----:B------:R-:W-:Y:S04]  /*8880*/  LDGSTS.E [R15], desc[UR22][R132.64], P2 ;  /* 0x00000000840f7fae */ /* 0x000fe800091a1016 */
[----:B------:R-:W-:Y:S01]  /*8890*/  LDGSTS.E [R15+0x8], desc[UR22][R130.64], P1 ;  /* 0x00008000820f7fae */ /* 0x000fe200089a1016 */
[----:B---3--:R-:W-:Y:S02]  /*88a0*/  ISETP.NE.U32.AND P0, PT, R78, RZ, PT ;  /* 0x000000ff4e00720c */ /* 0x008fe40003f05070 */
[----:B------:R-:W-:Y:S02]  /*88b0*/  ISETP.NE.U32.AND P3, PT, R79, RZ, PT ;  /* 0x000000ff4f00720c */ /* 0x000fe40003f65070 */
[----:B------:R-:W2:Y:S01]  /*88c0*/  LDL.64 R78, [R1+0x40] ;  /* 0x00004000014e7983 */ /* 0x000ea20000100a00 */
[----:B------:R-:W-:-:S08]  /*88d0*/  ISETP.NE.U32.AND P2, PT, R8, RZ, PT ;  /* 0x000000ff0800720c */ /* 0x000fd00003f45070 */
[----:B------:R-:W-:Y:S01]  /*88e0*/  LDGSTS.E [R15+0x2000], desc[UR22][R138.64], P0 ;  /* 0x020000008a0f7fae */ /* 0x000fe200081a1016 */
[----:B------:R-:W-:-:S03]  /*88f0*/  ISETP.NE.U32.AND P1, PT, R203, RZ, PT ;  /* 0x000000ffcb00720c */ /* 0x000fc60003f25070 */
[----:B------:R-:W-:Y:S04]  /*8900*/  LDGSTS.E [R15+0x2008], desc[UR22][R140.64], P3 ;  /* 0x020080008c0f7fae */ /* 0x000fe800099a1016 */
[----:B------:R-:W-:Y:S06]  /*8910*/  LDGSTS.E [R15+0x4000], desc[UR22][R170.64], P2 ;  /* 0x04000000aa0f7fae */ /* 0x000fec00091a1016 */
[----:B------:R-:W-:Y:S01]  /*8920*/  LDGSTS.E [R15+0x4008], desc[UR22][R172.64], P1 ;  /* 0x04008000ac0f7fae */ /* 0x000fe200089a1016 */
[----:B------:R-:W-:-:S02]  /*8930*/  ISETP.NE.U32.AND P0, PT, R2, RZ, PT ;  /* 0x000000ff0200720c */ /* 0x000fc40003f05070 */
[----:B------:R-:W-:Y:S01]  /*8940*/  ISETP.NE.U32.AND P3, PT, R0, RZ, PT ;  /* 0x000000ff0000720c */ /* 0x000fe20003f65070 */
[----:B------:R-:W-:-:S10]  /*8950*/  VIADD R0, R3, UR7 ;  /* 0x0000000703007c36 */ /* 0x000fd40008000000 */
[----:B------:R-:W-:Y:S04]  /*8960*/  LDGSTS.E [R15+0x6000], desc[UR22][R204.64], P0 ;  /* 0x06000000cc0f7fae */ /* 0x000fe800081a1016 */
[----:B------:R-:W-:Y:S04]  /*8970*/  LDGSTS.E [R15+0x6008], desc[UR22][R206.64], P3 ;  /* 0x06008000ce0f7fae */ /* 0x000fe800099a1016 */
[----:B------:R-:W0:Y:S04]  /*8980*/  LDGDEPBAR ;  /* 0x00000000000079af */ /* 0x000e280000000000 */
[----:B------:R1:W-:Y:S04]  /*8990*/  LDGSTS.E [R0+0x40000], desc[UR22][R20.64], P6 ;  /* 0x4000000014007fae */ /* 0x0003e8000b1a1016 */
[----:B------:R-:W-:Y:S04]  /*89a0*/  STL [R1+0x380], R0 ;  /* 0x0003800001007387 */ /* 0x000fe80000100800 */
[----:B------:R-:W-:Y:S04]  /*89b0*/  LDGSTS.E [R0+0x40400], desc[UR22][R126.64], P6 ;  /* 0x404000007e007fae */ /* 0x000fe8000b1a1016 */
[----:B------:R-:W-:Y:S04]  /*89c0*/  LDGSTS.E [R0+0x40800], desc[UR22][R238.64], P6 ;  /* 0x40800000ee007fae */ /* 0x000fe8000b1a1016 */
[----:B------:R-:W-:Y:S04]  /*89d0*/  STL.64 [R1+0x4c8], R238 ;  /* 0x0004c8ee01007387 */ /* 0x000fe80000100a00 */
[----:B------:R-:W-:Y:S04]  /*89e0*/  LDGSTS.E [R0+0x40c00], desc[UR22][R32.64], P6 ;  /* 0x40c0000020007fae */ /* 0x000fe8000b1a1016 */
[----:B------:R3:W-:Y:S01]  /*89f0*/  STL.64 [R1+0x4c0], R32 ;  /* 0x0004c02001007387 */ /* 0x0007e20000100a00 */
[----:B------:R-:W-:-:S03]  /*8a00*/  LOP3.LUT R2, R3, 0x10, RZ, 0x3c, !PT ;  /* 0x0000001003027812 */ /* 0x000fc600078e3cff */
[----:B------:R-:W-:Y:S04]  /*8a10*/  LDGSTS.E [R0+0x41000], desc[UR22][R48.64], P6 ;  /* 0x4100000030007fae */ /* 0x000fe8000b1a1016 */
[----:B---3--:R-:W3:Y:S01]  /*8a20*/  LDL.LU.64 R32, [R1] ;  /* 0x0000000001207983 */ /* 0x008ee20000300a00 */
[----:B------:R-:W-:-:S03]  /*8a30*/  VIADD R16, R2, UR7 ;  /* 0x0000000702107c36 */ /* 0x000fc60008000000 */
[----:B------:R-:W-:Y:S04]  /*8a40*/  STL.64 [R1+0x4d0], R48 ;  /* 0x0004d03001007387 */ /* 0x000fe80000100a00 */
[----:B------:R-:W-:Y:S04]  /*8a50*/  LDGSTS.E [R0+0x41400], desc[UR22][R64.64], P6 ;  /* 0x4140000040007fae */ /* 0x000fe8000b1a1016 */
[----:B------:R-:W-:Y:S04]  /*8a60*/  STL.64 [R1+0x4d8], R64 ;  /* 0x0004d84001007387 */ /* 0x000fe80000100a00 */
[----:B------:R-:W-:Y:S04]  /*8a70*/  LDGSTS.E [R0+0x41800], desc[UR22][R80.64], P6 ;  /* 0x4180000050007fae */ /* 0x000fe8000b1a1016 */
[----:B------:R4:W-:Y:S04]  /*8a80*/  STL.64 [R1+0x4e0], R80 ;  /* 0x0004e05001007387 */ /* 0x0009e80000100a00 */
[----:B------:R-:W-:Y:S04]  /*8a90*/  LDGSTS.E [R0+0x41c00], desc[UR22][R96.64], P6 ;  /* 0x41c0000060007fae */ /* 0x000fe8000b1a1016 */
[----:B----4-:R-:W4:Y:S04]  /*8aa0*/  LDL.LU.64 R80, [R1+0x28] ;  /* 0x0000280001507983 */ /* 0x010f280000300a00 */
[----:B------:R1:W-:Y:S04]  /*8ab0*/  STL.64 [R1+0x4e8], R96 ;  /* 0x0004e86001007387 */ /* 0x0003e80000100a00 */
[----:B-1----:R-:W4:Y:S04]  /*8ac0*/  LDL.LU.64 R96, [R1+0x30] ;  /* 0x0000300001607983 */ /* 0x002f280000300a00 */
[----:B--2---:R-:W-:Y:S04]  /*8ad0*/  LDGSTS.E [R16+0x40080], desc[UR22][R78.64], P6 ;  /* 0x400800004e107fae */ /* 0x004fe8000b1a1016 */
[----:B------:R-:W2:Y:S04]  /*8ae0*/  LDL.64 R78, [R1+0x50] ;  /* 0x00005000014e7983 */ /* 0x000ea80000100a00 */
[----:B---3--:R-:W-:Y:S04]  /*8af0*/  LDGSTS.E [R16+0x40480], desc[UR22][R32.64], P6 ;  /* 0x4048000020107fae */ /* 0x008fe8000b1a1016 */
[----:B------:R1:W-:Y:S01]  /*8b00*/  STL.64 [R1+0x4f0], R32 ;  /* 0x0004f02001007387 */ /* 0x0003e20000100a00 */
[----:B------:R-:W-:-:S03]  /*8b10*/  LOP3.LUT R2, R3, 0x20, RZ, 0x3c, !PT ;  /* 0x0000002003027812 */ /* 0x000fc600078e3cff */
[----:B------:R-:W-:Y:S04]  /*8b20*/  LDGSTS.E [R16+0x40880], desc[UR22][R236.64], P6 ;  /* 0x40880000ec107fae */ /* 0x000fe8000b1a1016 */
[----:B-1----:R-:W3:Y:S01]  /*8b30*/  LDL.LU.64 R32, [R1+0x38] ;  /* 0x0000380001207983 */ /* 0x002ee20000300a00 */
[----:B------:R-:W-:-:S03]  /*8b40*/  VIADD R17, R2, UR7 ;  /* 0x0000000702117c36 */ /* 0x000fc60008000000 */
[----:B------:R-:W-:Y:S01]  /*8b50*/  LDGSTS.E [R16+0x40c80], desc[UR22][R34.64], P6 ;  /* 0x40c8000022107fae */ /* 0x000fe2000b1a1016 */
[----:B------:R-:W-:-:S03]  /*8b60*/  LOP3.LUT R2, R3, 0x30, RZ, 0x3c, !PT ;  /* 0x0000003003027812 */ /* 0x000fc600078e3cff */
[----:B------:R-:W-:Y:S04]  /*8b70*/  LDGSTS.E [R16+0x41080], desc[UR22][R50.64], P6 ;  /* 0x4108000032107fae */ /* 0x000fe8000b1a1016 */
[----:B------:R-:W-:Y:S04]  /*8b80*/  LDGSTS.E [R16+0x41480], desc[UR22][R66.64], P6 ;  /* 0x4148000042107fae */ /* 0x000fe8000b1a1016 */
[----:B------:R-:W-:Y:S04]  /*8b90*/  LDGSTS.E [R16+0x41880], desc[UR22][R82.64], P6 ;  /* 0x4188000052107fae */ /* 0x000fe8000b1a1016 */
[----:B------:R-:W-:Y:S01]  /*8ba0*/  LDGSTS.E [R16+0x41c80], desc[UR22][R98.64], P6 ;  /* 0x41c8000062107fae */ /* 0x000fe2000b1a1016 */
[----:B------:R-:W-:-:S03]  /*8bb0*/  VIADD R18, R2, UR7 ;  /* 0x0000000702127c36 */ /* 0x000fc60008000000 */
[----:B------:R-:W2:Y:S04]  /*8bc0*/  LDL.64 R126, [R1+0x58] ;  /* 0x00005800017e7983 */ /* 0x000ea80000100a00 */
[----:B------:R-:W2:Y:S04]  /*8bd0*/  LDL.LU.64 R64, [R1+0x20] ;  /* 0x0000200001407983 */ /* 0x000ea80000300a00 */
[----:B------:R-:W-:Y:S04]  /*8be0*/  STL.64 [R1+0x4b0], R16 ;  /* 0x0004b01001007387 */ /* 0x000fe80000100a00 */
[----:B---3--:R-:W-:Y:S04]  /*8bf0*/  LDGSTS.E [R17+0x40100], desc[UR22][R32.64], P6 ;  /* 0x4010000020117fae */ /* 0x008fe8000b1a1016 */
[----:B------:R-:W-:Y:S04]  /*8c00*/  LDGSTS.E [R17+0x40500], desc[UR22][R250.64], P6 ;  /* 0x40500000fa117fae */ /* 0x000fe8000b1a1016 */
[----:B------:R-:W-:Y:S04]  /*8c10*/  LDGSTS.E [R17+0x40900], desc[UR22][R234.64], P6 ;  /* 0x40900000ea117fae */ /* 0x000fe8000b1a1016 */
[----:B------:R-:W-:Y:S04]  /*8c20*/  LDGSTS.E [R17+0x40d00], desc[UR22][R36.64], P6 ;  /* 0x40d0000024117fae */ /* 0x000fe8000b1a1016 */
[----:B------:R-:W-:Y:S04]  /*8c30*/  LDGSTS.E [R17+0x41100], desc[UR22][R52.64], P6 ;  /* 0x4110000034117fae */ /* 0x000fe8000b1a1016 */
[----:B------:R-:W-:Y:S04]  /*8c40*/  LDGSTS.E [R17+0x41500], desc[UR22][R68.64], P6 ;  /* 0x4150000044117fae */ /* 0x000fe8000b1a1016 */
[----:B------:R-:W-:Y:S04]  /*8c50*/  LDGSTS.E [R17+0x41900], desc[UR22][R84.64], P6 ;  /* 0x4190000054117fae */ /* 0x000fe8000b1a1016 */
[----:B------:R-:W-:Y:S04]  /*8c60*/  LDGSTS.E [R17+0x41d00], desc[UR22][R100.64], P6 ;  /* 0x41d0000064117fae */ /* 0x000fe8000b1a1016 */
[----:B----4-:R-:W-:Y:S04]  /*8c70*/  LDGSTS.E [R18+0x40180], desc[UR22][R96.64], P6 ;  /* 0x4018000060127fae */ /* 0x010fe8000b1a1016 */
[----:B------:R-:W-:Y:S04]  /*8c80*/  LDGSTS.E [R18+0x40580], desc[UR22][R248.64], P6 ;  /* 0x40580000f8127fae */ /* 0x000fe8000b1a1016 */
[----:B------:R-:W-:Y:S04]  /*8c90*/  LDGSTS.E [R18+0x40980], desc[UR22][R232.64], P6 ;  /* 0x40980000e8127fae */ /* 0x000fe8000b1a1016 */
[----:B------:R-:W-:Y:S04]  /*8ca0*/  LDGSTS.E [R18+0x40d80], desc[UR22][R38.64], P6 ;  /* 0x40d8000026127fae */ /* 0x000fe8000b1a1016 */
[----:B------:R-:W-:Y:S04]  /*8cb0*/  LDGSTS.E [R18+0x41180], desc[UR22][R54.64], P6 ;  /* 0x4118000036127fae */ /* 0x000fe8000b1a1016 */
[----:B------:R-:W-:Y:S04]  /*8cc0*/  LDGSTS.E [R18+0x41580], desc[UR22][R70.64], P6 ;  /* 0x4158000046127fae */ /* 0x000fe8000b1a1016 */
[----:B------:R-:W-:Y:S04]  /*8cd0*/  LDGSTS.E [R18+0x41980], desc[UR22][R86.64], P6 ;  /* 0x4198000056127fae */ /* 0x000fe8000b1a1016 */
[----:B--2---:R-:W-:Y:S04]  /*8ce0*/  LDGSTS.E [R18+0x41d80], desc[UR22][R78.64], P6 ;  /* 0x41d800004e127fae */ /* 0x004fe8000b1a1016 */
[----:B------:R-:W2:Y:S01]  /*8cf0*/  LDL.64 R78, [R1+0x60] ;  /* 0x00006000014e7983 */ /* 0x000ea20000100a00 */
[----:B------:R-:W-:-:S03]  /*8d00*/  LOP3.LUT R2, R3, 0x40, RZ, 0x3c, !PT ;  /* 0x0000004003027812 */ /* 0x000fc600078e3cff */
[----:B------:R-:W3:Y:S02]  /*8d10*/  LDL.LU.64 R48, [R1+0x18] ;  /* 0x0000180001307983 */ /* 0x000ee40000300a00 */
[----:B------:R-:W-:Y:S01]  /*8d20*/  VIADD R19, R2, UR7 ;  /* 0x0000000702137c36 */ /* 0x000fe20008000000 */
[----:B------:R-:W-:Y:S01]  /*8d30*/  LOP3.LUT R2, R3, 0x50, RZ, 0x3c, !PT ;  /* 0x0000005003027812 */ /* 0x000fe200078e3cff */
[----:B------:R-:W4:Y:S04]  /*8d40*/  LDL.LU.64 R238, [R1+0x10] ;  /* 0x0000100001ee7983 */ /* 0x000f280000300a00 */
[----:B------:R-:W-:Y:S01]  /*8d50*/  LDGSTS.E [R19+0x40200], desc[UR22][R80.64], P6 ;  /* 0x4020000050137fae */ /* 0x000fe2000b1a1016 */
[----:B------:R-:W-:-:S03]  /*8d60*/  VIADD R20, R2, UR7 ;  /* 0x0000000702147c36 */ /* 0x000fc60008000000 */
[----:B------:R-:W-:Y:S04]  /*8d70*/  LDGSTS.E [R19+0x40600], desc[UR22][R246.64], P6 ;  /* 0x40600000f6137fae */ /* 0x000fe8000b1a1016 */
[----:B------:R-:W-:Y:S04]  /*8d80*/  LDGSTS.E [R19+0x40a00], desc[UR22][R24.64], P6 ;  /* 0x40a0000018137fae */ /* 0x000fe8000b1a1016 */
[----:B------:R-:W-:Y:S04]  /*8d90*/  LDGSTS.E [R19+0x40e00], desc[UR22][R40.64], P6 ;  /* 0x40e0000028137fae */ /* 0x000fe8000b1a1016 */
[----:B------:R-:W-:Y:S04]  /*8da0*/  LDGSTS.E [R19+0x41200], desc[UR22][R56.64], P6 ;  /* 0x4120000038137fae */ /* 0x000fe8000b1a1016 */
[----:B------:R-:W-:Y:S04]  /*8db0*/  LDGSTS.E [R19+0x41600], desc[UR22][R72.64], P6 ;  /* 0x4160000048137fae */ /* 0x000fe8000b1a1016 */
[----:B------:R-:W-:Y:S01]  /*8dc0*/  LDGSTS.E [R19+0x41a00], desc[UR22][R88.64], P6 ;  /* 0x41a0000058137fae */ /* 0x000fe2000b1a1016 */
[----:B------:R-:W-:-:S03]  /*8dd0*/  ISETP.NE.U32.AND P3, PT, R63, RZ, PT ;  /* 0x000000ff3f00720c */ /* 0x000fc60003f65070 */
[----:B------:R1:W-:Y:S04]  /*8de0*/  LDGSTS.E [R19+0x41e00], desc[UR22][R126.64], P6 ;  /* 0x41e000007e137fae */ /* 0x0003e8000b1a1016 */
[----:B------:R-:W-:Y:S04]  /*8df0*/  LDGSTS.E [R20+0x40280], desc[UR22][R64.64], P6 ;  /* 0x4028000040147fae */ /* 0x000fe8000b1a1016 */
[----:B------:R1:W-:Y:S04]  /*8e00*/  STL.64 [R1+0x4b8], R18 ;  /* 0x0004b81201007387 */ /* 0x0003e80000100a00 */
[----:B------:R-:W-:Y:S04]  /*8e10*/  LDGSTS.E [R20+0x40680], desc[UR22][R244.64], P6 ;  /* 0x40680000f4147fae */ /* 0x000fe8000b1a1016 */
[----:B------:R-:W-:Y:S04]  /*8e20*/  LDGSTS.E [R20+0x40a80], desc[UR22][R26.64], P6 ;  /* 0x40a800001a147fae */ /* 0x000fe8000b1a1016 */
[----:B-1----:R-:W4:Y:S04]  /*8e30*/  LDL.LU.64 R18, [R1+0x68] ;  /* 0x0000680001127983 */ /* 0x002f280000300a00 */
[----:B------:R-:W4:Y:S04]  /*8e40*/  LDL.LU R63, [R1+0x528] ;  /* 0x00052800013f7983 */ /* 0x000f280000300800 */
[----:B------:R-:W-:Y:S04]  /*8e50*/  LDGSTS.E [R20+0x40e80], desc[UR22][R42.64], P6 ;  /* 0x40e800002a147fae */ /* 0x000fe8000b1a1016 */
[----:B------:R-:W4:Y:S04]  /*8e60*/  LDL.LU R2, [R1+0x84] ;  /* 0x0000840001027983 */ /* 0x000f280000300800 */
[----:B------:R-:W-:Y:S01]  /*8e70*/  LDGSTS.E [R20+0x41280], desc[UR22][R58.64], P6 ;  /* 0x412800003a147fae */ /* 0x000fe2000b1a1016 */
[----:B------:R-:W-:-:S03]  /*8e80*/  ISETP.NE.U32.AND P2, PT, R94, RZ, PT ;  /* 0x000000ff5e00720c */ /* 0x000fc60003f45070 */
[----:B------:R-:W4:Y:S04]  /*8e90*/  LDL.LU R127, [R1+0x88] ;  /* 0x00008800017f7983 */ /* 0x000f280000300800 */
[----:B------:R-:W-:Y:S04]  /*8ea0*/  LDGSTS.E [R20+0x41680], desc[UR22][R74.64], P6 ;  /* 0x416800004a147fae */ /* 0x000fe8000b1a1016 */
[----:B------:R-:W4:Y:S04]  /*8eb0*/  LDL.LU.64 R16, [R1+0x70] ;  /* 0x0000700001107983 */ /* 0x000f280000300a00 */
[----:B------:R-:W-:Y:S01]  /*8ec0*/  LDGSTS.E [R20+0x41a80], desc[UR22][R90.64], P6 ;  /* 0x41a800005a147fae */ /* 0x000fe2000b1a1016 */
[----:B------:R-:W-:-:S03]  /*8ed0*/  ISETP.NE.U32.AND P5, PT, R252, RZ, PT ;  /* 0x000000fffc00720c */ /* 0x000fc60003fa5070 */
[----:B------:R-:W4:Y:S01]  /*8ee0*/  LDL.LU R8, [R1+0x154] ;  /* 0x0001540001087983 */ /* 0x000f220000300800 */
[----:B------:R-:W-:-:S03]  /*8ef0*/  ISETP.NE.U32.AND P4, PT, R95, RZ, PT ;  /* 0x000000ff5f00720c */ /* 0x000fc60003f85070 */
[----:B--2---:R-:W-:Y:S04]  /*8f00*/  LDGSTS.E [R20+0x41e80], desc[UR22][R78.64], P6 ;  /* 0x41e800004e147fae */ /* 0x004fe8000b1a1016 */
[----:B------:R-:W2:Y:S04]  /*8f10*/  LDL.LU.64 R78, [R1+0x520] ;  /* 0x00052000014e7983 */ /* 0x000ea80000300a00 */
[----:B------:R-:W2:Y:S04]  /*8f20*/  LDL.LU R94, [R1+0x51c] ;  /* 0x00051c00015e7983 */ /* 0x000ea80000300800 */
[----:B------:R-:W2:Y:S04]  /*8f30*/  LDL.LU R203, [R1+0x14c] ;  /* 0x00014c0001cb7983 */ /* 0x000ea80000300800 */
[----:B------:R-:W2:Y:S04]  /*8f40*/  LDL.LU R252, [R1+0x150] ;  /* 0x0001500001fc7983 */ /* 0x000ea80000300800 */
[----:B------:R-:W2:Y:S01]  /*8f50*/  LDL.LU R95, [R1+0x518] ;  /* 0x00051800015f7983 */ /* 0x000ea20000300800 */
[----:B------:R-:W-:-:S05]  /*8f60*/  LOP3.LUT R7, R3, 0x60, RZ, 0x3c, !PT ;  /* 0x0000006003077812 */ /* 0x000fca00078e3cff */
[----:B------:R-:W-:Y:S01]  /*8f70*/  VIADD R21, R7, UR7 ;  /* 0x0000000707157c36 */ /* 0x000fe20008000000 */
[----:B------:R-:W-:Y:S02]  /*8f80*/  LOP3.LUT R7, R3, 0x70, RZ, 0x3c, !PT ;  /* 0x0000007003077812 */ /* 0x000fe400078e3cff */
[----:B------:R-:W-:Y:S02]  /*8f90*/  ISETP.NE.U32.AND P0, PT, R22, RZ, PT ;  /* 0x000000ff1600720c */ /* 0x000fe40003f05070 */
[----:B---3--:R-:W-:Y:S01]  /*8fa0*/  LDGSTS.E [R21+0x40300], desc[UR22][R48.64], P6 ;  /* 0x4030000030157fae */ /* 0x008fe2000b1a1016 */
[----:B------:R-:W-:-:S03]  /*8fb0*/  VIADD R22, R7, UR7 ;  /* 0x0000000707167c36 */ /* 0x000fc60008000000 */
        /* <DEDUP_REMOVED lines=11> */
[----:B------:R-:W-:Y:S01]  /*9070*/  LDGSTS.E [R22+0x41380], desc[UR22][R62.64], P6 ;  /* 0x413800003e167fae */ /* 0x000fe2000b1a1016 */
[----:B------:R-:W-:-:S04]  /*9080*/  LOP3.LUT R5, R5, 0xfdffffff, RZ, 0xc0, !PT ;  /* 0xfdffffff05057812 */ /* 0x000fc800078ec0ff */
[----:B------:R-:W-:Y:S02]  /*9090*/  @P0 LOP3.LUT R5, R5, 0x2000000, RZ, 0xfc, !PT ;  /* 0x0200000005050812 */ /* 0x000fe400078efcff */
[----:B------:R-:W-:Y:S01]  /*90a0*/  ISETP.NE.U32.AND P0, PT, R8, RZ, PT ;  /* 0x000000ff0800720c */ /* 0x000fe20003f05070 */
[----:B------:R-:W-:Y:S01]  /*90b0*/  IMAD.SHL.U32 R7, R202, 0x80, RZ ;  /* 0x00000080ca077824 */ /* 0x000fe200078e00ff */
[----:B------:R-:W-:-:S04]  /*90c0*/  LOP3.LUT R5, R5, 0xfbffffff, RZ, 0xc0, !PT ;  /* 0xfbffffff05057812 */ /* 0x000fc800078ec0ff */
[----:B------:R-:W-:Y:S02]  /*90d0*/  @P3 LOP3.LUT R5, R5, 0x4000000, RZ, 0xfc, !PT ;  /* 0x0400000005053812 */ /* 0x000fe400078efcff */
[----:B------:R-:W-:Y:S02]  /*90e0*/  ISETP.NE.U32.AND P1, PT, R2, RZ, PT ;  /* 0x000000ff0200720c */ /* 0x000fe40003f25070 */
[----:B------:R-:W3:Y:S04]  /*90f0*/  LDL.LU R2, [R1+0x15c] ;  /* 0x00015c0001027983 */ /* 0x000ee80000300800 */
[----:B--2---:R-:W-:Y:S04]  /*9100*/  LDGSTS.E [R22+0x41780], desc[UR22][R78.64], P6 ;  /* 0x417800004e167fae */ /* 0x004fe8000b1a1016 */
[----:B------:R-:W-:Y:S04]  /*9110*/  LDGSTS.E [R22+0x41b80], desc[UR22][R94.64], P6 ;  /* 0x41b800005e167fae */ /* 0x000fe8000b1a1016 */
[----:B------:R-:W-:Y:S04]  /*9120*/  LDGSTS.E [R22+0x41f80], desc[UR22][R16.64], P6 ;  /* 0x41f8000010167fae */ /* 0x000fe8000b1a1016 */
[----:B------:R-:W0:Y:S01]  /*9130*/  LDGDEPBAR ;  /* 0x00000000000079af */ /* 0x000e220000000000 */
[----:B------:R-:W-:Y:S01]  /*9140*/  ISETP.NE.U32.AND P6, PT, R127, RZ, PT ;  /* 0x000000ff7f00720c */ /* 0x000fe20003fc5070 */
[----:B------:R-:W-:Y:S01]  /*9150*/  IMAD.WIDE R126, R7, 0x4, R208 ;  /* 0x00000004077e7825 */ /* 0x000fe200078e02d0 */
[----:B------:R-:W-:Y:S01]  /*9160*/  BAR.SYNC.DEFER_BLOCKING 0x0 ;  /* 0x0000000000007b1d */ /* 0x000fe20000010000 */
[----:B------:R-:W-:-:S05]  /*9170*/  ISETP.NE.U32.AND P3, PT, R203, RZ, PT ;  /* 0x000000ffcb00720c */ /* 0x000fca0003f65070 */
[----:B------:R-:W2:Y:S04]  /*9180*/  LDL.LU R208, [R1+0x164] ;  /* 0x0001640001d07983 */ /* 0x000ea80000300800 */
[----:B------:R-:W4:Y:S04]  /*9190*/  LDL.LU R209, [R1+0x168] ;  /* 0x0001680001d17983 */ /* 0x000f280000300800 */
[----:B------:R-:W2:Y:S04]  /*91a0*/  LDL.LU R8, [R1+0x514] ;  /* 0x0005140001087983 */ /* 0x000ea80000300800 */
[----:B------:R1:W-:Y:S04]  /*91b0*/  STL.64 [R1+0x100], R126 ;  /* 0x0001007e01007387 */ /* 0x0003e80000100a00 */
[----:B------:R-:W-:Y:S01]  /*91c0*/  @!PT LDS RZ, [RZ] ;  /* 0x00000000fffff984 */ /* 0x000fe20000000800 */
[----:B------:R-:W-:Y:S01]  /*91d0*/  @!PT LDS RZ, [RZ] ;  /* 0x00000000fffff984 */ /* 0x000fe20000000800 */
[----:B------:R-:W-:Y:S01]  /*91e0*/  @!PT LDS RZ, [RZ] ;  /* 0x00000000fffff984 */ /* 0x000fe20000000800 */
[----:B------:R1:W-:Y:S01]  /*91f0*/  LDGSTS.E [R6+0x8000], desc[UR22][R126.64], P0 ;  /* 0x080000007e067fae */ /* 0x0003e200081a1016 */
[----:B------:R-:W-:-:S03]  /*9200*/  ISETP.NE.U32.AND P0, PT, R252, RZ, PT ;  /* 0x000000fffc00720c */ /* 0x000fc60003f05070 */
[----:B------:R-:W2:Y:S01]  /*9210*/  LDL.LU R203, [R1+0x510] ;  /* 0x0005100001cb7983 */ /* 0x000ea20000300800 */
[----:B-1----:R-:W-:-:S03]  /*9220*/  IMAD.WIDE R126, R7, 0x4, R210 ;  /* 0x00000004077e7825 */ /* 0x002fc600078e02d2 */
[----:B------:R-:W2:Y:S04]  /*9230*/  LDL.LU R210, [R1+0x158] ;  /* 0x0001580001d27983 */ /* 0x000ea80000300800 */
[----:B------:R-:W4:Y:S04]  /*9240*/  LDL.LU R211, [R1+0x160] ;  /* 0x0001600001d37983 */ /* 0x000f280000300800 */
[----:B------:R1:W-:Y:S04]  /*9250*/  STL.64 [R1+0xf8], R126 ;  /* 0x0000f87e01007387 */ /* 0x0003e80000100a00 */
[----:B------:R1:W-:Y:S04]  /*9260*/  LDGSTS.E [R6+0x8008], desc[UR22][R126.64], P3 ;  /* 0x080080007e067fae */ /* 0x0003e800099a1016 */
[----:B------:R-:W4:Y:S01]  /*9270*/  LDL.LU R252, [R1+0x174] ;  /* 0x0001740001fc7983 */ /* 0x000f220000300800 */
[----:B-1----:R-:W-:-:S03]  /*9280*/  IMAD.WIDE R126, R7, 0x4, R128 ;  /* 0x00000004077e7825 */ /* 0x002fc600078e0280 */
[----:B------:R-:W4:Y:S04]  /*9290*/  LDL.LU R128, [R1+0x16c] ;  /* 0x00016c0001807983 */ /* 0x000f280000300800 */
[----:B------:R-:W4:Y:S04]  /*92a0*/  LDL.LU R129, [R1+0x170] ;  /* 0x0001700001817983 */ /* 0x000f280000300800 */
[----:B------:R1:W-:Y:S04]  /*92b0*/  STL.64 [R1+0xe8], R126 ;  /* 0x0000e87e01007387 */ /* 0x0003e80000100a00 */
[----:B------:R1:W-:Y:S04]  /*92c0*/  LDGSTS.E [R6+0xa000], desc[UR22][R126.64], P0 ;  /* 0x0a0000007e067fae */ /* 0x0003e800081a1016 */
[----:B-1----:R-:W4:Y:S01]  /*92d0*/  LDL.LU.64 R126, [R1+0x508] ;  /* 0x00050800017e7983 */ /* 0x002f220000300a00 */
[----:B---3--:R-:W-:Y:S01]  /*92e0*/  ISETP.NE.U32.AND P0, PT, R2, RZ, PT ;  /* 0x000000ff0200720c */ /* 0x008fe20003f05070 */
[----:B------:R-:W-:Y:S01]  /*92f0*/  IMAD.WIDE R142, R7, 0x4, R142 ;  /* 0x00000004078e7825 */ /* 0x000fe200078e028e */
[----:B--2---:R-:W-:-:S02]  /*9300*/  ISETP.NE.U32.AND P3, PT, R210, RZ, PT ;  /* 0x000000ffd200720c */ /* 0x004fc40003f65070 */
[----:B------:R-:W2:Y:S04]  /*9310*/  LDL.LU R210, [R1+0x178] ;  /* 0x0001780001d27983 */ /* 0x000ea80000300800 */
[----:B------:R-:W3:Y:S01]  /*9320*/  LDL.LU R2, [R1+0x500] ;  /* 0x0005000001027983 */ /* 0x000ee20000300800 */
[----:B----4-:R-:W-:-:S05]  /*9330*/  IMAD.WIDE R126, R7, 0x4, R126 ;  /* 0x00000004077e7825 */ /* 0x010fca00078e027e */
[----:B------:R1:W-:Y:S04]  /*9340*/  STL.64 [R1+0xe0], R126 ;  /* 0x0000e07e01007387 */ /* 0x0003e80000100a00 */
[----:B------:R-:W-:Y:S01]  /*9350*/  LDGSTS.E [R6+0xa008], desc[UR22][R126.64], P3 ;  /* 0x0a0080007e067fae */ /* 0x000fe200099a1016 */
[----:B------:R-:W-:-:S03]  /*9360*/  ISETP.NE.U32.AND P3, PT, R211, RZ, PT ;  /* 0x000000ffd300720c */ /* 0x000fc60003f65070 */
[----:B------:R4:W-:Y:S04]  /*9370*/  LDGSTS.E [R6+0xc000], desc[UR22][R142.64], P0 ;  /* 0x0c0000008e067fae */ /* 0x0009e800081a1016 */
[----:B-1----:R-:W3:Y:S04]  /*9380*/  LDL.LU R126, [R1+0x17c] ;  /* 0x00017c00017e7983 */ /* 0x002ee80000300800 */
[----:B------:R-:W3:Y:S01]  /*9390*/  LDL.LU R211, [R1+0x180] ;  /* 0x0001800001d37983 */ /* 0x000ee20000300800 */
[----:B------:R-:W-:-:S03]  /*93a0*/  ISETP.NE.U32.AND P0, PT, R208, RZ, PT ;  /* 0x000000ffd000720c */ /* 0x000fc60003f05070 */
[----:B------:R4:W-:Y:S04]  /*93b0*/  STL.64 [R1+0xd8], R142 ;  /* 0x0000d88e01007387 */ /* 0x0009e80000100a00 */
[----:B------:R-:W3:Y:S01]  /*93c0*/  LDL.LU R208, [R1+0x184] ;  /* 0x0001840001d07983 */ /* 0x000ee20000300800 */
[----:B----4-:R-:W-:-:S05]  /*93d0*/  IMAD.WIDE R142, R7, 0x4, R144 ;  /* 0x00000004078e7825 */ /* 0x010fca00078e0290 */
[----:B------:R1:W-:Y:S04]  /*93e0*/  STL.64 [R1+0xd0], R142 ;  /* 0x0000d08e01007387 */ /* 0x0003e80000100a00 */
[----:B------:R-:W4:Y:S04]  /*93f0*/  LDL.LU R127, [R1+0x188] ;  /* 0x00018800017f7983 */ /* 0x000f280000300800 */
[----:B------:R1:W-:Y:S01]  /*9400*/  LDGSTS.E [R6+0xc008], desc[UR22][R142.64], P3 ;  /* 0x0c0080008e067fae */ /* 0x0003e200099a1016 */
[----:B------:R-:W-:Y:S01]  /*9410*/  ISETP.NE.U32.AND P3, PT, R209, RZ, PT ;  /* 0x000000ffd100720c */ /* 0x000fe20003f65070 */
[----:B-1----:R-:W-:-:S05]  /*9420*/  IMAD.WIDE R142, R7, 0x4, R174 ;  /* 0x00000004078e7825 */ /* 0x002fca00078e02ae */
[----:B------:R1:W-:Y:S04]  /*9430*/  STL.64 [R1+0xc8], R142 ;  /* 0x0000c88e01007387 */ /* 0x0003e80000100a00 */
[----:B------:R1:W-:Y:S01]  /*9440*/  LDGSTS.E [R6+0xe000], desc[UR22][R142.64], P0 ;  /* 0x0e0000008e067fae */ /* 0x0003e200081a1016 */
[----:B------:R-:W-:-:S03]  /*9450*/  ISETP.NE.U32.AND P0, PT, R128, RZ, PT ;  /* 0x000000ff8000720c */ /* 0x000fc60003f05070 */
[----:B------:R-:W4:Y:S01]  /*9460*/  LDL.LU R209, [R1+0x18c] ;  /* 0x00018c0001d17983 */ /* 0x000f220000300800 */
[----:B-1----:R-:W-:-:S05]  /*9470*/  IMAD.WIDE R142, R7, 0x4, R176 ;  /* 0x00000004078e7825 */ /* 0x002fca00078e02b0 */
        /* <DEDUP_REMOVED lines=10> */
[----:B------:R-:W-:Y:S04]  /*9520*/  STL.64 [R1+0xb8], R142 ;  /* 0x0000b88e01007387 */ /* 0x000fe80000100a00 */
[----:B------:R-:W4:Y:S01]  /*9530*/  LDL.LU R252, [R1+0x198] ;  /* 0x0001980001fc7983 */ /* 0x000f220000300800 */
[----:B------:R-:W-:-:S03]  /*9540*/  IMAD.WIDE R124, R7, 0x4, R124 ;  /* 0x00000004077c7825 */ /* 0x000fc600078e027c */
[----:B------:R-:W-:Y:S01]  /*9550*/  LDGSTS.E [R9+0x8008], desc[UR22][R142.64], P3 ;  /* 0x080080008e097fae */ /* 0x000fe200099a1016 */
[----:B------:R-:W-:-:S03]  /*9560*/  IMAD.WIDE R122, R7, 0x4, R122 ;  /* 0x00000004077a7825 */ /* 0x000fc600078e027a */
[----:B------:R-:W-:Y:S04]  /*9570*/  LDGSTS.E [R9+0xa000], desc[UR22][R124.64], P0 ;  /* 0x0a0000007c097fae */ /* 0x000fe800081a1016 */
[----:B------:R-:W-:Y:S01]  /*9580*/  STL.64 [R1+0xb0], R124 ;  /* 0x0000b07c01007387 */ /* 0x000fe20000100a00 */
[----:B--2---:R-:W-:-:S03]  /*9590*/  ISETP.NE.U32.AND P3, PT, R210, RZ, PT ;  /* 0x000000ffd200720c */ /* 0x004fc60003f65070 */
[----:B------:R-:W2:Y:S04]  /*95a0*/  LDL.LU R210, [R1+0x19c] ;  /* 0x00019c0001d27983 */ /* 0x000ea80000300800 */
[----:B------:R1:W-:Y:S06]  /*95b0*/  STL.64 [R1+0xa8], R122 ;  /* 0x0000a87a01007387 */ /* 0x0003ec0000100a00 */
[----:B------:R1:W-:Y:S02]  /*95c0*/  LDGSTS.E [R9+0xa008], desc[UR22][R122.64], P3 ;  /* 0x0a0080007a097fae */ /* 0x0003e400099a1016 */
[----:B-1----:R-:W-:Y:S01]  /*95d0*/  IMAD.WIDE R122, R7, 0x4, R146 ;  /* 0x00000004077a7825 */ /* 0x002fe200078e0292 */
[----:B---3--:R-:W-:-:S02]  /*95e0*/  ISETP.NE.U32.AND P0, PT, R126, RZ, PT ;  /* 0x000000ff7e00720c */ /* 0x008fc40003f05070 */
[----:B------:R-:W-:Y:S02]  /*95f0*/  ISETP.NE.U32.AND P3, PT, R211, RZ, PT ;  /* 0x000000ffd300720c */ /* 0x000fe40003f65070 */
[----:B------:R-:W3:Y:S04]  /*9600*/  LDL.LU R211, [R1+0x1a0] ;  /* 0x0001a00001d37983 */ /* 0x000ee80000300800 */
[----:B------:R1:W-:Y:S05]  /*9610*/  STL.64 [R1+0xa0], R122 ;  /* 0x0000a07a01007387 */ /* 0x0003ea0000100a00 */
[----:B------:R1:W-:Y:S01]  /*9620*/  LDGSTS.E [R9+0xc000], desc[UR22][R122.64], P0 ;  /* 0x0c0000007a097fae */ /* 0x0003e200081a1016 */
[----:B------:R-:W-:Y:S01]  /*9630*/  ISETP.NE.U32.AND P0, PT, R208, RZ, PT ;  /* 0x000000ffd000720c */ /* 0x000fe20003f05070 */
[----:B-1----:R-:W-:-:S05]  /*9640*/  IMAD.WIDE R122, R7, 0x4, R148 ;  /* 0x00000004077a7825 */ /* 0x002fca00078e0294 */
[----:B------:R1:W-:Y:S01]  /*9650*/  LDGSTS.E [R9+0xc008], desc[UR22][R122.64], P3 ;  /* 0x0c0080007a097fae */ /* 0x0003e200099a1016 */
[----:B----4-:R-:W-:-:S03]  /*9660*/  ISETP.NE.U32.AND P3, PT, R127, RZ, PT ;  /* 0x000000ff7f00720c */ /* 0x010fc60003f65070 */
[----:B------:R1:W-:Y:S04]  /*9670*/  STL.64 [R1+0x98], R122 ;  /* 0x0000987a01007387 */ /* 0x0003e80000100a00 */
[----:B------:R-:W4:Y:S01]  /*9680*/  LDL.LU R208, [R1+0x1a4] ;  /* 0x0001a40001d07983 */ /* 0x000f220000300800 */
[----:B-1----:R-:W-:-:S05]  /*9690*/  IMAD.WIDE R122, R7, 0x4, R178 ;  /* 0x00000004077a7825 */ /* 0x002fca00078e02b2 */
[----:B------:R1:W-:Y:S04]  /*96a0*/  STL.64 [R1+0x90], R122 ;  /* 0x0000907a01007387 */ /* 0x0003e80000100a00 */
[----:B------:R1:W-:Y:S01]  /*96b0*/  LDGSTS.E [R9+0xe000], desc[UR22][R122.64], P0 ;  /* 0x0e0000007a097fae */ /* 0x0003e200081a1016 */
[----:B------:R-:W-:-:S03]  /*96c0*/  ISETP.NE.U32.AND P0, PT, R209, RZ, PT ;  /* 0x000000ffd100720c */ /* 0x000fc60003f05070 */
[----:B------:R-:W4:Y:S01]  /*96d0*/  LDL.LU R209, [R1+0x1a8] ;  /* 0x0001a80001d17983 */ /* 0x000f220000300800 */
[----:B-1----:R-:W-:-:S05]  /*96e0*/  IMAD.WIDE R122, R7, 0x4, R180 ;  /* 0x00000004077a7825 */ /* 0x002fca00078e02b4 */
[----:B------:R1:W-:Y:S01]  /*96f0*/  LDGSTS.E [R9+0xe008], desc[UR22][R122.64], P3 ;  /* 0x0e0080007a097fae */ /* 0x0003e200099a1016 */
[----:B------:R-:W-:-:S03]  /*9700*/  ISETP.NE.U32.AND P3, PT, R128, RZ, PT ;  /* 0x000000ff8000720c */ /* 0x000fc60003f65070 */
[----:B------:R1:W-:Y:S02]  /*9710*/  STL.64 [R1+0x88], R122 ;  /* 0x0000887a01007387 */ /* 0x0003e40000100a00 */
[----:B-1----:R-:W-:-:S05]  /*9720*/  IMAD.WIDE R122, R7, 0x4, R216 ;  /* 0x00000004077a7825 */ /* 0x002fca00078e02d8 */
[----:B------:R1:W-:Y:S04]  /*9730*/  STL.64 [R1+0x80], R122 ;  /* 0x0000807a01007387 */ /* 0x0003e80000100a00 */
[----:B------:R1:W-:Y:S04]  /*9740*/  LDGSTS.E [R10+0x8000], desc[UR22][R122.64], P0 ;  /* 0x080000007a0a7fae */ /* 0x0003e800081a1016 */
[----:B------:R-:W4:Y:S01]  /*9750*/  LDL.LU R128, [R1+0x1ac] ;  /* 0x0001ac0001807983 */ /* 0x000f220000300800 */
[----:B-1----:R-:W-:-:S05]  /*9760*/  IMAD.WIDE R122, R7, 0x4, R218 ;  /* 0x00000004077a7825 */ /* 0x002fca00078e02da */
[----:B------:R1:W-:Y:S04]  /*9770*/  LDGSTS.E [R10+0x8008], desc[UR22][R122.64], P3 ;  /* 0x080080007a0a7fae */ /* 0x0003e800099a1016 */
[----:B------:R-:W-:Y:S01]  /*9780*/  STL.64 [R1+0x78], R122 ;  /* 0x0000787a01007387 */ /* 0x000fe20000100a00 */
[----:B------:R-:W-:-:S03]  /*9790*/  ISETP.NE.U32.AND P3, PT, R252, RZ, PT ;  /* 0x000000fffc00720c */ /* 0x000fc60003f65070 */
[----:B------:R-:W4:Y:S01]  /*97a0*/  LDL.LU R252, [R1+0x1b0] ;  /* 0x0001b00001fc7983 */ /* 0x000f220000300800 */
[----:B------:R-:W-:-:S04]  /*97b0*/  IMAD.WIDE R218, R7, 0x4, R120 ;  /* 0x0000000407da7825 */ /* 0x000fc800078e0278 */
[----:B------:R-:W-:Y:S01]  /*97c0*/  IMAD.WIDE R216, R7, 0x4, R118 ;  /* 0x0000000407d87825 */ /* 0x000fe200078e0276 */
[----:B------:R-:W-:Y:S01]  /*97d0*/  STL.64 [R1+0x488], R218 ;  /* 0x000488da01007387 */ /* 0x000fe20000100a00 */
[----:B------:R-:W-:-:S03]  /*97e0*/  ISETP.NE.U32.AND P0, PT, R129, RZ, PT ;  /* 0x000000ff8100720c */ /* 0x000fc60003f05070 */
[----:B------:R-:W4:Y:S04]  /*97f0*/  LDL.LU R142, [R1+0x1b4] ;  /* 0x0001b400018e7983 */ /* 0x000f280000300800 */
[----:B------:R-:W-:Y:S04]  /*9800*/  STL.64 [R1+0x478], R216 ;  /* 0x000478d801007387 */ /* 0x000fe80000100a00 */
[----:B------:R-:W4:Y:S01]  /*9810*/  LDL.LU R144, [R1+0x1b8] ;  /* 0x0001b80001907983 */ /* 0x000f220000300800 */
[----:B------:R-:W-:-:S03]  /*9820*/  IMAD.WIDE R214, R7, 0x4, R150 ;  /* 0x0000000407d67825 */ /* 0x000fc600078e0296 */
[----:B------:R-:W-:Y:S04]  /*9830*/  LDGSTS.E [R10+0xa000], desc[UR22][R218.64], P0 ;  /* 0x0a000000da0a7fae */ /* 0x000fe800081a1016 */
[----:B------:R-:W4:Y:S04]  /*9840*/  LDL.LU R143, [R1+0x1bc] ;  /* 0x0001bc00018f7983 */ /* 0x000f280000300800 */
[----:B------:R1:W-:Y:S04]  /*9850*/  LDGSTS.E [R10+0xa008], desc[UR22][R216.64], P3 ;  /* 0x0a008000d80a7fae */ /* 0x0003e800099a1016 */
[----:B------:R-:W-:Y:S04]  /*9860*/  STL.64 [R1+0x480], R214 ;  /* 0x000480d601007387 */ /* 0x000fe80000100a00 */
[----:B------:R-:W4:Y:S01]  /*9870*/  LDL.LU R126, [R1+0x1c0] ;  /* 0x0001c000017e7983 */ /* 0x000f220000300800 */
[----:B------:R-:W-:-:S05]  /*9880*/  IMAD.WIDE R212, R7, 0x4, R152 ;  /* 0x0000000407d47825 */ /* 0x000fca00078e0298 */
[----:B------:R-:W-:Y:S04]  /*9890*/  STL.64 [R1+0x490], R212 ;  /* 0x000490d401007387 */ /* 0x000fe80000100a00 */
[----:B------:R-:W4:Y:S04]  /*98a0*/  LDL.LU R127, [R1+0x1c4] ;  /* 0x0001c400017f7983 */ /* 0x000f280000300800 */
[----:B------:R-:W4:Y:S01]  /*98b0*/  LDL.LU R129, [R1+0x1c8] ;  /* 0x0001c80001817983 */ /* 0x000f220000300800 */
[----:B--2---:R-:W-:-:S13]  /*98c0*/  ISETP.NE.U32.AND P0, PT, R210, RZ, PT ;  /* 0x000000ffd200720c */ /* 0x004fda0003f05070 */
[----:B------:R-:W-:Y:S01]  /*98d0*/  LDGSTS.E [R10+0xc000], desc[UR22][R214.64], P0 ;  /* 0x0c000000d60a7fae */ /* 0x000fe200081a1016 */
[----:B---3--:R-:W-:Y:S01]  /*98e0*/  ISETP.NE.U32.AND P3, PT, R211, RZ, PT ;  /* 0x000000ffd300720c */ /* 0x008fe20003f65070 */
[----:B------:R-:W-:-:S12]  /*98f0*/  IMAD.WIDE R210, R7, 0x4, R182 ;  /* 0x0000000407d27825 */ /* 0x000fd800078e02b6 */
[----:B------:R-:W-:Y:S04]  /*9900*/  LDGSTS.E [R10+0xc008], desc[UR22][R212.64], P3 ;  /* 0x0c008000d40a7fae */ /* 0x000fe800099a1016 */
[----:B------:R2:W-:Y:S01]  /*9910*/  STL.64 [R1+0x498], R210 ;  /* 0x000498d201007387 */ /* 0x0005e20000100a00 */
[----:B----4-:R-:W-:-:S13]  /*9920*/  ISETP.NE.U32.AND P0, PT, R208, RZ, PT ;  /* 0x000000ffd000720c */ /* 0x010fda0003f05070 */
[----:B------:R3:W-:Y:S01]  /*9930*/  LDGSTS.E [R10+0xe000], desc[UR22][R210.64], P0 ;  /* 0x0e000000d20a7fae */ /* 0x0007e200081a1016 */
[----:B------:R-:W-:Y:S01]  /*9940*/  ISETP.NE.U32.AND P3, PT, R209, RZ, PT ;  /* 0x000000ffd100720c */ /* 0x000fe20003f65070 */
[----:B------:R-:W-:-:S12]  /*9950*/  IMAD.WIDE R208, R7, 0x4, R184 ;  /* 0x0000000407d07825 */ /* 0x000fd800078e02b8 */
[----:B------:R-:W-:Y:S01]  /*9960*/  LDGSTS.E [R10+0xe008], desc[UR22][R208.64], P3 ;  /* 0x0e008000d00a7fae */ /* 0x000fe200099a1016 */
[----:B------:R-:W-:-:S03]  /*9970*/  ISETP.NE.U32.AND P0, PT, R128, RZ, PT ;  /* 0x000000ff8000720c */ /* 0x000fc60003f05070 */
[----:B------:R-:W4:Y:S04]  /*9980*/  LDL.LU R128, [R1+0x1cc] ;  /* 0x0001cc0001807983 */ /* 0x000f280000300800 */
[----:B------:R1:W-:Y:S01]  /*9990*/  STL.64 [R1+0x4a0], R208 ;  /* 0x0004a0d001007387 */ /* 0x0003e20000100a00 */
[----:B------:R-:W-:-:S03]  /*99a0*/  ISETP.NE.U32.AND P3, PT, R252, RZ, PT ;  /* 0x000000fffc00720c */ /* 0x000fc60003f65070 */
[----:B------:R-:W2:Y:S01]  /*99b0*/  LDL.LU R252, [R1+0x1d0] ;  /* 0x0001d00001fc7983 */ /* 0x000ea20000300800 */
[----:B------:R-:W-:-:S04]  /*99c0*/  IMAD.WIDE R220, R7, 0x4, R220 ;  /* 0x0000000407dc7825 */ /* 0x000fc800078e02dc */
[----:B------:R-:W-:Y:S01]  /*99d0*/  IMAD.WIDE R222, R7, 0x4, R222 ;  /* 0x0000000407de7825 */ /* 0x000fe200078e02de */
[----:B------:R1:W-:Y:S01]  /*99e0*/  LDGSTS.E [R11+0x8000], desc[UR22][R220.64], P0 ;  /* 0x08000000dc0b7fae */ /* 0x0003e200081a1016 */
[----:B------:R-:W-:-:S03]  /*99f0*/  ISETP.NE.U32.AND P0, PT, R142, RZ, PT ;  /* 0x000000ff8e00720c */ /* 0x000fc60003f05070 */
[----:B------:R-:W-:Y:S04]  /*9a00*/  STL.64 [R1+0x4a8], R220 ;  /* 0x0004a8dc01007387 */ /* 0x000fe80000100a00 */
[----:B------:R-:W-:Y:S01]  /*9a10*/  LDGSTS.E [R11+0x8008], desc[UR22][R222.64], P3 ;  /* 0x08008000de0b7fae */ /* 0x000fe200099a1016 */
[----:B------:R-:W-:-:S03]  /*9a20*/  ISETP.NE.U32.AND P3, PT, R144, RZ, PT ;  /* 0x000000ff9000720c */ /* 0x000fc60003f65070 */
[----:B------:R-:W3:Y:S04]  /*9a30*/  LDL.LU R145, [R1+0x1d4] ;  /* 0x0001d40001917983 */ /* 0x000ee80000300800 */
[----:B------:R-:W3:Y:S01]  /*9a40*/  LDL.LU R142, [R1+0x1d8] ;  /* 0x0001d800018e7983 */ /* 0x000ee20000300800 */
[----:B------:R-:W-:-:S04]  /*9a50*/  IMAD.WIDE R184, R7, 0x4, R116 ;  /* 0x0000000407b87825 */ /* 0x000fc800078e0274 */
[----:B------:R-:W-:Y:S01]  /*9a60*/  IMAD.WIDE R182, R7, 0x4, R114 ;  /* 0x0000000407b67825 */ /* 0x000fe200078e0272 */
[----:B------:R-:W-:Y:S01]  /*9a70*/  LDGSTS.E [R11+0xa000], desc[UR22][R184.64], P0 ;  /* 0x0a000000b80b7fae */ /* 0x000fe200081a1016 */
[----:B------:R-:W-:-:S03]  /*9a80*/  ISETP.NE.U32.AND P0, PT, R143, RZ, PT ;  /* 0x000000ff8f00720c */ /* 0x000fc60003f05070 */
[----:B------:R-:W-:Y:S04]  /*9a90*/  LDGSTS.E [R11+0xa008], desc[UR22][R182.64], P3 ;  /* 0x0a008000b60b7fae */ /* 0x000fe800099a1016 */
[----:B------:R-:W3:Y:S01]  /*9aa0*/  LDL.LU R143, [R1+0x1dc] ;  /* 0x0001dc00018f7983 */ /* 0x000ee20000300800 */
[----:B------:R-:W-:-:S03]  /*9ab0*/  ISETP.NE.U32.AND P3, PT, R126, RZ, PT ;  /* 0x000000ff7e00720c */ /* 0x000fc60003f65070 */
[----:B------:R-:W3:Y:S01]  /*9ac0*/  LDL.LU R126, [R1+0x1e0] ;  /* 0x0001e000017e7983 */ /* 0x000ee20000300800 */
[----:B------:R-:W-:-:S04]  /*9ad0*/  IMAD.WIDE R180, R7, 0x4, R154 ;  /* 0x0000000407b47825 */ /* 0x000fc800078e029a */
[----:B------:R-:W-:Y:S01]  /*9ae0*/  IMAD.WIDE R178, R7, 0x4, R156 ;  /* 0x0000000407b27825 */ /* 0x000fe200078e029c */
[----:B------:R-:W-:Y:S01]  /*9af0*/  LDGSTS.E [R11+0xc000], desc[UR22][R180.64], P0 ;  /* 0x0c000000b40b7fae */ /* 0x000fe200081a1016 */
[----:B------:R-:W-:-:S03]  /*9b00*/  ISETP.NE.U32.AND P0, PT, R127, RZ, PT ;  /* 0x000000ff7f00720c */ /* 0x000fc60003f05070 */
[----:B------:R-:W-:Y:S01]  /*9b10*/  LDGSTS.E [R11+0xc008], desc[UR22][R178.64], P3 ;  /* 0x0c008000b20b7fae */ /* 0x000fe200099a1016 */
[----:B------:R-:W-:-:S03]  /*9b20*/  ISETP.NE.U32.AND P3, PT, R129, RZ, PT ;  /* 0x000000ff8100720c */ /* 0x000fc60003f65070 */
[----:B------:R-:W3:Y:S04]  /*9b30*/  LDL.LU R127, [R1+0x1e4] ;  /* 0x0001e400017f7983 */ /* 0x000ee80000300800 */
[----:B------:R-:W3:Y:S01]  /*9b40*/  LDL.LU R129, [R1+0x1e8] ;  /* 0x0001e80001817983 */ /* 0x000ee20000300800 */
[----:B------:R-:W-:-:S04]  /*9b50*/  IMAD.WIDE R186, R7, 0x4, R186 ;  /* 0x0000000407ba7825 */ /* 0x000fc800078e02ba */
[----:B------:R-:W-:Y:S01]  /*9b60*/  IMAD.WIDE R188, R7, 0x4, R188 ;  /* 0x0000000407bc7825 */ /* 0x000fe200078e02bc */
[----:B------:R-:W-:Y:S04]  /*9b70*/  LDGSTS.E [R11+0xe000], desc[UR22][R186.64], P0 ;  /* 0x0e000000ba0b7fae */ /* 0x000fe800081a1016 */
[----:B------:R-:W-:Y:S01]  /*9b80*/  LDGSTS.E [R11+0xe008], desc[UR22][R188.64], P3 ;  /* 0x0e008000bc0b7fae */ /* 0x000fe200099a1016 */
[----:B----4-:R-:W-:-:S03]  /*9b90*/  ISETP.NE.U32.AND P0, PT, R128, RZ, PT ;  /* 0x000000ff8000720c */ /* 0x010fc60003f05070 */
[----:B------:R-:W4:Y:S01]  /*9ba0*/  LDL.LU R128, [R1+0x1ec] ;  /* 0x0001ec0001807983 */ /* 0x000f220000300800 */
[----:B--2---:R-:W-:-:S03]  /*9bb0*/  ISETP.NE.U32.AND P3, PT, R252, RZ, PT ;  /* 0x000000fffc00720c */ /* 0x004fc60003f65070 */
[----:B------:R-:W2:Y:S04]  /*9bc0*/  LDL.LU R252, [R1+0x1f0] ;  /* 0x0001f00001fc7983 */ /* 0x000ea80000300800 */
[----:B------:R-:W2:Y:S04]  /*9bd0*/  LDL.LU R124, [R1+0x1f4] ;  /* 0x0001f400017c7983 */ /* 0x000ea80000300800 */
[----:B------:R-:W2:Y:S04]  /*9be0*/  LDL.LU R125, [R1+0x1f8] ;  /* 0x0001f800017d7983 */ /* 0x000ea80000300800 */
[----:B------:R-:W2:Y:S01]  /*9bf0*/  LDL.LU R144, [R1+0x1fc] ;  /* 0x0001fc0001907983 */ /* 0x000ea20000300800 */
[----:B------:R-:W-:-:S04]  /*9c00*/  IMAD.WIDE R224, R7, 0x4, R224 ;  /* 0x0000000407e07825 */ /* 0x000fc800078e02e0 */
[----:B------:R-:W-:Y:S01]  /*9c10*/  IMAD.WIDE R226, R7, 0x4, R226 ;  /* 0x0000000407e27825 */ /* 0x000fe200078e02e2 */
[----:B------:R-:W-:Y:S01]  /*9c20*/  LDGSTS.E [R12+0x8000], desc[UR22][R224.64], P0 ;  /* 0x08000000e00c7fae */ /* 0x000fe200081a1016 */
[----:B---3--:R-:W-:-:S03]  /*9c30*/  ISETP.NE.U32.AND P0, PT, R145, RZ, PT ;  /* 0x000000ff9100720c */ /* 0x008fc60003f05070 */
        /* <DEDUP_REMOVED lines=27> */
[----:B------:R-:W2:Y:S01]  /*9df0*/  LDL.LU R252, [R1+0x214] ;  /* 0x0002140001fc7983 */ /* 0x000ea20000300800 */
[----:B------:R-:W-:-:S05]  /*9e00*/  IMAD.WIDE R228, R7, 0x4, R228 ;  /* 0x0000000407e47825 */ /* 0x000fca00078e02e4 */
[----:B------:R-:W-:Y:S01]  /*9e10*/  LDGSTS.E [R13+0x8000], desc[UR22][R228.64], P0 ;  /* 0x08000000e40d7fae */ /* 0x000fe200081a1016 */
[----:B------:R-:W-:Y:S01]  /*9e20*/  ISETP.NE.U32.AND P0, PT, R124, RZ, PT ;  /* 0x000000ff7c00720c */ /* 0x000fe20003f05070 */
[----:B------:R-:W-:-:S04]  /*9e30*/  IMAD.WIDE R230, R7, 0x4, R230 ;  /* 0x0000000407e67825 */ /* 0x000fc800078e02e6 */
[----:B------:R-:W-:Y:S01]  /*9e40*/  IMAD.WIDE R156, R7, 0x4, R108 ;  /* 0x00000004079c7825 */ /* 0x000fe200078e026c */
[----:B------:R-:W-:Y:S01]  /*9e50*/  LDGSTS.E [R13+0x8008], desc[UR22][R230.64], P3 ;  /* 0x08008000e60d7fae */ /* 0x000fe200099a1016 */
[----:B------:R-:W-:-:S06]  /*9e60*/  ISETP.NE.U32.AND P3, PT, R125, RZ, PT ;  /* 0x000000ff7d00720c */ /* 0x000fcc0003f65070 */
[----:B------:R-:W-:Y:S01]  /*9e70*/  LDGSTS.E [R13+0xa000], desc[UR22][R156.64], P0 ;  /* 0x0a0000009c0d7fae */ /* 0x000fe200081a1016 */
[----:B------:R-:W-:Y:S01]  /*9e80*/  ISETP.NE.U32.AND P0, PT, R144, RZ, PT ;  /* 0x000000ff9000720c */ /* 0x000fe20003f05070 */
[----:B------:R-:W-:-:S04]  /*9e90*/  IMAD.WIDE R154, R7, 0x4, R106 ;  /* 0x00000004079a7825 */ /* 0x000fc800078e026a */
[----:B------:R-:W-:Y:S01]  /*9ea0*/  IMAD.WIDE R162, R7, 0x4, R162 ;  /* 0x0000000407a27825 */ /* 0x000fe200078e02a2 */
[----:B------:R-:W-:Y:S01]  /*9eb0*/  LDGSTS.E [R13+0xa008], desc[UR22][R154.64], P3 ;  /* 0x0a0080009a0d7fae */ /* 0x000fe200099a1016 */
[----:B---3--:R-:W-:-:S06]  /*9ec0*/  ISETP.NE.U32.AND P3, PT, R145, RZ, PT ;  /* 0x000000ff9100720c */ /* 0x008fcc0003f65070 */
        /* <DEDUP_REMOVED lines=14> */
[C---:B------:R-:W-:Y:S02]  /*9fb0*/  IMAD.WIDE R150, R7.reuse, 0x4, R134 ;  /* 0x0000000407967825 */ /* 0x040fe400078e0286 */
[----:B------:R-:W3:Y:S02]  /*9fc0*/  LDL.LU R129, [R1+0x224] ;  /* 0x0002240001817983 */ /* 0x000ee40000300800 */
[C---:B------:R-:W-:Y:S02]  /*9fd0*/  IMAD.WIDE R148, R7.reuse, 0x4, R104 ;  /* 0x0000000407947825 */ /* 0x040fe400078e0268 */
[----:B------:R-:W3:Y:S04]  /*9fe0*/  LDL.LU.64 R142, [R1+0x48] ;  /* 0x00004800018e7983 */ /* 0x000ee80000300a00 */
[----:B------:R-:W-:Y:S04]  /*9ff0*/  LDGSTS.E [R14+0x8008], desc[UR22][R150.64], P3 ;  /* 0x08008000960e7fae */ /* 0x000fe800099a1016 */
[----:B------:R-:W-:Y:S01]  /*a000*/  LDGSTS.E [R14+0xa000], desc[UR22][R148.64], P0 ;  /* 0x0a000000940e7fae */ /* 0x000fe200081a1016 */
[----:B------:R-:W-:-:S03]  /*a010*/  IMAD.WIDE R146, R7, 0x4, R102 ;  /* 0x0000000407927825 */ /* 0x000fc600078e0266 */
[----:B------:R-:W3:Y:S01]  /*a020*/  LDL.LU.64 R126, [R1+0x40] ;  /* 0x00004000017e7983 */ /* 0x000ee20000300a00 */
[----:B------:R-:W-:-:S04]  /*a030*/  IMAD.WIDE R166, R7, 0x4, R166 ;  /* 0x0000000407a67825 */ /* 0x000fc800078e02a6 */
[----:B------:R-:W-:-:S04]  /*a040*/  IMAD.WIDE R168, R7, 0x4, R168 ;  /* 0x0000000407a87825 */ /* 0x000fc800078e02a8 */
[----:B------:R-:W-:-:S04]  /*a050*/  IMAD.WIDE R198, R7, 0x4, R198 ;  /* 0x0000000407c67825 */ /* 0x000fc800078e02c6 */
[----:B------:R-:W-:-:S04]  /*a060*/  IMAD.WIDE R200, R7, 0x4, R200 ;  /* 0x0000000407c87825 */ /* 0x000fc800078e02c8 */
[----:B------:R-:W-:-:S04]  /*a070*/  IMAD.WIDE R144, R7, 0x4, R132 ;  /* 0x0000000407907825 */ /* 0x000fc800078e0284 */
[----:B------:R-:W-:-:S04]  /*a080*/  IMAD.WIDE R130, R7, 0x4, R130 ;  /* 0x0000000407827825 */ /* 0x000fc800078e0282 */
[----:B------:R-:W-:-:S04]  /*a090*/  IMAD.WIDE R138, R7, 0x4, R138 ;  /* 0x00000004078a7825 */ /* 0x000fc800078e028a */
[----:B------:R-:W-:Y:S01]  /*a0a0*/  IMAD.WIDE R140, R7, 0x4, R140 ;  /* 0x00000004078c7825 */ /* 0x000fe200078e028c */
[----:B----4-:R-:W-:-:S13]  /*a0b0*/  ISETP.NE.U32.AND P3, PT, R128, RZ, PT ;  /* 0x000000ff8000720c */ /* 0x010fda0003f65070 */
[----:B------:R-:W-:Y:S01]  /*a0c0*/  LDGSTS.E [R14+0xa008], desc[UR22][R146.64], P3 ;  /* 0x0a008000920e7fae */ /* 0x000fe200099a1016 */
[----:B--2---:R-:W-:Y:S02]  /*a0d0*/  ISETP.NE.U32.AND P0, PT, R252, RZ, PT ;  /* 0x000000fffc00720c */ /* 0x004fe40003f05070 */
[----:B------:R-:W-:Y:S01]  /*a0e0*/  LOP3.LUT P3, RZ, R5, 0x4000000, RZ, 0xc0, !PT ;  /* 0x0400000005ff7812 */ /* 0x000fe2000786c0ff */
[----:B------:R-:W-:Y:S01]  /*a0f0*/  IMAD.WIDE R170, R7, 0x4, R170 ;  /* 0x0000000407aa7825 */ /* 0x000fe200078e02aa */
[----:B------:R-:W2:Y:S09]  /*a100*/  LDC R252, c[0x0][0x3a0] ;  /* 0x0000e800fffc7b82 */ /* 0x000eb20000000800 */
[----:B------:R-:W-:Y:S01]  /*a110*/  LDGSTS.E [R14+0xc000], desc[UR22][R166.64], P0 ;  /* 0x0c000000a60e7fae */ /* 0x000fe200081a1016 */
[----:B------:R-:W-:-:S13]  /*a120*/  LOP3.LUT P0, RZ, R5, 0x2000000, RZ, 0xc0, !PT ;  /* 0x0200000005ff7812 */ /* 0x000fda000780c0ff */
[----:B------:R-:W-:Y:S04]  /*a130*/  LDGSTS.E [R14+0xc008], desc[UR22][R168.64], P0 ;  /* 0x0c008000a80e7fae */ /* 0x000fe800081a1016 */
[----:B------:R-:W-:Y:S04]  /*a140*/  LDGSTS.E [R14+0xe000], desc[UR22][R198.64], P3 ;  /* 0x0e000000c60e7fae */ /* 0x000fe800099a1016 */
[----:B------:R-:W-:Y:S04]  /*a150*/  LDGSTS.E [R14+0xe008], desc[UR22][R200.64], P5 ;  /* 0x0e008000c80e7fae */ /* 0x000fe8000a9a1016 */
[----:B------:R-:W-:Y:S04]  /*a160*/  LDGSTS.E [R15+0x8000], desc[UR22][R144.64], P2 ;  /* 0x08000000900f7fae */ /* 0x000fe800091a1016 */
[----:B------:R-:W-:Y:S04]  /*a170*/  LDGSTS.E [R15+0x8008], desc[UR22][R130.64], P4 ;  /* 0x08008000820f7fae */ /* 0x000fe8000a1a1016 */
[----:B------:R-:W-:Y:S04]  /*a180*/  LDGSTS.E [R15+0xa000], desc[UR22][R138.64], P1 ;  /* 0x0a0000008a0f7fae */ /* 0x000fe800089a1016 */
[----:B------:R-:W-:Y:S01]  /*a190*/  LDGSTS.E [R15+0xa008], desc[UR22][R140.64], P6 ;  /* 0x0a0080008c0f7fae */ /* 0x000fe2000b1a1016 */
[----:B------:R-:W-:-:S03]  /*a1a0*/  ISETP.NE.U32.AND P6, PT, R203, RZ, PT ;  /* 0x000000ffcb00720c */ /* 0x000fc60003fc5070 */
[----:B------:R-:W4:Y:S01]  /*a1b0*/  LDL.LU R203, [R1+0x4fc] ;  /* 0x0004fc0001cb7983 */ /* 0x000f220000300800 */
[----:B------:R-:W-:Y:S01]  /*a1c0*/  ISETP.NE.U32.AND P5, PT, R2, RZ, PT ;  /* 0x000000ff0200720c */ /* 0x000fe20003fa5070 */
[----:B------:R-:W-:Y:S01]  /*a1d0*/  IMAD.WIDE R172, R7, 0x4, R172 ;  /* 0x0000000407ac7825 */ /* 0x000fe200078e02ac */
[----:B---3--:R-:W-:Y:S02]  /*a1e0*/  ISETP.NE.U32.AND P4, PT, R129, RZ, PT ;  /* 0x000000ff8100720c */ /* 0x008fe40003f85070 */
[----:B------:R-:W3:Y:S09]  /*a1f0*/  LDL.LU.64 R128, [R1+0x8] ;  /* 0x0000080001807983 */ /* 0x000ef20000300a00 */
[----:B------:R-:W-:Y:S04]  /*a200*/  LDGSTS.E [R15+0xc000], desc[UR22][R170.64], P5 ;  /* 0x0c000000aa0f7fae */ /* 0x000fe8000a9a1016 */
[----:B------:R-:W-:Y:S01]  /*a210*/  LDGSTS.E [R15+0xc008], desc[UR22][R172.64], P4 ;  /* 0x0c008000ac0f7fae */ /* 0x000fe2000a1a1016 */
[----:B------:R-:W-:-:S03]  /*a220*/  ISETP.NE.U32.AND P4, PT, R8, RZ, PT ;  /* 0x000000ff0800720c */ /* 0x000fc60003f85070 */
[----:B------:R-:W5:Y:S01]  /*a230*/  LDL.LU R8, [R1+0x4f8] ;  /* 0x0004f80001087983 */ /* 0x000f620000300800 */
[----:B----4-:R-:W-:-:S04]  /*a240*/  IMAD.SHL.U32 R203, R203, 0x80, RZ ;  /* 0x00000080cbcb7824 */ /* 0x010fc800078e00ff */
[C---:B------:R-:W-:Y:S02]  /*a250*/  IMAD.WIDE R106, R203.reuse, 0x4, R32 ;  /* 0x00000004cb6a7825 */ /* 0x040fe400078e0220 */
[----:B------:R-:W4:Y:S02]  /*a260*/  LDL.LU.64 R32, [R1+0x4f0] ;  /* 0x0004f00001207983 */ /* 0x000f240000300a00 */
[C---:B------:R-:W-:Y:S02]  /*a270*/  IMAD.WIDE R108, R203.reuse, 0x4, R96 ;  /* 0x00000004cb6c7825 */ /* 0x040fe400078e0260 */
[----:B------:R-:W2:Y:S02]  /*a280*/  LDL.LU.64 R96, [R1+0x4e8] ;  /* 0x0004e80001607983 */ /* 0x000ea40000300a00 */
[C---:B------:R-:W-:Y:S02]  /*a290*/  IMAD.WIDE R110, R203.reuse, 0x4, R80 ;  /* 0x00000004cb6e7825 */ /* 0x040fe400078e0250 */
[----:B------:R-:W2:Y:S02]  /*a2a0*/  LDL.LU.64 R80, [R1+0x4e0] ;  /* 0x0004e00001507983 */ /* 0x000ea40000300a00 */
[----:B------:R-:W-:-:S02]  /*a2b0*/  IMAD.WIDE R112, R203, 0x4, R64 ;  /* 0x00000004cb707825 */ /* 0x000fc400078e0240 */
[----:B------:R-:W2:Y:S02]  /*a2c0*/  LDL.LU.64 R64, [R1+0x4d8] ;  /* 0x0004d80001407983 */ /* 0x000ea40000300a00 */
[C---:B------:R-:W-:Y:S02]  /*a2d0*/  IMAD.WIDE R114, R203.reuse, 0x4, R48 ;  /* 0x00000004cb727825 */ /* 0x040fe400078e0230 */
[----:B------:R-:W2:Y:S02]  /*a2e0*/  LDL.LU.64 R48, [R1+0x4d0] ;  /* 0x0004d00001307983 */ /* 0x000ea40000300a00 */
[C---:B------:R-:W-:Y:S02]  /*a2f0*/  IMAD.WIDE R116, R203.reuse, 0x4, R238 ;  /* 0x00000004cb747825 */ /* 0x040fe400078e02ee */
[----:B------:R-:W2:Y:S02]  /*a300*/  LDL.LU.64 R238, [R1+0x4c8] ;  /* 0x0004c80001ee7983 */ /* 0x000ea40000300a00 */
[----:B------:R-:W-:-:S04]  /*a310*/  IMAD.WIDE R102, R203, 0x4, R142 ;  /* 0x00000004cb667825 */ /* 0x000fc800078e028e */
[----:B------:R-:W-:-:S04]  /*a320*/  IMAD.WIDE R104, R203, 0x4, R126 ;  /* 0x00000004cb687825 */ /* 0x000fc800078e027e */
[C---:B---3--:R-:W-:Y:S01]  /*a330*/  IMAD.WIDE R118, R203.reuse, 0x4, R128 ;  /* 0x00000004cb767825 */ /* 0x048fe200078e0280 */
[----:B------:R-:W3:Y:S01]  /*a340*/  S2R R2, SR_TID.X ;  /* 0x0000000000027919 */ /* 0x000ee20000002100 */
[----:B------:R-:W-:Y:S02]  /*a350*/  UIADD3 UR4, UPT, UPT, UR4, -0x100, URZ ;  /* 0xffffff0004047890 */ /* 0x000fe4000fffe0ff */
[----:B----4-:R-:W-:Y:S02]  /*a360*/  IMAD.WIDE R120, R203, 0x4, R32 ;  /* 0x00000004cb787825 */ /* 0x010fe400078e0220 */
[----:B------:R-:W4:Y:S04]  /*a370*/  LDL.LU.64 R32, [R1+0x4c0] ;  /* 0x0004c00001207983 */ /* 0x000f280000300a00 */
[----:B------:R-:W1:Y:S04]  /*a380*/  LDL.LU.64 R142, [R1+0x50] ;  /* 0x00005000018e7983 */ /* 0x000e680000300a00 */
[----:B------:R-:W4:Y:S04]  /*a390*/  LDL.LU.64 R126, [R1+0x58] ;  /* 0x00005800017e7983 */ /* 0x000f280000300a00 */
[----:B------:R-:W4:Y:S01]  /*a3a0*/  LDL.LU.64 R128, [R1+0x60] ;  /* 0x0000600001807983 */ /* 0x000f220000300a00 */
[----:B---3--:R-:W-:-:S04]  /*a3b0*/  SHF.R.U32.HI R2, RZ, 0x6, R2 ;  /* 0x00000006ff027819 */ /* 0x008fc80000011602 */
[----:B------:R-:W-:Y:S01]  /*a3c0*/  SGXT.U32 R2, R2, 0x1 ;  /* 0x000000010202781a */ /* 0x000fe20000000000 */
[----:B--2---:R-:W-:-:S03]  /*a3d0*/  VIADD R252, R252, 0x7f ;  /* 0x0000007ffcfc7836 */ /* 0x004fc60000000000 */
[----:B------:R-:W-:Y:S02]  /*a3e0*/  ISETP.GE.AND P2, PT, R2, UR4, PT ;  /* 0x0000000402007c0c */ /* 0x000fe4000bf46270 */
[C---:B------:R-:W-:Y:S02]  /*a3f0*/  LOP3.LUT P0, RZ, R5.reuse, 0x1000000, RZ, 0xc0, !PT ;  /* 0x0100000005ff7812 */ /* 0x040fe4000780c0ff */
[----:B------:R-:W-:Y:S02]  /*a400*/  LOP3.LUT P3, RZ, R5, 0x800000, RZ, 0xc0, !PT ;  /* 0x0080000005ff7812 */ /* 0x000fe4000786c0ff */
[----:B------:R-:W-:Y:S02]  /*a410*/  SEL R5, RZ, 0x4, P2 ;  /* 0x00000004ff057807 */ /* 0x000fe40001000000 */
[----:B------:R-:W-:Y:S02]  /*a420*/  ISETP.GT.AND P2, PT, R252, 0x17f, PT ;  /* 0x0000017ffc00780c */ /* 0x000fe40003f44270 */
[----:B------:R-:W-:-:S02]  /*a430*/  ISETP.GE.AND P5, PT, R23, UR4, PT ;  /* 0x0000000417007c0c */ /* 0x000fc4000bfa6270 */
[----:B------:R-:W-:Y:S02]  /*a440*/  SEL R5, R5, RZ, P2 ;  /* 0x000000ff05057207 */ /* 0x000fe40001000000 */
[----:B------:R-:W-:Y:S02]  /*a450*/  LOP3.LUT R23, R2, 0x2, RZ, 0xfc, !PT ;  /* 0x0000000202177812 */ /* 0x000fe400078efcff */
[----:B------:R-:W-:Y:S02]  /*a460*/  ISETP.NE.U32.AND P1, PT, R5, RZ, PT ;  /* 0x000000ff0500720c */ /* 0x000fe40003f25070 */
[----:B------:R-:W-:Y:S02]  /*a470*/  SEL R5, RZ, 0x4, P5 ;  /* 0x00000004ff057807 */ /* 0x000fe40002800000 */
[----:B------:R-:W-:Y:S01]  /*a480*/  ISETP.GE.AND P5, PT, R23, UR4, PT ;  /* 0x0000000417007c0c */ /* 0x000fe2000bfa6270 */
[----:B------:R-:W-:Y:S01]  /*a490*/  IMAD.WIDE R204, R7, 0x4, R204 ;  /* 0x0000000407cc7825 */ /* 0x000fe200078e02cc */
[----:B------:R-:W-:-:S02]  /*a4a0*/  SEL R5, R5, RZ, P2 ;  /* 0x000000ff05057207 */ /* 0x000fc40001000000 */
[----:B------:R-:W-:Y:S01]  /*a4b0*/  SEL R23, RZ, 0x4, P5 ;  /* 0x00000004ff177807 */ /* 0x000fe20002800000 */
[----:B------:R-:W-:Y:S01]  /*a4c0*/  IMAD.WIDE R206, R7, 0x4, R206 ;  /* 0x0000000407ce7825 */ /* 0x000fe200078e02ce */
[----:B------:R-:W-:Y:S01]  /*a4d0*/  LOP3.LUT R124, R2, 0x20, RZ, 0xfc, !PT ;  /* 0x00000020027c7812 */ /* 0x000fe200078efcff */
[----:B------:R-:W-:Y:S01]  /*a4e0*/  LDGSTS.E [R15+0xe000], desc[UR22][R204.64], P6 ;  /* 0x0e000000cc0f7fae */ /* 0x000fe2000b1a1016 */
[----:B------:R-:W-:Y:S02]  /*a4f0*/  ISETP.NE.U32.AND P5, PT, R5, RZ, PT ;  /* 0x000000ff0500720c */ /* 0x000fe40003fa5070 */
[----:B------:R-:W-:Y:S01]  /*a500*/  SEL R5, R23, RZ, P2 ;  /* 0x000000ff17057207 */ /* 0x000fe20001000000 */
[----:B------:R-:W-:Y:S01]  /*a510*/  LDGSTS.E [R15+0xe008], desc[UR22][R206.64], P4 ;  /* 0x0e008000ce0f7fae */ /* 0x000fe2000a1a1016 */
[----:B------:R-:W-:Y:S02]  /*a520*/  ISETP.GE.AND P4, PT, R124, UR4, PT ;  /* 0x000000047c007c0c */ /* 0x000fe4000bf86270 */
[----:B------:R-:W-:Y:S01]  /*a530*/  LOP3.LUT R125, R2, 0x22, RZ, 0xfc, !PT ;  /* 0x00000022027d7812 */ /* 0x000fe200078efcff */
[----:B------:R-:W-:Y:S01]  /*a540*/  IMAD.WIDE R132, R203, 0x4, R16 ;  /* 0x00000004cb847825 */ /* 0x000fe200078e0210 */
[----:B------:R-:W-:Y:S01]  /*a550*/  ISETP.NE.U32.AND P6, PT, R5, RZ, PT ;  /* 0x000000ff0500720c */ /* 0x000fe20003fc5070 */
[----:B------:R-:W0:Y:S01]  /*a560*/  LDGDEPBAR ;  /* 0x00000000000079af */ /* 0x000e220000000000 */
[----:B------:R-:W-:-:S02]  /*a570*/  SEL R5, RZ, 0x4, P4 ;  /* 0x00000004ff057807 */ /* 0x000fc40002000000 */
[----:B------:R-:W-:Y:S01]  /*a580*/  ISETP.GE.AND P4, PT, R125, UR4, PT ;  /* 0x000000047d007c0c */ /* 0x000fe2000bf86270 */
[C---:B------:R-:W-:Y:S01]  /*a590*/  IMAD.WIDE R238, R203.reuse, 0x4, R238 ;  /* 0x00000004cbee7825 */ /* 0x040fe200078e02ee */
[----:B------:R-:W-:Y:S03]  /*a5a0*/  LDGSTS.E [R0+0x48000], desc[UR22][R102.64], P3 ;  /* 0x4800000066007fae */ /* 0x000fe600099a1016 */
[C---:B------:R-:W-:Y:S01]  /*a5b0*/  IMAD.WIDE R48, R203.reuse, 0x4, R48 ;  /* 0x00000004cb307825 */ /* 0x040fe200078e0230 */
[----:B------:R-:W-:Y:S03]  /*a5c0*/  LDGSTS.E [R0+0x48400], desc[UR22][R118.64], P3 ;  /* 0x4840000076007fae */ /* 0x000fe600099a1016 */
[C---:B------:R-:W-:Y:S01]  /*a5d0*/  IMAD.WIDE R64, R203.reuse, 0x4, R64 ;  /* 0x00000004cb407825 */ /* 0x040fe200078e0240 */
[----:B------:R-:W-:Y:S03]  /*a5e0*/  LDGSTS.E [R0+0x48800], desc[UR22][R238.64], P3 ;  /* 0x48800000ee007fae */ /* 0x000fe600099a1016 */
[----:B----4-:R-:W-:-:S04]  /*a5f0*/  IMAD.WIDE R124, R203, 0x4, R126 ;  /* 0x00000004cb7c7825 */ /* 0x010fc800078e027e */
[----:B------:R-:W-:-:S04]  /*a600*/  IMAD.WIDE R126, R203, 0x4, R128 ;  /* 0x00000004cb7e7825 */ /* 0x000fc800078e0280 */
[C---:B------:R-:W-:Y:S02]  /*a610*/  IMAD.WIDE R128, R203.reuse, 0x4, R18 ;  /* 0x00000004cb807825 */ /* 0x040fe400078e0212 */
[----:B------:R-:W2:Y:S04]  /*a620*/  LDL.LU.64 R18, [R1+0x4b8] ;  /* 0x0004b80001127983 */ /* 0x000ea80000300a00 */
[----:B------:R-:W3:Y:S04]  /*a630*/  LDL.LU.64 R16, [R1+0x4b0] ;  /* 0x0004b00001107983 */ /* 0x000ee80000300a00 */
[----:B------:R-:W4:Y:S04]  /*a640*/  LDL.LU.64 R210, [R1+0x100] ;  /* 0x0001000001d27983 */ /* 0x000f280000300a00 */
[----:B------:R-:W2:Y:S04]  /*a650*/  LDL.LU.64 R218, [R1+0xf8] ;  /* 0x0000f80001da7983 */ /* 0x000ea80000300a00 */
[----:B------:R-:W2:Y:S01]  /*a660*/  LDL.LU.64 R212, [R1+0xe8] ;  /* 0x0000e80001d47983 */ /* 0x000ea20000300a00 */
[----:B-1----:R-:W-:-:S03]  /*a670*/  IMAD.WIDE R122, R203, 0x4, R142 ;  /* 0x00000004cb7a7825 */ /* 0x002fc600078e028e */
[----:B------:R-:W2:Y:S04]  /*a680*/  LDL.LU.64 R142, [R1+0xe0] ;  /* 0x0000e000018e7983 */ /* 0x000ea80000300a00 */
[----:B------:R-:W2:Y:S01]  /*a690*/  LDL.LU.64 R214, [R1+0xd8] ;  /* 0x0000d80001d67983 */ /* 0x000ea20000300a00 */
[----:B------:R-:W-:-:S04]  /*a6a0*/  IMAD.WIDE R32, R203, 0x4, R32 ;  /* 0x00000004cb207825 */ /* 0x000fc800078e0220 */
[C---:B------:R-:W-:Y:S01]  /*a6b0*/  IMAD.WIDE R80, R203.reuse, 0x4, R80 ;  /* 0x00000004cb507825 */ /* 0x040fe200078e0250 */
[----:B------:R-:W-:Y:S03]  /*a6c0*/  LDGSTS.E [R0+0x48c00], desc[UR22][R32.64], P3 ;  /* 0x48c0000020007fae */ /* 0x000fe600099a1016 */
        /* <DEDUP_REMOVED lines=8> */
[----:B------:R-:W-:-:S04]  /*a750*/  IMAD.WIDE R66, R203, 0x4, R66 ;  /* 0x00000004cb427825 */ /* 0x000fc800078e0242 */
        /* <DEDUP_REMOVED lines=39> */
[----:B------:R-:W-:Y:S02]  /*a9d0*/  SEL R5, R5, RZ, P2 ;  /* 0x000000ff05057207 */ /* 0x000fe40001000000 */
[----:B------:R-:W-:Y:S01]  /*a9e0*/  LOP3.LUT R217, R2, 0x40, RZ, 0xfc, !PT ;  /* 0x0000004002d97812 */ /* 0x000fe200078efcff */
        /* <DEDUP_REMOVED lines=16> */
[----:B--2---:R-:W-:Y:S04]  /*aaf0*/  LDGSTS.E [R18+0x48180], desc[UR22][R108.64], P3 ;  /* 0x481800006c127fae */ /* 0x004fe800099a1016 */
        /* <DEDUP_REMOVED lines=39> */
[----:B------:R-:W0:Y:S01]  /*ad70*/  LDGDEPBAR ;  /* 0x00000000000079af */ /* 0x000e220000000000 */
[----:B------:R-:W-:-:S02]  /*ad80*/  ISETP.NE.U32.AND P3, PT, R5, RZ, PT ;  /* 0x000000ff0500720c */ /* 0x000fc40003f65070 */
[----:B------:R-:W-:Y:S01]  /*ad90*/  SEL R5, RZ, 0x4, P4 ;  /* 0x00000004ff057807 */ /* 0x000fe20002000000 */
[----:B----4-:R-:W-:Y:S01]  /*ada0*/  IMAD.WIDE R134, R7, 0x4, R210 ;  /* 0x0000000407867825 */ /* 0x010fe200078e02d2 */
[----:B------:R-:W-:Y:S01]  /*adb0*/  BAR.SYNC.DEFER_BLOCKING 0x0 ;  /* 0x0000000000007b1d */ /* 0x000fe20000010000 */
[----:B------:R-:W-:Y:S02]  /*adc0*/  ISETP.GE.AND P4, PT, R217, UR4, PT ;  /* 0x00000004d9007c0c */ /* 0x000fe4000bf86270 */
[----:B------:R-:W-:Y:S02]  /*add0*/  SEL R5, R5, RZ, P2 ;  /* 0x000000ff05057207 */ /* 0x000fe40001000000 */
[C---:B------:R-:W-:Y:S01]  /*ade0*/  LOP3.LUT R217, R2.reuse, 0x42, RZ, 0xfc, !PT ;  /* 0x0000004202d97812 */ /* 0x040fe200078efcff */
[----:B------:R-:W-:Y:S01]  /*adf0*/  IMAD.WIDE R210, R7, 0x4, R218 ;  /* 0x0000000407d27825 */ /* 0x000fe200078e02da */
[----:B------:R-:W-:-:S03]  /*ae00*/  LOP3.LUT R219, R2, 0x60, RZ, 0xfc, !PT ;  /* 0x0000006002db7812 */ /* 0x000fc600078efcff */
[----:B------:R-:W-:Y:S01]  /*ae10*/  IMAD.WIDE R136, R7, 0x4, R212 ;  /* 0x0000000407887825 */ /* 0x000fe200078e02d4 */
[----:B------:R-:W-:Y:S01]  /*ae20*/  @!PT LDS RZ, [RZ] ;  /* 0x00000000fffff984 */ /* 0x000fe20000000800 */
[----:B------:R-:W-:Y:S01]  /*ae30*/  @!PT LDS RZ, [RZ] ;  /* 0x00000000fffff984 */ /* 0x000fe20000000800 */
[----:B------:R-:W-:Y:S01]  /*ae40*/  @!PT LDS RZ, [RZ] ;  /* 0x00000000fffff984 */ /* 0x000fe20000000800 */
[----:B------:R-:W-:Y:S01]  /*ae50*/  LDGSTS.E [R6+0x10000], desc[UR22][R134.64], P1 ;  /* 0x1000000086067fae */ /* 0x000fe200089a1016 */
[----:B------:R-:W-:Y:S02]  /*ae60*/  ISETP.NE.U32.AND P1, PT, R5, RZ, PT ;  /* 0x000000ff0500720c */ /* 0x000fe40003f25070 */
[----:B------:R-:W-:Y:S01]  /*ae70*/  SEL R5, RZ, 0x4, P4 ;  /* 0x00000004ff057807 */ /* 0x000fe20002000000 */
[----:B------:R-:W-:Y:S01]  /*ae80*/  LDGSTS.E [R6+0x10008], desc[UR22][R210.64], P6 ;  /* 0x10008000d2067fae */ /* 0x000fe2000b1a1016 */
[----:B------:R-:W-:-:S03]  /*ae90*/  ISETP.GE.AND P4, PT, R217, UR4, PT ;  /* 0x00000004d9007c0c */ /* 0x000fc6000bf86270 */
[----:B------:R-:W2:Y:S01]  /*aea0*/  LDL.LU.64 R216, [R1+0xd0] ;  /* 0x0000d00001d87983 */ /* 0x000ea20000300a00 */
[----:B------:R-:W-:Y:S02]  /*aeb0*/  SEL R5, R5, RZ, P2 ;  /* 0x000000ff05057207 */ /* 0x000fe40001000000 */
[----:B------:R-:W-:Y:S01]  /*aec0*/  SEL R23, RZ, 0x4, P4 ;  /* 0x00000004ff177807 */ /* 0x000fe20002000000 */
[----:B------:R-:W3:Y:S01]  /*aed0*/  LDL.LU.64 R208, [R1+0xc8] ;  /* 0x0000c80001d07983 */ /* 0x000ee20000300a00 */
[----:B------:R-:W-:Y:S02]  /*aee0*/  ISETP.NE.U32.AND P4, PT, R5, RZ, PT ;  /* 0x000000ff0500720c */ /* 0x000fe40003f85070 */
[----:B------:R-:W-:Y:S01]  /*aef0*/  SEL R5, R23, RZ, P2 ;  /* 0x000000ff17057207 */ /* 0x000fe20001000000 */
[----:B------:R-:W-:Y:S01]  /*af00*/  LDGSTS.E [R6+0x12000], desc[UR22][R136.64], P3 ;  /* 0x1200000088067fae */ /* 0x000fe200099a1016 */
[----:B------:R-:W-:Y:S02]  /*af10*/  ISETP.GE.AND P6, PT, R219, UR4, PT ;  /* 0x00000004db007c0c */ /* 0x000fe4000bfc6270 */
[----:B------:R-:W-:-:S02]  /*af20*/  LOP3.LUT R219, R2, 0x62, RZ, 0xfc, !PT ;  /* 0x0000006202db7812 */ /* 0x000fc400078efcff */
[----:B------:R-:W-:Y:S01]  /*af30*/  ISETP.NE.U32.AND P3, PT, R5, RZ, PT ;  /* 0x000000ff0500720c */ /* 0x000fe20003f65070 */
[----:B------:R1:W-:Y:S01]  /*af40*/  STL.64 [R1+0xf8], R210 ;  /* 0x0000f8d201007387 */ /* 0x0003e20000100a00 */
[----:B------:R-:W-:Y:S02]  /*af50*/  SEL R5, RZ, 0x4, P6 ;  /* 0x00000004ff057807 */ /* 0x000fe40003000000 */
[----:B------:R-:W-:Y:S01]  /*af60*/  ISETP.GE.AND P6, PT, R219, UR4, PT ;  /* 0x00000004db007c0c */ /* 0x000fe2000bfc6270 */
[----:B------:R-:W4:Y:S01]  /*af70*/  LDL.LU.64 R212, [R1+0xc0] ;  /* 0x0000c00001d47983 */ /* 0x000f220000300a00 */
[----:B------:R-:W-:Y:S01]  /*af80*/  IMAD.WIDE R142, R7, 0x4, R142 ;  /* 0x00000004078e7825 */ /* 0x000fe200078e028e */
[----:B------:R-:W-:Y:S02]  /*af90*/  SEL R5, R5, RZ, P2 ;  /* 0x000000ff05057207 */ /* 0x000fe40001000000 */
[----:B------:R-:W-:Y:S02]  /*afa0*/  SEL R23, RZ, 0x4, P6 ;  /* 0x00000004ff177807 */ /* 0x000fe40003000000 */
[----:B------:R-:W-:Y:S01]  /*afb0*/  LOP3.LUT R219, R2, 0x4, RZ, 0xfc, !PT ;  /* 0x0000000402db7812 */ /* 0x000fe200078efcff */
[----:B------:R-:W-:Y:S01]  /*afc0*/  IMAD.WIDE R214, R7, 0x4, R214 ;  /* 0x0000000407d67825 */ /* 0x000fe200078e02d6 */
[----:B-1----:R-:W4:Y:S01]  /*afd0*/  LDL.LU.64 R210, [R1+0xf0] ;  /* 0x0000f00001d27983 */ /* 0x002f220000300a00 */
[----:B------:R-:W-:-:S02]  /*afe0*/  ISETP.NE.U32.AND P6, PT, R5, RZ, PT ;  /* 0x000000ff0500720c */ /* 0x000fc40003fc5070 */
[----:B------:R-:W-:Y:S01]  /*aff0*/  SEL R5, R23, RZ, P2 ;  /* 0x000000ff17057207 */ /* 0x000fe20001000000 */
[----:B------:R-:W-:Y:S01]  /*b000*/  LDGSTS.E [R6+0x12008], desc[UR22][R142.64], P1 ;  /* 0x120080008e067fae */ /* 0x000fe200089a1016 */
[----:B------:R-:W-:Y:S02]  /*b010*/  ISETP.GE.AND P1, PT, R219, UR4, PT ;  /* 0x00000004db007c0c */ /* 0x000fe4000bf26270 */
[----:B------:R-:W-:Y:S01]  /*b020*/  LOP3.LUT R219, R2, 0x6, RZ, 0xfc, !PT ;  /* 0x0000000602db7812 */ /* 0x000fe200078efcff */
[----:B------:R-:W-:Y:S01]  /*b030*/  LDGSTS.E [R6+0x14000], desc[UR22][R214.64], P4 ;  /* 0x14000000d6067fae */ /* 0x000fe2000a1a1016 */
[----:B------:R-:W-:Y:S02]  /*b040*/  ISETP.NE.U32.AND P4, PT, R5, RZ, PT ;  /* 0x000000ff0500720c */ /* 0x000fe40003f85070 */
[----:B------:R-:W-:Y:S01]  /*b050*/  SEL R5, RZ, 0x4, P1 ;  /* 0x00000004ff057807 */ /* 0x000fe20000800000 */
[----:B------:R1:W-:Y:S01]  /*b060*/  STL.64 [R1+0xd8], R214 ;  /* 0x0000d8d601007387 */ /* 0x0003e20000100a00 */
[----:B------:R-:W-:-:S03]  /*b070*/  ISETP.GE.AND P1, PT, R219, UR4, PT ;  /* 0x00000004db007c0c */ /* 0x000fc6000bf26270 */
[----:B------:R-:W4:Y:S04]  /*b080*/  LDL.LU.64 R218, [R1+0xb8] ;  /* 0x0000b80001da7983 */ /* 0x000f280000300a00 */
[----:B-1----:R-:W4:Y:S01]  /*b090*/  LDL.LU.64 R214, [R1+0xb0] ;  /* 0x0000b00001d67983 */ /* 0x002f220000300a00 */
[----:B------:R-:W-:Y:S02]  /*b0a0*/  SEL R5, R5, RZ, P2 ;  /* 0x000000ff05057207 */ /* 0x000fe40001000000 */
[----:B------:R-:W-:Y:S02]  /*b0b0*/  SEL R23, RZ, 0x4, P1 ;  /* 0x00000004ff177807 */ /* 0x000fe40000800000 */
[----:B------:R-:W-:Y:S02]  /*b0c0*/  ISETP.NE.U32.AND P1, PT, R5, RZ, PT ;  /* 0x000000ff0500720c */ /* 0x000fe40003f25070 */
[----:B------:R-:W-:Y:S01]  /*b0d0*/  SEL R5, R23, RZ, P2 ;  /* 0x000000ff17057207 */ /* 0x000fe20001000000 */
[----:B--2---:R-:W-:Y:S01]  /*b0e0*/  IMAD.WIDE R220, R7, 0x4, R216 ;  /* 0x0000000407dc7825 */ /* 0x004fe200078e02d8 */
[----:B------:R-:W-:-:S03]  /*b0f0*/  LOP3.LUT R217, R2, 0x24, RZ, 0xfc, !PT ;  /* 0x0000002402d97812 */ /* 0x000fc600078efcff */
[----:B---3--:R-:W-:Y:S01]  /*b100*/  IMAD.WIDE R208, R7, 0x4, R208 ;  /* 0x0000000407d07825 */ /* 0x008fe200078e02d0 */
[----:B------:R4:W-:Y:S01]  /*b110*/  LDGSTS.E [R6+0x14008], desc[UR22][R220.64], P3 ;  /* 0x14008000dc067fae */ /* 0x0009e200099a1016 */
[----:B------:R-:W-:Y:S02]  /*b120*/  ISETP.GE.AND P3, PT, R217, UR4, PT ;  /* 0x00000004d9007c0c */ /* 0x000fe4000bf66270 */
[----:B------:R-:W-:Y:S01]  /*b130*/  LOP3.LUT R217, R2, 0x26, RZ, 0xfc, !PT ;  /* 0x0000002602d97812 */ /* 0x000fe200078efcff */
[----:B------:R-:W-:Y:S01]  /*b140*/  LDGSTS.E [R6+0x16000], desc[UR22][R208.64], P6 ;  /* 0x16000000d0067fae */ /* 0x000fe2000b1a1016 */
[----:B------:R-:W-:Y:S02]  /*b150*/  ISETP.NE.U32.AND P6, PT, R5, RZ, PT ;  /* 0x000000ff0500720c */ /* 0x000fe40003fc5070 */
[----:B------:R-:W-:Y:S01]  /*b160*/  SEL R5, RZ, 0x4, P3 ;  /* 0x00000004ff057807 */ /* 0x000fe20001800000 */
[----:B------:R4:W-:Y:S01]  /*b170*/  STL.64 [R1+0x70], R220 ;  /* 0x000070dc01007387 */ /* 0x0009e20000100a00 */
[----:B------:R-:W-:-:S03]  /*b180*/  ISETP.GE.AND P3, PT, R217, UR4, PT ;  /* 0x00000004d9007c0c */ /* 0x000fc6000bf66270 */
[----:B------:R1:W-:Y:S01]  /*b190*/  STL.64 [R1+0x68], R208 ;  /* 0x000068d001007387 */ /* 0x0003e20000100a00 */
[----:B------:R-:W-:-:S03]  /*b1a0*/  SEL R5, R5, RZ, P2 ;  /* 0x000000ff05057207 */ /* 0x000fc60001000000 */
[----:B------:R-:W2:Y:S01]  /*b1b0*/  LDL.LU.64 R216, [R1+0xa8] ;  /* 0x0000a80001d87983 */ /* 0x000ea20000300a00 */
[----:B------:R-:W-:Y:S01]  /*b1c0*/  SEL R23, RZ, 0x4, P3 ;  /* 0x00000004ff177807 */ /* 0x000fe20001800000 */
[C---:B----4-:R-:W-:Y:S01]  /*b1d0*/  IMAD.WIDE R220, R7.reuse, 0x4, R212 ;  /* 0x0000000407dc7825 */ /* 0x050fe200078e02d4 */
[C---:B------:R-:W-:Y:S01]  /*b1e0*/  LOP3.LUT R213, R2.reuse, 0x44, RZ, 0xfc, !PT ;  /* 0x0000004402d57812 */ /* 0x040fe200078efcff */
[----:B-1----:R-:W3:Y:S02]  /*b1f0*/  LDL.LU.64 R208, [R1+0xa0] ;  /* 0x0000a00001d07983 */ /* 0x002ee40000300a00 */
[----:B------:R-:W-:Y:S01]  /*b200*/  IMAD.WIDE R210, R7, 0x4, R210 ;  /* 0x0000000407d27825 */ /* 0x000fe200078e02d2 */
[----:B------:R-:W-:Y:S01]  /*b210*/  ISETP.NE.U32.AND P3, PT, R5, RZ, PT ;  /* 0x000000ff0500720c */ /* 0x000fe20003f65070 */
[----:B------:R1:W-:Y:S01]  /*b220*/  LDGSTS.E [R6+0x16008], desc[UR22][R220.64], P4 ;  /* 0x16008000dc067fae */ /* 0x0003e2000a1a1016 */
[----:B------:R-:W-:Y:S02]  /*b230*/  SEL R5, R23, RZ, P2 ;  /* 0x000000ff17057207 */ /* 0x000fe40001000000 */
[----:B------:R-:W-:Y:S01]  /*b240*/  ISETP.GE.AND P4, PT, R213, UR4, PT ;  /* 0x00000004d5007c0c */ /* 0x000fe2000bf86270 */
[----:B------:R-:W-:Y:S01]  /*b250*/  LDGSTS.E [R9+0x10000], desc[UR22][R210.64], P1 ;  /* 0x10000000d2097fae */ /* 0x000fe200089a1016 */
[----:B------:R-:W-:-:S02]  /*b260*/  LOP3.LUT R213, R2, 0x46, RZ, 0xfc, !PT ;  /* 0x0000004602d57812 */ /* 0x000fc400078efcff */
[----:B------:R-:W-:Y:S01]  /*b270*/  ISETP.NE.U32.AND P1, PT, R5, RZ, PT ;  /* 0x000000ff0500720c */ /* 0x000fe20003f25070 */
[----:B------:R1:W-:Y:S01]  /*b280*/  STL.64 [R1+0x60], R220 ;  /* 0x000060dc01007387 */ /* 0x0003e20000100a00 */
[----:B------:R-:W-:Y:S02]  /*b290*/  SEL R5, RZ, 0x4, P4 ;  /* 0x00000004ff057807 */ /* 0x000fe40002000000 */
[----:B------:R-:W-:Y:S01]  /*b2a0*/  ISETP.GE.AND P4, PT, R213, UR4, PT ;  /* 0x00000004d5007c0c */ /* 0x000fe2000bf86270 */
[----:B------:R4:W-:Y:S01]  /*b2b0*/  STL.64 [R1+0xc0], R210 ;  /* 0x0000c0d201007387 */ /* 0x0009e20000100a00 */
[----:B------:R-:W-:-:S03]  /*b2c0*/  SEL R5, R5, RZ, P2 ;  /* 0x000000ff05057207 */ /* 0x000fc60001000000 */
[----:B------:R-:W3:Y:S01]  /*b2d0*/  LDL.LU.64 R212, [R1+0x98] ;  /* 0x0000980001d47983 */ /* 0x000ee20000300a00 */
[----:B------:R-:W-:Y:S01]  /*b2e0*/  SEL R23, RZ, 0x4, P4 ;  /* 0x00000004ff177807 */ /* 0x000fe20002000000 */
[C---:B-1----:R-:W-:Y:S01]  /*b2f0*/  IMAD.WIDE R220, R7.reuse, 0x4, R218 ;  /* 0x0000000407dc7825 */ /* 0x042fe200078e02da */
[C---:B------:R-:W-:Y:S01]  /*b300*/  LOP3.LUT R219, R2.reuse, 0x64, RZ, 0xfc, !PT ;  /* 0x0000006402db7812 */ /* 0x040fe200078efcff */
[----:B----4-:R-:W4:Y:S02]  /*b310*/  LDL.LU.64 R210, [R1+0x90] ;  /* 0x0000900001d27983 */ /* 0x010f240000300a00 */
[----:B------:R-:W-:Y:S01]  /*b320*/  IMAD.WIDE R214, R7, 0x4, R214 ;  /* 0x0000000407d67825 */ /* 0x000fe200078e02d6 */
[----:B------:R-:W-:Y:S01]  /*b330*/  ISETP.NE.U32.AND P4, PT, R5, RZ, PT ;  /* 0x000000ff0500720c */ /* 0x000fe20003f85070 */
[----:B------:R2:W-:Y:S01]  /*b340*/  LDGSTS.E [R9+0x10008], desc[UR22][R220.64], P6 ;  /* 0x10008000dc097fae */ /* 0x0005e2000b1a1016 */
[----:B------:R-:W-:Y:S02]  /*b350*/  SEL R5, R23, RZ, P2 ;  /* 0x000000ff17057207 */ /* 0x000fe40001000000 */
[----:B------:R-:W-:Y:S01]  /*b360*/  ISETP.GE.AND P6, PT, R219, UR4, PT ;  /* 0x00000004db007c0c */ /* 0x000fe2000bfc6270 */
[----:B------:R-:W-:Y:S01]  /*b370*/  STL.64 [R1+0xb8], R220 ;  /* 0x0000b8dc01007387 */ /* 0x000fe20000100a00 */
[----:B------:R-:W-:-:S03]  /*b380*/  LOP3.LUT R219, R2, 0x66, RZ, 0xfc, !PT ;  /* 0x0000006602db7812 */ /* 0x000fc600078efcff */
[----:B------:R-:W-:Y:S01]  /*b390*/  LDGSTS.E [R9+0x12000], desc[UR22][R214.64], P3 ;  /* 0x12000000d6097fae */ /* 0x000fe200099a1016 */
[----:B------:R-:W-:Y:S02]  /*b3a0*/  ISETP.NE.U32.AND P3, PT, R5, RZ, PT ;  /* 0x000000ff0500720c */ /* 0x000fe40003f65070 */
[----:B------:R-:W-:Y:S01]  /*b3b0*/  SEL R5, RZ, 0x4, P6 ;  /* 0x00000004ff057807 */ /* 0x000fe20003000000 */
[----:B------:R1:W-:Y:S01]  /*b3c0*/  STL.64 [R1+0x58], R214 ;  /* 0x000058d601007387 */ /* 0x0003e20000100a00 */
[----:B------:R-:W-:-:S03]  /*b3d0*/  ISETP.GE.AND P6, PT, R219, UR4, PT ;  /* 0x00000004db007c0c */ /* 0x000fc6000bfc6270 */
[----:B-1----:R-:W4:Y:S04]  /*b3e0*/  LDL.LU.64 R214, [R1+0x88] ;  /* 0x0000880001d67983 */ /* 0x002f280000300a00 */
[----:B------:R-:W4:Y:S01]  /*b3f0*/  LDL.LU.64 R218, [R1+0x80] ;  /* 0x0000800001da7983 */ /* 0x000f220000300a00 */
[----:B------:R-:W-:Y:S02]  /*b400*/  SEL R5, R5, RZ, P2 ;  /* 0x000000ff05057207 */ /* 0x000fe40001000000 */
[----:B------:R-:W-:Y:S02]  /*b410*/  SEL R23, RZ, 0x4, P6 ;  /* 0x00000004ff177807 */ /* 0x000fe40003000000 */
[----:B------:R-:W-:Y:S02]  /*b420*/  ISETP.NE.U32.AND P6, PT, R5, RZ, PT ;  /* 0x000000ff0500720c */ /* 0x000fe40003fc5070 */
[----:B------:R-:W-:Y:S01]  /*b430*/  SEL R5, R23, RZ, P2 ;  /* 0x000000ff17057207 */ /* 0x000fe20001000000 */
[----:B--2---:R-:W-:Y:S01]  /*b440*/  IMAD.WIDE R220, R7, 0x4, R216 ;  /* 0x0000000407dc7825 */ /* 0x004fe200078e02d8 */
[----:B------:R-:W-:-:S04]  /*b450*/  LOP3.LUT R217, R2, 0x8, RZ, 0xfc, !PT ;  /* 0x0000000802d97812 */ /* 0x000fc800078efcff */
[----:B------:R1:W-:Y:S01]  /*b460*/  STL.64 [R1+0x50], R220 ;  /* 0x000050dc01007387 */ /* 0x0003e20000100a00 */
[----:B---3--:R-:W-:-:S03]  /*b470*/  IMAD.WIDE R208, R7, 0x4, R208 ;  /* 0x0000000407d07825 */ /* 0x008fc600078e02d0 */
[----:B------:R-:W-:Y:S01]  /*b480*/  LDGSTS.E [R9+0x12008], desc[UR22][R220.64], P1 ;  /* 0x12008000dc097fae */ /* 0x000fe200089a1016 */
[----:B------:R-:W-:-:S03]  /*b490*/  ISETP.GE.AND P1, PT, R217, UR4, PT ;  /* 0x00000004d9007c0c */ /* 0x000fc6000bf26270 */
[----:B------:R2:W-:Y:S01]  /*b4a0*/  LDGSTS.E [R9+0x14000], desc[UR22][R208.64], P4 ;  /* 0x14000000d0097fae */ /* 0x0005e2000a1a1016 */
[----:B------:R-:W-:Y:S02]  /*b4b0*/  ISETP.NE.U32.AND P4, PT, R5, RZ, PT ;  /* 0x000000ff0500720c */ /* 0x000fe40003f85070 */
[----:B------:R-:W-:Y:S01]  /*b4c0*/  SEL R5, RZ, 0x4, P1 ;  /* 0x00000004ff057807 */ /* 0x000fe20000800000 */
[----:B-1----:R-:W3:Y:S04]  /*b4d0*/  LDL.LU.64 R220, [R1+0x4a8] ;  /* 0x0004a80001dc7983 */ /* 0x002ee80000300a00 */
[----:B------:R2:W-:Y:S01]  /*b4e0*/  STL.64 [R1+0x48], R208 ;  /* 0x000048d001007387 */ /* 0x0005e20000100a00 */
[----:B------:R-:W-:-:S03]  /*b4f0*/  SEL R5, R5, RZ, P2 ;  /* 0x000000ff05057207 */ /* 0x000fc60001000000 */
[----:B------:R-:W3:Y:S01]  /*b500*/  LDL.LU.64 R216, [R1+0x78] ;  /* 0x0000780001d87983 */ /* 0x000ee20000300a00 */
[----:B--2---:R-:W-:-:S04]  /*b510*/  LOP3.LUT R209, R2, 0xa, RZ, 0xfc, !PT ;  /* 0x0000000a02d17812 */ /* 0x004fc800078efcff */
[----:B------:R-:W-:Y:S01]  /*b520*/  ISETP.GE.AND P1, PT, R209, UR4, PT ;  /* 0x00000004d1007c0c */ /* 0x000fe2000bf26270 */
[C---:B------:R-:W-:Y:S01]  /*b530*/  IMAD.WIDE R208, R7.reuse, 0x4, R212 ;  /* 0x0000000407d07825 */ /* 0x040fe200078e02d4 */
[C---:B------:R-:W-:Y:S02]  /*b540*/  LOP3.LUT R213, R2.reuse, 0x28, RZ, 0xfc, !PT ;  /* 0x0000002802d57812 */ /* 0x040fe400078efcff */
[----:B------:R-:W-:Y:S01]  /*b550*/  SEL R23, RZ, 0x4, P1 ;  /* 0x00000004ff177807 */ /* 0x000fe20000800000 */
[----:B----4-:R-:W-:Y:S01]  /*b560*/  IMAD.WIDE R210, R7, 0x4, R210 ;  /* 0x0000000407d27825 */ /* 0x010fe200078e02d2 */
[----:B------:R-:W-:Y:S01]  /*b570*/  ISETP.NE.U32.AND P1, PT, R5, RZ, PT ;  /* 0x000000ff0500720c */ /* 0x000fe20003f25070 */
[----:B------:R-:W-:Y:S01]  /*b580*/  LDGSTS.E [R9+0x14008], desc[UR22][R208.64], P3 ;  /* 0x14008000d0097fae */ /* 0x000fe200099a1016 */
[----:B------:R-:W-:Y:S02]  /*b590*/  SEL R5, R23, RZ, P2 ;  /* 0x000000ff17057207 */ /* 0x000fe40001000000 */
[----:B------:R-:W-:Y:S01]  /*b5a0*/  ISETP.GE.AND P3, PT, R213, UR4, PT ;  /* 0x00000004d5007c0c */ /* 0x000fe2000bf66270 */
[----:B------:R-:W-:Y:S01]  /*b5b0*/  LDGSTS.E [R9+0x16000], desc[UR22][R210.64], P6 ;  /* 0x16000000d2097fae */ /* 0x000fe2000b1a1016 */
[----:B------:R-:W-:-:S02]  /*b5c0*/  LOP3.LUT R213, R2, 0x2a, RZ, 0xfc, !PT ;  /* 0x0000002a02d57812 */ /* 0x000fc400078efcff */
[----:B------:R-:W-:Y:S02]  /*b5d0*/  ISETP.NE.U32.AND P6, PT, R5, RZ, PT ;  /* 0x000000ff0500720c */ /* 0x000fe40003fc5070 */
[----:B------:R-:W-:Y:S02]  /*b5e0*/  SEL R5, RZ, 0x4, P3 ;  /* 0x00000004ff057807 */ /* 0x000fe40001800000 */
[----:B------:R-:W-:Y:S01]  /*b5f0*/  ISETP.GE.AND P3, PT, R213, UR4, PT ;  /* 0x00000004d5007c0c */ /* 0x000fe2000bf66270 */
[----:B------:R1:W-:Y:S01]  /*b600*/  STL.64 [R1+0x40], R208 ;  /* 0x000040d001007387 */ /* 0x0003e20000100a00 */
[----:B------:R-:W-:-:S04]  /*b610*/  IMAD.WIDE R212, R7, 0x4, R214 ;  /* 0x0000000407d47825 */ /* 0x000fc800078e02d6 */
[----:B------:R-:W-:Y:S01]  /*b620*/  IMAD.WIDE R218, R7, 0x4, R218 ;  /* 0x0000000407da7825 */ /* 0x000fe200078e02da */
[----:B------:R-:W-:Y:S04]  /*b630*/  LDGSTS.E [R9+0x16008], desc[UR22][R212.64], P4 ;  /* 0x16008000d4097fae */ /* 0x000fe8000a1a1016 */
[----:B-1----:R-:W2:Y:S04]  /*b640*/  LDL.LU.64 R208, [R1+0x4a0] ;  /* 0x0004a00001d07983 */ /* 0x002ea80000300a00 */
[----:B------:R1:W-:Y:S04]  /*b650*/  STL.64 [R1+0x38], R210 ;  /* 0x000038d201007387 */ /* 0x0003e80000100a00 */
[----:B------:R4:W-:Y:S04]  /*b660*/  LDGSTS.E [R10+0x10000], desc[UR22][R218.64], P1 ;  /* 0x10000000da0a7fae */ /* 0x0009e800089a1016 */
[----:B-1----:R-:W2:Y:S04]  /*b670*/  LDL.LU.64 R210, [R1+0x498] ;  /* 0x0004980001d27983 */ /* 0x002ea80000300a00 */
[----:B------:R1:W-:Y:S04]  /*b680*/  STL.64 [R1+0x30], R212 ;  /* 0x000030d401007387 */ /* 0x0003e80000100a00 */
[----:B-1----:R-:W2:Y:S04]  /*b690*/  LDL.LU.64 R212, [R1+0x490] ;  /* 0x0004900001d47983 */ /* 0x002ea80000300a00 */
[----:B------:R1:W-:Y:S04]  /*b6a0*/  STL.64 [R1+0x28], R218 ;  /* 0x000028da01007387 */ /* 0x0003e80000100a00 */
[----:B-1----:R-:W2:Y:S01]  /*b6b0*/  LDL.LU.64 R218, [R1+0x488] ;  /* 0x0004880001da7983 */ /* 0x002ea20000300a00 */
[----:B------:R-:W-:-:S02]  /*b6c0*/  SEL R5, R5, RZ, P2 ;  /* 0x000000ff05057207 */ /* 0x000fc40001000000 */
[----:B------:R-:W-:Y:S02]  /*b6d0*/  SEL R23, RZ, 0x4, P3 ;  /* 0x00000004ff177807 */ /* 0x000fe40001800000 */
[C---:B------:R-:W-:Y:S02]  /*b6e0*/  LOP3.LUT R215, R2.reuse, 0x48, RZ, 0xfc, !PT ;  /* 0x0000004802d77812 */ /* 0x040fe400078efcff */
[----:B------:R-:W-:Y:S02]  /*b6f0*/  ISETP.NE.U32.AND P3, PT, R5, RZ, PT ;  /* 0x000000ff0500720c */ /* 0x000fe40003f65070 */
[----:B------:R-:W-:Y:S02]  /*b700*/  SEL R5, R23, RZ, P2 ;  /* 0x000000ff17057207 */ /* 0x000fe40001000000 */
[----:B------:R-:W-:Y:S02]  /*b710*/  ISETP.GE.AND P4, PT, R215, UR4, PT ;  /* 0x00000004d7007c0c */ /* 0x000fe4000bf86270 */
[----:B------:R-:W-:-:S02]  /*b720*/  LOP3.LUT R215, R2, 0x4a, RZ, 0xfc, !PT ;  /* 0x0000004a02d77812 */ /* 0x000fc400078efcff */
[----:B------:R-:W-:Y:S02]  /*b730*/  ISETP.NE.U32.AND P1, PT, R5, RZ, PT ;  /* 0x000000ff0500720c */ /* 0x000fe40003f25070 */
[----:B------:R-:W-:Y:S02]  /*b740*/  SEL R5, RZ, 0x4, P4 ;  /* 0x00000004ff057807 */ /* 0x000fe40002000000 */
[----:B------:R-:W-:Y:S01]  /*b750*/  ISETP.GE.AND P4, PT, R215, UR4, PT ;  /* 0x00000004d7007c0c */ /* 0x000fe2000bf86270 */
[----:B---3--:R-:W-:-:S05]  /*b760*/  IMAD.WIDE R214, R7, 0x4, R216 ;  /* 0x0000000407d67825 */ /* 0x008fca00078e02d8 */
[----:B------:R1:W-:Y:S04]  /*b770*/  STL.64 [R1+0x20], R214 ;  /* 0x000020d601007387 */ /* 0x0003e80000100a00 */
[----:B------:R3:W-:Y:S04]  /*b780*/  LDGSTS.E [R10+0x10008], desc[UR22][R214.64], P6 ;  /* 0x10008000d60a7fae */ /* 0x0007e8000b1a1016 */
[----:B-1----:R-:W3:Y:S01]  /*b790*/  LDL.LU.64 R214, [R1+0x480] ;  /* 0x0004800001d67983 */ /* 0x002ee20000300a00 */
[----:B--2---:R-:W-:-:S05]  /*b7a0*/  IMAD.WIDE R216, R7, 0x4, R218 ;  /* 0x0000000407d87825 */ /* 0x004fca00078e02da */
[----:B------:R1:W-:Y:S04]  /*b7b0*/  STL.64 [R1+0x18], R216 ;  /* 0x000018d801007387 */ /* 0x0003e80000100a00 */
[----:B------:R2:W-:Y:S04]  /*b7c0*/  LDGSTS.E [R10+0x12000], desc[UR22][R216.64], P3 ;  /* 0x12000000d80a7fae */ /* 0x0005e800099a1016 */
[----:B-1----:R-:W2:Y:S01]  /*b7d0*/  LDL.LU.64 R216, [R1+0x478] ;  /* 0x0004780001d87983 */ /* 0x002ea20000300a00 */
[----:B------:R-:W-:Y:S02]  /*b7e0*/  SEL R5, R5, RZ, P2 ;  /* 0x000000ff05057207 */ /* 0x000fe40001000000 */
[----:B------:R-:W-:-:S02]  /*b7f0*/  SEL R23, RZ, 0x4, P4 ;  /* 0x00000004ff177807 */ /* 0x000fc40002000000 */
[C---:B----4-:R-:W-:Y:S02]  /*b800*/  LOP3.LUT R219, R2.reuse, 0x68, RZ, 0xfc, !PT ;  /* 0x0000006802db7812 */ /* 0x050fe400078efcff */
[----:B------:R-:W-:Y:S02]  /*b810*/  ISETP.NE.U32.AND P4, PT, R5, RZ, PT ;  /* 0x000000ff0500720c */ /* 0x000fe40003f85070 */
[----:B------:R-:W-:Y:S02]  /*b820*/  SEL R5, R23, RZ, P2 ;  /* 0x000000ff17057207 */ /* 0x000fe40001000000 */
[----:B------:R-:W-:Y:S02]  /*b830*/  ISETP.GE.AND P6, PT, R219, UR4, PT ;  /* 0x00000004db007c0c */ /* 0x000fe4000bfc6270 */
[----:B------:R-:W-:Y:S02]  /*b840*/  LOP3.LUT R219, R2, 0x6a, RZ, 0xfc, !PT ;  /* 0x0000006a02db7812 */ /* 0x000fe400078efcff */
[----:B------:R-:W-:-:S02]  /*b850*/  ISETP.NE.U32.AND P3, PT, R5, RZ, PT ;  /* 0x000000ff0500720c */ /* 0x000fc40003f65070 */
[----:B------:R-:W-:Y:S02]  /*b860*/  SEL R5, RZ, 0x4, P6 ;  /* 0x00000004ff057807 */ /* 0x000fe40003000000 */
[----:B------:R-:W-:Y:S02]  /*b870*/  ISETP.GE.AND P6, PT, R219, UR4, PT ;  /* 0x00000004db007c0c */ /* 0x000fe4000bfc6270 */
[----:B------:R-:W-:Y:S02]  /*b880*/  SEL R5, R5, RZ, P2 ;  /* 0x000000ff05057207 */ /* 0x000fe40001000000 */
[----:B------:R-:W-:Y:S02]  /*b890*/  SEL R23, RZ, 0x4, P6 ;  /* 0x00000004ff177807 */ /* 0x000fe40003000000 */
[----:B------:R-:W-:Y:S02]  /*b8a0*/  LOP3.LUT R219, R2, 0xc, RZ, 0xfc, !PT ;  /* 0x0000000c02db7812 */ /* 0x000fe400078efcff */
[----:B------:R-:W-:-:S02]  /*b8b0*/  ISETP.NE.U32.AND P6, PT, R5, RZ, PT ;  /* 0x000000ff0500720c */ /* 0x000fc40003fc5070 */
[----:B------:R-:W-:Y:S01]  /*b8c0*/  SEL R5, R23, RZ, P2 ;  /* 0x000000ff17057207 */ /* 0x000fe20001000000 */
        /* <DEDUP_REMOVED lines=10> */
[----:B---3--:R-:W-:-:S04]  /*b970*/  IMAD.WIDE R214, R7, 0x4, R214 ;  /* 0x0000000407d67825 */ /* 0x008fc800078e02d6 */
[----:B--2---:R-:W-:-:S05]  /*b980*/  IMAD.WIDE R216, R7, 0x4, R216 ;  /* 0x0000000407d87825 */ /* 0x004fca00078e02d8 */
[----:B------:R1:W-:Y:S01]  /*b990*/  LDGSTS.E [R10+0x12008], desc[UR22][R216.64], P1 ;  /* 0x12008000d80a7fae */ /* 0x0003e200089a1016 */
[----:B------:R-:W-:Y:S02]  /*b9a0*/  ISETP.GE.AND P1, PT, R219, UR4, PT ;  /* 0x00000004db007c0c */ /* 0x000fe4000bf26270 */
[----:B------:R-:W-:Y:S01]  /*b9b0*/  LOP3.LUT R219, R2, 0xe, RZ, 0xfc, !PT ;  /* 0x0000000e02db7812 */ /* 0x000fe200078efcff */
[----:B------:R2:W-:Y:S01]  /*b9c0*/  LDGSTS.E [R10+0x14000], desc[UR22][R214.64], P4 ;  /* 0x14000000d60a7fae */ /* 0x0005e2000a1a1016 */
[----:B------:R-:W-:Y:S02]  /*b9d0*/  ISETP.NE.U32.AND P4, PT, R5, RZ, PT ;  /* 0x000000ff0500720c */ /* 0x000fe40003f85070 */
[----:B------:R-:W-:Y:S01]  /*b9e0*/  SEL R5, RZ, 0x4, P1 ;  /* 0x00000004ff057807 */ /* 0x000fe20000800000 */
[----:B------:R1:W-:Y:S01]  /*b9f0*/  STL.64 [R1+0x10], R216 ;  /* 0x000010d801007387 */ /* 0x0003e20000100a00 */
[----:B------:R-:W-:Y:S02]  /*ba00*/  ISETP.GE.AND P1, PT, R219, UR4, PT ;  /* 0x00000004db007c0c */ /* 0x000fe4000bf26270 */
[----:B------:R-:W-:Y:S01]  /*ba10*/  SEL R5, R5, RZ, P2 ;  /* 0x000000ff05057207 */ /* 0x000fe20001000000 */
[----:B------:R3:W-:Y:S01]  /*ba20*/  LDGSTS.E [R10+0x14008], desc[UR22][R212.64], P3 ;  /* 0x14008000d40a7fae */ /* 0x0007e200099a1016 */
[----:B------:R-:W-:Y:S01]  /*ba30*/  SEL R23, RZ, 0x4, P1 ;  /* 0x00000004ff177807 */ /* 0x000fe20000800000 */
[----:B------:R-:W-:Y:S01]  /*ba40*/  IMAD.WIDE R218, R7, 0x4, R210 ;  /* 0x0000000407da7825 */ /* 0x000fe200078e02d2 */
[----:B------:R-:W-:-:S02]  /*ba50*/  ISETP.NE.U32.AND P1, PT, R5, RZ, PT ;  /* 0x000000ff0500720c */ /* 0x000fc40003f25070 */
[----:B------:R-:W-:Y:S02]  /*ba60*/  SEL R5, R23, RZ, P2 ;  /* 0x000000ff17057207 */ /* 0x000fe40001000000 */
[----:B------:R4:W-:Y:S01]  /*ba70*/  LDGSTS.E [R10+0x16000], desc[UR22][R218.64], P6 ;  /* 0x16000000da0a7fae */ /* 0x0009e2000b1a1016 */
[----:B-1----:R-:W-:-:S04]  /*ba80*/  LOP3.LUT R217, R2, 0x2c, RZ, 0xfc, !PT ;  /* 0x0000002c02d97812 */ /* 0x002fc800078efcff */
[----:B------:R-:W-:Y:S02]  /*ba90*/  ISETP.GE.AND P3, PT, R217, UR4, PT ;  /* 0x00000004d9007c0c */ /* 0x000fe4000bf66270 */
[----:B------:R-:W-:Y:S02]  /*baa0*/  LOP3.LUT R217, R2, 0x2e, RZ, 0xfc, !PT ;  /* 0x0000002e02d97812 */ /* 0x000fe400078efcff */
[----:B------:R-:W-:Y:S02]  /*bab0*/  ISETP.NE.U32.AND P6, PT, R5, RZ, PT ;  /* 0x000000ff0500720c */ /* 0x000fe40003fc5070 */
[----:B------:R-:W-:Y:S02]  /*bac0*/  SEL R5, RZ, 0x4, P3 ;  /* 0x00000004ff057807 */ /* 0x000fe40001800000 */
[----:B------:R-:W-:Y:S01]  /*bad0*/  ISETP.GE.AND P3, PT, R217, UR4, PT ;  /* 0x00000004d9007c0c */ /* 0x000fe2000bf66270 */
[----:B------:R-:W-:Y:S01]  /*bae0*/  IMAD.WIDE R216, R7, 0x4, R208 ;  /* 0x0000000407d87825 */ /* 0x000fe200078e02d0 */
[----:B------:R-:W-:Y:S01]  /*baf0*/  SEL R5, R5, RZ, P2 ;  /* 0x000000ff05057207 */ /* 0x000fe20001000000 */
[----:B------:R2:W-:Y:S01]  /*bb00*/  STL.64 [R1+0x8], R214 ;  /* 0x000008d601007387 */ /* 0x0005e20000100a00 */
[----:B------:R-:W-:-:S02]  /*bb10*/  SEL R23, RZ, 0x4, P3 ;  /* 0x00000004ff177807 */ /* 0x000fc40001800000 */
[----:B------:R-:W-:Y:S01]  /*bb20*/  ISETP.NE.U32.AND P3, PT, R5, RZ, PT ;  /* 0x000000ff0500720c */ /* 0x000fe20003f65070 */
[----:B------:R1:W-:Y:S01]  /*bb30*/  LDGSTS.E [R10+0x16008], desc[UR22][R216.64], P4 ;  /* 0x16008000d80a7fae */ /* 0x0003e2000a1a1016 */
[----:B------:R-:W-:-:S03]  /*bb40*/  SEL R5, R23, RZ, P2 ;  /* 0x000000ff17057207 */ /* 0x000fc60001000000 */
[----:B------:R-:W-:Y:S01]  /*bb50*/  LDGSTS.E [R11+0x10000], desc[UR22][R220.64], P1 ;  /* 0x10000000dc0b7fae */ /* 0x000fe200089a1016 */
[----:B--2---:R-:W-:-:S03]  /*bb60*/  LOP3.LUT R215, R2, 0x4c, RZ, 0xfc, !PT ;  /* 0x0000004c02d77812 */ /* 0x004fc600078efcff */
[----:B------:R3:W-:Y:S01]  /*bb70*/  STL.64 [R1], R212 ;  /* 0x000000d401007387 */ /* 0x0007e20000100a00 */
[----:B------:R-:W-:-:S03]  /*bb80*/  ISETP.GE.AND P4, PT, R215, UR4, PT ;  /* 0x00000004d7007c0c */ /* 0x000fc6000bf86270 */
[----:B------:R-:W-:Y:S01]  /*bb90*/  LDGSTS.E [R11+0x10008], desc[UR22][R222.64], P6 ;  /* 0x10008000de0b7fae */ /* 0x000fe2000b1a1016 */
[C---:B------:R-:W-:Y:S02]  /*bba0*/  LOP3.LUT R215, R2.reuse, 0x4e, RZ, 0xfc, !PT ;  /* 0x0000004e02d77812 */ /* 0x040fe400078efcff */
[----:B------:R-:W-:Y:S02]  /*bbb0*/  ISETP.NE.U32.AND P1, PT, R5, RZ, PT ;  /* 0x000000ff0500720c */ /* 0x000fe40003f25070 */
[----:B------:R-:W-:Y:S02]  /*bbc0*/  SEL R5, RZ, 0x4, P4 ;  /* 0x00000004ff057807 */ /* 0x000fe40002000000 */
[----:B------:R-:W-:Y:S02]  /*bbd0*/  ISETP.GE.AND P4, PT, R215, UR4, PT ;  /* 0x00000004d7007c0c */ /* 0x000fe4000bf86270 */
[----:B------:R-:W-:Y:S02]  /*bbe0*/  SEL R5, R5, RZ, P2 ;  /* 0x000000ff05057207 */ /* 0x000fe40001000000 */
[----:B------:R-:W-:Y:S01]  /*bbf0*/  SEL R23, RZ, 0x4, P4 ;  /* 0x00000004ff177807 */ /* 0x000fe20002000000 */
[----:B------:R-:W-:Y:S01]  /*bc00*/  IMAD.WIDE R214, R7, 0x4, R184 ;  /* 0x0000000407d67825 */ /* 0x000fe200078e02b8 */
[----:B---3--:R-:W-:-:S02]  /*bc10*/  LOP3.LUT R213, R2, 0x6c, RZ, 0xfc, !PT ;  /* 0x0000006c02d57812 */ /* 0x008fc400078efcff */
[----:B------:R-:W-:Y:S02]  /*bc20*/  ISETP.NE.U32.AND P4, PT, R5, RZ, PT ;  /* 0x000000ff0500720c */ /* 0x000fe40003f85070 */
[----:B------:R-:W-:Y:S01]  /*bc30*/  SEL R5, R23, RZ, P2 ;  /* 0x000000ff17057207 */ /* 0x000fe20001000000 */
[----:B------:R-:W-:Y:S01]  /*bc40*/  LDGSTS.E [R11+0x12000], desc[UR22][R214.64], P3 ;  /* 0x12000000d60b7fae */ /* 0x000fe200099a1016 */
[----:B------:R-:W-:Y:S02]  /*bc50*/  ISETP.GE.AND P6, PT, R213, UR4, PT ;  /* 0x00000004d5007c0c */ /* 0x000fe4000bfc6270 */
[----:B------:R-:W-:Y:S02]  /*bc60*/  LOP3.LUT R213, R2, 0x6e, RZ, 0xfc, !PT ;  /* 0x0000006e02d57812 */ /* 0x000fe400078efcff */
[----:B------:R-:W-:Y:S02]  /*bc70*/  ISETP.NE.U32.AND P3, PT, R5, RZ, PT ;  /* 0x000000ff0500720c */ /* 0x000fe40003f65070 */
[----:B------:R-:W-:-:S02]  /*bc80*/  SEL R5, RZ, 0x4, P6 ;  /* 0x00000004ff057807 */ /* 0x000fc40003000000 */
[----:B------:R-:W-:Y:S01]  /*bc90*/  ISETP.GE.AND P6, PT, R213, UR4, PT ;  /* 0x00000004d5007c0c */ /* 0x000fe2000bfc6270 */
[----:B------:R-:W-:Y:S01]  /*bca0*/  IMAD.WIDE R212, R7, 0x4, R182 ;  /* 0x0000000407d47825 */ /* 0x000fe200078e02b6 */
[----:B------:R-:W-:Y:S01]  /*bcb0*/  SEL R5, R5, RZ, P2 ;  /* 0x000000ff05057207 */ /* 0x000fe20001000000 */
[----:B------:R4:W-:Y:S01]  /*bcc0*/  STL.64 [R1+0x450], R218 ;  /* 0x000450da01007387 */ /* 0x0009e20000100a00 */
[----:B------:R-:W-:Y:S01]  /*bcd0*/  SEL R23, RZ, 0x4, P6 ;  /* 0x00000004ff177807 */ /* 0x000fe20003000000 */
[----:B------:R-:W-:Y:S01]  /*bce0*/  IMAD.WIDE R210, R7, 0x4, R180 ;  /* 0x0000000407d27825 */ /* 0x000fe200078e02b4 */
[----:B------:R-:W-:Y:S01]  /*bcf0*/  ISETP.NE.U32.AND P6, PT, R5, RZ, PT ;  /* 0x000000ff0500720c */ /* 0x000fe20003fc5070 */
[----:B------:R-:W-:Y:S01]  /*bd00*/  LDGSTS.E [R11+0x12008], desc[UR22][R212.64], P1 ;  /* 0x12008000d40b7fae */ /* 0x000fe200089a1016 */
[----:B------:R-:W-:-:S03]  /*bd10*/  SEL R5, R23, RZ, P2 ;  /* 0x000000ff17057207 */ /* 0x000fc60001000000 */
[----:B------:R-:W-:Y:S01]  /*bd20*/  LDGSTS.E [R11+0x14000], desc[UR22][R210.64], P4 ;  /* 0x14000000d20b7fae */ /* 0x000fe2000a1a1016 */
[----:B----4-:R-:W-:-:S04]  /*bd30*/  LOP3.LUT R219, R2, 0x10, RZ, 0xfc, !PT ;  /* 0x0000001002db7812 */ /* 0x010fc800078efcff */
[----:B------:R-:W-:Y:S02]  /*bd40*/  ISETP.GE.AND P1, PT, R219, UR4, PT ;  /* 0x00000004db007c0c */ /* 0x000fe4000bf26270 */
[----:B------:R-:W-:Y:S02]  /*bd50*/  LOP3.LUT R219, R2, 0x12, RZ, 0xfc, !PT ;  /* 0x0000001202db7812 */ /* 0x000fe400078efcff */
[----:B------:R-:W-:Y:S02]  /*bd60*/  ISETP.NE.U32.AND P4, PT, R5, RZ, PT ;  /* 0x000000ff0500720c */ /* 0x000fe40003f85070 */
[----:B------:R-:W-:Y:S02]  /*bd70*/  SEL R5, RZ, 0x4, P1 ;  /* 0x00000004ff057807 */ /* 0x000fe40000800000 */
[----:B------:R-:W-:Y:S01]  /*bd80*/  ISETP.GE.AND P1, PT, R219, UR4, PT ;  /* 0x00000004db007c0c */ /* 0x000fe2000bf26270 */
[----:B------:R-:W-:Y:S01]  /*bd90*/  IMAD.WIDE R208, R7, 0x4, R178 ;  /* 0x0000000407d07825 */ /* 0x000fe200078e02b2 */
[----:B------:R-:W-:-:S02]  /*bda0*/  SEL R5, R5, RZ, P2 ;  /* 0x000000ff05057207 */ /* 0x000fc40001000000 */
[----:B------:R-:W-:Y:S02]  /*bdb0*/  SEL R23, RZ, 0x4, P1 ;  /* 0x00000004ff177807 */ /* 0x000fe40000800000 */
[C---:B------:R-:W-:Y:S01]  /*bdc0*/  LOP3.LUT R219, R2.reuse, 0x30, RZ, 0xfc, !PT ;  /* 0x0000003002db7812 */ /* 0x040fe200078efcff */
[----:B------:R-:W-:Y:S01]  /*bdd0*/  LDGSTS.E [R11+0x14008], desc[UR22][R208.64], P3 ;  /* 0x14008000d00b7fae */ /* 0x000fe200099a1016 */
[----:B------:R-:W-:Y:S02]  /*bde0*/  ISETP.NE.U32.AND P1, PT, R5, RZ, PT ;  /* 0x000000ff0500720c */ /* 0x000fe40003f25070 */
[----:B------:R-:W-:Y:S01]  /*bdf0*/  SEL R5, R23, RZ, P2 ;  /* 0x000000ff17057207 */ /* 0x000fe20001000000 */
[----:B------:R-:W-:Y:S01]  /*be00*/  LDGSTS.E [R11+0x16000], desc[UR22][R186.64], P6 ;  /* 0x16000000ba0b7fae */ /* 0x000fe2000b1a1016 */
[----:B------:R-:W-:Y:S02]  /*be10*/  ISETP.GE.AND P3, PT, R219, UR4, PT ;  /* 0x00000004db007c0c */ /* 0x000fe4000bf66270 */
[----:B------:R-:W-:Y:S01]  /*be20*/  LOP3.LUT R219, R2, 0x32, RZ, 0xfc, !PT ;  /* 0x0000003202db7812 */ /* 0x000fe200078efcff */
[----:B------:R-:W-:Y:S01]  /*be30*/  LDGSTS.E [R11+0x16008], desc[UR22][R188.64], P4 ;  /* 0x16008000bc0b7fae */ /* 0x000fe2000a1a1016 */
[----:B------:R-:W-:-:S02]  /*be40*/  ISETP.NE.U32.AND P6, PT, R5, RZ, PT ;  /* 0x000000ff0500720c */ /* 0x000fc40003fc5070 */
[----:B------:R-:W-:Y:S02]  /*be50*/  SEL R5, RZ, 0x4, P3 ;  /* 0x00000004ff057807 */ /* 0x000fe40001800000 */
[----:B------:R-:W-:Y:S01]  /*be60*/  ISETP.GE.AND P3, PT, R219, UR4, PT ;  /* 0x00000004db007c0c */ /* 0x000fe2000bf66270 */
[----:B------:R-:W-:Y:S01]  /*be70*/  LDGSTS.E [R12+0x10000], desc[UR22][R224.64], P1 ;  /* 0x10000000e00c7fae */ /* 0x000fe200089a1016 */
[----:B------:R-:W-:Y:S02]  /*be80*/  SEL R5, R5, RZ, P2 ;  /* 0x000000ff05057207 */ /* 0x000fe40001000000 */
[----:B------:R-:W-:Y:S02]  /*be90*/  SEL R23, RZ, 0x4, P3 ;  /* 0x00000004ff177807 */ /* 0x000fe40001800000 */
[----:B------:R-:W-:Y:S02]  /*bea0*/  LOP3.LUT R219, R2, 0x50, RZ, 0xfc, !PT ;  /* 0x0000005002db7812 */ /* 0x000fe400078efcff */
[----:B------:R-:W-:Y:S01]  /*beb0*/  ISETP.NE.U32.AND P3, PT, R5, RZ, PT ;  /* 0x000000ff0500720c */ /* 0x000fe20003f65070 */
[----:B------:R-:W-:Y:S01]  /*bec0*/  IMAD.WIDE R184, R7, 0x4, R176 ;  /* 0x0000000407b87825 */ /* 0x000fe200078e02b0 */
[----:B------:R-:W-:Y:S01]  /*bed0*/  SEL R5, R23, RZ, P2 ;  /* 0x000000ff17057207 */ /* 0x000fe20001000000 */
[----:B------:R-:W-:Y:S01]  /*bee0*/  LDGSTS.E [R12+0x10008], desc[UR22][R226.64], P6 ;  /* 0x10008000e20c7fae */ /* 0x000fe2000b1a1016 */
[----:B------:R-:W-:-:S02]  /*bef0*/  ISETP.GE.AND P4, PT, R219, UR4, PT ;  /* 0x00000004db007c0c */ /* 0x000fc4000bf86270 */
[----:B------:R-:W-:Y:S02]  /*bf00*/  LOP3.LUT R219, R2, 0x52, RZ, 0xfc, !PT ;  /* 0x0000005202db7812 */ /* 0x000fe400078efcff */
[----:B------:R-:W-:Y:S02]  /*bf10*/  ISETP.NE.U32.AND P1, PT, R5, RZ, PT ;  /* 0x000000ff0500720c */ /* 0x000fe40003f25070 */
[----:B------:R-:W-:Y:S02]  /*bf20*/  SEL R5, RZ, 0x4, P4 ;  /* 0x00000004ff057807 */ /* 0x000fe40002000000 */
[----:B------:R-:W-:Y:S01]  /*bf30*/  ISETP.GE.AND P4, PT, R219, UR4, PT ;  /* 0x00000004db007c0c */ /* 0x000fe2000bf86270 */
[----:B------:R-:W-:Y:S01]  /*bf40*/  LDGSTS.E [R12+0x12000], desc[UR22][R184.64], P3 ;  /* 0x12000000b80c7fae */ /* 0x000fe200099a1016 */
[----:B------:R-:W-:Y:S02]  /*bf50*/  SEL R5, R5, RZ, P2 ;  /* 0x000000ff05057207 */ /* 0x000fe40001000000 */
[----:B------:R-:W-:-:S02]  /*bf60*/  SEL R23, RZ, 0x4, P4 ;  /* 0x00000004ff177807 */ /* 0x000fc40002000000 */
[C---:B------:R-:W-:Y:S02]  /*bf70*/  LOP3.LUT R219, R2.reuse, 0x70, RZ, 0xfc, !PT ;  /* 0x0000007002db7812 */ /* 0x040fe400078efcff */
[----:B------:R-:W-:Y:S02]  /*bf80*/  ISETP.NE.U32.AND P4, PT, R5, RZ, PT ;  /* 0x000000ff0500720c */ /* 0x000fe40003f85070 */
[----:B------:R-:W-:Y:S02]  /*bf90*/  SEL R5, R23, RZ, P2 ;  /* 0x000000ff17057207 */ /* 0x000fe40001000000 */
[----:B------:R-:W-:Y:S02]  /*bfa0*/  ISETP.GE.AND P6, PT, R219, UR4, PT ;  /* 0x00000004db007c0c */ /* 0x000fe4000bfc6270 */
[----:B------:R-:W-:Y:S02]  /*bfb0*/  LOP3.LUT R219, R2, 0x72, RZ, 0xfc, !PT ;  /* 0x0000007202db7812 */ /* 0x000fe400078efcff */
[----:B------:R-:W-:-:S02]  /*bfc0*/  ISETP.NE.U32.AND P3, PT, R5, RZ, PT ;  /* 0x000000ff0500720c */ /* 0x000fc40003f65070 */
[----:B------:R-:W-:Y:S02]  /*bfd0*/  SEL R5, RZ, 0x4, P6 ;  /* 0x00000004ff057807 */ /* 0x000fe40003000000 */
[----:B------:R-:W-:Y:S01]  /*bfe0*/  ISETP.GE.AND P6, PT, R219, UR4, PT ;  /* 0x00000004db007c0c */ /* 0x000fe2000bfc6270 */
[----:B------:R-:W-:Y:S01]  /*bff0*/  IMAD.WIDE R182, R7, 0x4, R174 ;  /* 0x0000000407b67825 */ /* 0x000fe200078e02ae */
[----:B------:R-:W-:Y:S02]  /*c000*/  SEL R5, R5, RZ, P2 ;  /* 0x000000ff05057207 */ /* 0x000fe40001000000 */
[----:B------:R-:W-:Y:S01]  /*c010*/  SEL R23, RZ, 0x4, P6 ;  /* 0x00000004ff177807 */ /* 0x000fe20003000000 */
[----:B------:R-:W-:Y:S01]  /*c020*/  IMAD.WIDE R180, R7, 0x4, R158 ;  /* 0x0000000407b47825 */ /* 0x000fe200078e029e */
[----:B------:R-:W-:Y:S01]  /*c030*/  LOP3.LUT R219, R2, 0x14, RZ, 0xfc, !PT ;  /* 0x0000001402db7812 */ /* 0x000fe200078efcff */
[----:B------:R-:W-:Y:S01]  /*c040*/  LDGSTS.E [R12+0x12008], desc[UR22][R182.64], P1 ;  /* 0x12008000b60c7fae */ /* 0x000fe200089a1016 */
[----:B------:R-:W-:-:S02]  /*c050*/  ISETP.NE.U32.AND P6, PT, R5, RZ, PT ;  /* 0x000000ff0500720c */ /* 0x000fc40003fc5070 */
[----:B------:R-:W-:Y:S01]  /*c060*/  SEL R5, R23, RZ, P2 ;  /* 0x000000ff17057207 */ /* 0x000fe20001000000 */
[----:B------:R-:W-:Y:S01]  /*c070*/  LDGSTS.E [R12+0x14000], desc[UR22][R180.64], P4 ;  /* 0x14000000b40c7fae */ /* 0x000fe2000a1a1016 */
        /* <DEDUP_REMOVED lines=23> */
[----:B------:R-:W-:-:S02]  /*c1f0*/  ISETP.NE.U32.AND P3, PT, R5, RZ, PT ;  /* 0x000000ff0500720c */ /* 0x000fc40003f65070 */
[----:B------:R-:W-:Y:S02]  /*c200*/  SEL R5, R23, RZ, P2 ;  /* 0x000000ff17057207 */ /* 0x000fe40001000000 */
[----:B------:R-:W-:Y:S02]  /*c210*/  ISETP.GE.AND P4, PT, R219, UR4, PT ;  /* 0x00000004db007c0c */ /* 0x000fe4000bf86270 */
        /* <DEDUP_REMOVED lines=8> */
[C---:B------:R-:W-:Y:S01]  /*c2a0*/  LOP3.LUT R219, R2.reuse, 0x74, RZ, 0xfc, !PT ;  /* 0x0000007402db7812 */ /* 0x040fe200078efcff */
[----:B------:R-:W-:Y:S01]  /*c2b0*/  LDGSTS.E [R13+0x10008], desc[UR22][R230.64], P6 ;  /* 0x10008000e60d7fae */ /* 0x000fe2000b1a1016 */
[----:B------:R-:W-:Y:S02]  /*c2c0*/  ISETP.NE.U32.AND P4, PT, R5, RZ, PT ;  /* 0x000000ff0500720c */ /* 0x000fe40003f85070 */
[----:B------:R-:W-:Y:S01]  /*c2d0*/  SEL R5, R23, RZ, P2 ;  /* 0x000000ff17057207 */ /* 0x000fe20001000000 */
[----:B------:R-:W-:Y:S01]  /*c2e0*/  LDGSTS.E [R13+0x12000], desc[UR22][R176.64], P3 ;  /* 0x12000000b00d7fae */ /* 0x000fe200099a1016 */
[----:B------:R-:W-:Y:S02]  /*c2f0*/  ISETP.GE.AND P6, PT, R219, UR4, PT ;  /* 0x00000004db007c0c */ /* 0x000fe4000bfc6270 */
[----:B------:R-:W-:-:S02]  /*c300*/  LOP3.LUT R219, R2, 0x76, RZ, 0xfc, !PT ;  /* 0x0000007602db7812 */ /* 0x000fc400078efcff */
[----:B------:R-:W-:Y:S02]  /*c310*/  ISETP.NE.U32.AND P3, PT, R5, RZ, PT ;  /* 0x000000ff0500720c */ /* 0x000fe40003f65070 */
        /* <DEDUP_REMOVED lines=100> */
[----:B------:R-:W-:Y:S01]  /*c960*/  UIADD3 UR5, UPT, UPT, UR5, -0x180, URZ ;  /* 0xfffffe8005057890 */ /* 0x000fe2000fffe0ff */
[----:B------:R-:W-:Y:S01]  /*c970*/  SEL R5, R5, RZ, P2 ;  /* 0x000000ff05057207 */ /* 0x000fe20001000000 */
[----:B------:R-:W-:Y:S01]  /*c980*/  IMAD.WIDE R150, R7, 0x4, R130 ;  /* 0x0000000407967825 */ /* 0x000fe200078e0282 */
[----:B------:R-:W-:-:S02]  /*c990*/  SEL R23, RZ, 0x4, P4 ;  /* 0x00000004ff177807 */ /* 0x000fc40002000000 */
[----:B------:R-:W-:Y:S01]  /*c9a0*/  ISETP.NE.U32.AND P4, PT, R5, RZ, PT ;  /* 0x000000ff0500720c */ /* 0x000fe20003f85070 */
[----:B------:R-:W-:Y:S01]  /*c9b0*/  IMAD.WIDE R148, R7, 0x4, R138 ;  /* 0x0000000407947825 */ /* 0x000fe200078e028a */
[----:B------:R-:W-:Y:S01]  /*c9c0*/  SEL R5, R23, RZ, P2 ;  /* 0x000000ff17057207 */ /* 0x000fe20001000000 */
[----:B------:R-:W-:Y:S01]  /*c9d0*/  LDGSTS.E [R15+0x10008], desc[UR22][R150.64], P6 ;  /* 0x10008000960f7fae */ /* 0x000fe2000b1a1016 */
[----:B------:R-:W-:Y:S01]  /*c9e0*/  ISETP.GE.AND P6, PT, R2, UR5, PT ;  /* 0x0000000502007c0c */ /* 0x000fe2000bfc6270 */
[----:B------:R-:W-:Y:S02]  /*c9f0*/  IMAD.WIDE R146, R7, 0x4, R140 ;  /* 0x0000000407927825 */ /* 0x000fe400078e028c */
[----:B------:R-:W-:Y:S01]  /*ca00*/  LDGSTS.E [R15+0x12000], desc[UR22][R148.64], P3 ;  /* 0x12000000940f7fae */ /* 0x000fe200099a1016 */
[----:B------:R-:W-:Y:S02]  /*ca10*/  ISETP.NE.U32.AND P3, PT, R5, RZ, PT ;  /* 0x000000ff0500720c */ /* 0x000fe40003f65070 */
[----:B------:R-:W-:Y:S01]  /*ca20*/  SEL R5, RZ, 0x4, P6 ;  /* 0x00000004ff057807 */ /* 0x000fe20003000000 */
[----:B------:R-:W-:Y:S01]  /*ca30*/  IMAD.WIDE R170, R7, 0x4, R170 ;  /* 0x0000000407aa7825 */ /* 0x000fe200078e02aa */
[----:B------:R-:W-:Y:S01]  /*ca40*/  ISETP.GT.AND P6, PT, R252, 0x1ff, PT ;  /* 0x000001fffc00780c */ /* 0x000fe20003fc4270 */
[----:B------:R-:W-:Y:S01]  /*ca50*/  LDGSTS.E [R15+0x12008], desc[UR22][R146.64], P1 ;  /* 0x12008000920f7fae */ /* 0x000fe200089a1016 */
[----:B------:R-:W-:-:S02]  /*ca60*/  LOP3.LUT R219, R2, 0x7c, RZ, 0xfc, !PT ;  /* 0x0000007c02db7812 */ /* 0x000fc400078efcff */
        /* <DEDUP_REMOVED lines=8> */
[----:B------:R-:W2:Y:S01]  /*caf0*/  S2R R219, SR_TID.X ;  /* 0x0000000000db7919 */ /* 0x000ea20000002100 */
[----:B------:R-:W-:Y:S01]  /*cb00*/  SEL R23, R5, RZ, P2 ;  /* 0x000000ff05177207 */ /* 0x000fe20001000000 */
[----:B------:R-:W3:Y:S01]  /*cb10*/  LDCU UR4, c[0x0][0x3a0] ;  /* 0x00007400ff0477ac */ /* 0x000ee20008000800 */
[----:B------:R-:W-:Y:S01]  /*cb20*/  SEL R5, RZ, 0x4, P1 ;  /* 0x00000004ff057807 */ /* 0x000fe20000800000 */
[----:B------:R-:W-:Y:S01]  /*cb30*/  LDGSTS.E [R15+0x14008], desc[UR22][R172.64], P3 ;  /* 0x14008000ac0f7fae */ /* 0x000fe200099a1016 */
[----:B------:R-:W-:-:S02]  /*cb40*/  ISETP.NE.U32.AND P1, PT, R23, RZ, PT ;  /* 0x000000ff1700720c */ /* 0x000fc40003f25070 */
[----:B------:R-:W-:-:S04]  /*cb50*/  SEL R5, R5, RZ, P2 ;  /* 0x000000ff05057207 */ /* 0x000fc80001000000 */
[----:B------:R-:W-:Y:S01]  /*cb60*/  ISETP.NE.U32.AND P3, PT, R5, RZ, PT ;  /* 0x000000ff0500720c */ /* 0x000fe20003f65070 */
[C---:B------:R-:W-:Y:S01]  /*cb70*/  IMAD.WIDE R204, R7.reuse, 0x4, R204 ;  /* 0x0000000407cc7825 */ /* 0x040fe200078e02cc */
[----:B------:R1:W-:Y:S03]  /*cb80*/  STL.64 [R1+0x440], R216 ;  /* 0x000440d801007387 */ /* 0x0003e60000100a00 */
[----:B------:R-:W-:Y:S02]  /*cb90*/  IMAD.WIDE R206, R7, 0x4, R206 ;  /* 0x0000000407ce7825 */ /* 0x000fe400078e02ce */
[----:B------:R-:W-:Y:S01]  /*cba0*/  LDGSTS.E [R15+0x16000], desc[UR22][R204.64], P1 ;  /* 0x16000000cc0f7fae */ /* 0x000fe200089a1016 */
[----:B--2---:R-:W-:-:S03]  /*cbb0*/  LOP3.LUT R218, R219, 0x7f, RZ, 0xc0, !PT ;  /* 0x0000007fdbda7812 */ /* 0x004fc600078ec0ff */
[----:B------:R-:W-:Y:S01]  /*cbc0*/  STL.64 [R1+0x448], R220 ;  /* 0x000448dc01007387 */ /* 0x000fe20000100a00 */
[----:B------:R-:W-:Y:S02]  /*cbd0*/  LOP3.LUT R219, R2, 0x2, RZ, 0xfc, !PT ;  /* 0x0000000202db7812 */ /* 0x000fe400078efcff */
[----:B------:R-:W-:Y:S01]  /*cbe0*/  ISETP.GE.AND P2, PT, R218, UR5, PT ;  /* 0x00000005da007c0c */ /* 0x000fe2000bf46270 */
[----:B------:R-:W-:Y:S03]  /*cbf0*/  LDGSTS.E [R15+0x16008], desc[UR22][R206.64], P3 ;  /* 0x16008000ce0f7fae */ /* 0x000fe600099a1016 */
[----:B------:R-:W-:Y:S01]  /*cc00*/  SEL R5, RZ, 0x4, P2 ;  /* 0x00000004ff057807 */ /* 0x000fe20001000000 */
[----:B------:R-:W-:Y:S01]  /*cc10*/  STL.64 [R1+0x458], R222 ;  /* 0x000458de01007387 */ /* 0x000fe20000100a00 */
[----:B------:R-:W-:Y:S02]  /*cc20*/  ISETP.GE.AND P2, PT, R219, UR5, PT ;  /* 0x00000005db007c0c */ /* 0x000fe4000bf46270 */
[----:B------:R-:W-:Y:S01]  /*cc30*/  SEL R5, R5, RZ, P6 ;  /* 0x000000ff05057207 */ /* 0x000fe20003000000 */
[----:B------:R-:W-:Y:S01]  /*cc40*/  IMAD.WIDE R102, R203, 0x4, R102 ;  /* 0x00000004cb667825 */ /* 0x000fe200078e0266 */
[----:B------:R-:W-:Y:S01]  /*cc50*/  SEL R23, RZ, 0x4, P2 ;  /* 0x00000004ff177807 */ /* 0x000fe20001000000 */
[----:B------:R-:W0:Y:S01]  /*cc60*/  LDGDEPBAR ;  /* 0x00000000000079af */ /* 0x000e220000000000 */
[----:B------:R-:W-:-:S02]  /*cc70*/  LOP3.LUT R219, R2, 0x20, RZ, 0xfc, !PT ;  /* 0x0000002002db7812 */ /* 0x000fc400078efcff */
[----:B------:R-:W-:Y:S01]  /*cc80*/  ISETP.NE.U32.AND P2, PT, R5, RZ, PT ;  /* 0x000000ff0500720c */ /* 0x000fe20003f45070 */
[----:B------:R-:W-:Y:S01]  /*cc90*/  STL.64 [R1+0x460], R214 ;  /* 0x000460d601007387 */ /* 0x000fe20000100a00 */
[----:B------:R-:W-:Y:S02]  /*cca0*/  SEL R5, R23, RZ, P6 ;  /* 0x000000ff17057207 */ /* 0x000fe40003000000 */
[----:B------:R-:W-:Y:S01]  /*ccb0*/  ISETP.GE.AND P1, PT, R219, UR5, PT ;  /* 0x00000005db007c0c */ /* 0x000fe2000bf26270 */
[----:B------:R-:W-:Y:S01]  /*ccc0*/  IMAD.WIDE R118, R203, 0x4, R118 ;  /* 0x00000004cb767825 */ /* 0x000fe200078e0276 */
[----:B------:R-:W-:Y:S01]  /*ccd0*/  LOP3.LUT R219, R2, 0x22, RZ, 0xfc, !PT ;  /* 0x0000002202db7812 */ /* 0x000fe200078efcff */
[----:B------:R2:W-:Y:S01]  /*cce0*/  STL.64 [R1+0x468], R212 ;  /* 0x000468d401007387 */ /* 0x0005e20000100a00 */
[----:B------:R-:W-:Y:S02]  /*ccf0*/  ISETP.NE.U32.AND P3, PT, R5, RZ, PT ;  /* 0x000000ff0500720c */ /* 0x000fe40003f65070 */
[----:B------:R-:W-:Y:S01]  /*cd00*/  SEL R5, RZ, 0x4, P1 ;  /* 0x00000004ff057807 */ /* 0x000fe20000800000 */
[----:B------:R-:W-:Y:S01]  /*cd10*/  STL.64 [R1+0x470], R210 ;  /* 0x000470d201007387 */ /* 0x000fe20000100a00 */
[----:B------:R-:W-:-:S03]  /*cd20*/  ISETP.GE.AND P1, PT, R219, UR5, PT ;  /* 0x00000005db007c0c */ /* 0x000fc6000bf26270 */
[----:B------:R-:W4:Y:S01]  /*cd30*/  LDL.LU.64 R218, [R1+0xf8] ;  /* 0x0000f80001da7983 */ /* 0x000f220000300a00 */
[----:B------:R-:W-:-:S03]  /*cd40*/  IMAD.WIDE R238, R203, 0x4, R238 ;  /* 0x00000004cbee7825 */ /* 0x000fc600078e02ee */
[----:B------:R-:W-:Y:S01]  /*cd50*/  LDGSTS.E [R0+0x50000], desc[UR22][R102.64], P5 ;  /* 0x5000000066007fae */ /* 0x000fe2000a9a1016 */
        /* <DEDUP_REMOVED lines=121> */
[----:B------:R-:W-:Y:S04]  /*d4f0*/  LDGSTS.E [R22+0x51780], desc[UR22][R78.64], P5 ;  /* 0x517800004e167fae */ /* 0x000fe8000a9a1016 */
[----:B------:R-:W-:Y:S04]  /*d500*/  LDGSTS.E [R22+0x51b80], desc[UR22][R94.64], P5 ;  /* 0x51b800005e167fae */ /* 0x000fe8000a9a1016 */
[----:B------:R-:W-:Y:S04]  /*d510*/  LDGSTS.E [R22+0x51f80], desc[UR22][R132.64], P5 ;  /* 0x51f8000084167fae */ /* 0x000fe8000a9a1016 */
[----:B------:R-:W0:Y:S01]  /*d520*/  LDGDEPBAR ;  /* 0x00000000000079af */ /* 0x000e220000000000 */
[----:B------:R-:W-:Y:S01]  /*d530*/  SEL R5, R5, RZ, P6 ;  /* 0x000000ff05057207 */ /* 0x000fe20003000000 */
[----:B------:R-:W-:Y:S01]  /*d540*/  IMAD.WIDE R144, R7, 0x4, R134 ;  /* 0x0000000407907825 */ /* 0x000fe200078e0286 */
[----:B------:R-:W-:Y:S02]  /*d550*/  BAR.SYNC.DEFER_BLOCKING 0x0 ;  /* 0x0000000000007b1d */ /* 0x000fe40000010000 */
[----:B------:R-:W-:-:S02]  /*d560*/  ISETP.NE.U32.AND P5, PT, R5, RZ, PT ;  /* 0x000000ff0500720c */ /* 0x000fc40003fa5070 */
[----:B------:R-:W-:Y:S02]  /*d570*/  SEL R5, RZ, 0x4, P1 ;  /* 0x00000004ff057807 */ /* 0x000fe40000800000 */
[C---:B-1----:R-:W-:Y:S01]  /*d580*/  LOP3.LUT R217, R2.reuse, 0x40, RZ, 0xfc, !PT ;  /* 0x0000004002d97812 */ /* 0x042fe200078efcff */
[----:B--2---:R-:W2:Y:S01]  /*d590*/  LDL.LU.64 R212, [R1+0xd8] ;  /* 0x0000d80001d47983 */ /* 0x004ea20000300a00 */
[----:B------:R-:W-:Y:S02]  /*d5a0*/  SEL R5, R5, RZ, P6 ;  /* 0x000000ff05057207 */ /* 0x000fe40003000000 */
[----:B------:R-:W-:Y:S01]  /*d5b0*/  ISETP.GE.AND P1, PT, R217, UR5, PT ;  /* 0x00000005d9007c0c */ /* 0x000fe2000bf26270 */
[----:B------:R-:W3:Y:S01]  /*d5c0*/  LDL.LU.64 R220, [R1+0x70] ;  /* 0x0000700001dc7983 */ /* 0x000ee20000300a00 */
[----:B------:R-:W-:Y:S01]  /*d5d0*/  LOP3.LUT R217, R2, 0x42, RZ, 0xfc, !PT ;  /* 0x0000004202d97812 */ /* 0x000fe200078efcff */
[----:B------:R-:W-:Y:S02]  /*d5e0*/  IMAD.WIDE R130, R7, 0x4, R136 ;  /* 0x0000000407827825 */ /* 0x000fe400078e0288 */
[----:B------:R-:W3:Y:S04]  /*d5f0*/  LDL.LU.64 R214, [R1+0x68] ;  /* 0x0000680001d67983 */ /* 0x000ee80000300a00 */
[----:B------:R-:W-:Y:S01]  /*d600*/  @!PT LDS RZ, [RZ] ;  /* 0x00000000fffff984 */ /* 0x000fe20000000800 */
[----:B------:R-:W-:Y:S01]  /*d610*/  @!PT LDS RZ, [RZ] ;  /* 0x00000000fffff984 */ /* 0x000fe20000000800 */
[----:B------:R-:W-:Y:S01]  /*d620*/  @!PT LDS RZ, [RZ] ;  /* 0x00000000fffff984 */ /* 0x000fe20000000800 */
[----:B------:R-:W-:Y:S01]  /*d630*/  LDGSTS.E [R6+0x18000], desc[UR22][R144.64], P4 ;  /* 0x1800000090067fae */ /* 0x000fe2000a1a1016 */
[----:B------:R-:W-:-:S02]  /*d640*/  ISETP.NE.U32.AND P4, PT, R5, RZ, PT ;  /* 0x000000ff0500720c */ /* 0x000fc40003f85070 */
[----:B------:R-:W-:Y:S02]  /*d650*/  SEL R5, RZ, 0x4, P1 ;  /* 0x00000004ff057807 */ /* 0x000fe40000800000 */
[----:B------:R-:W-:Y:S02]  /*d660*/  ISETP.GE.AND P1, PT, R217, UR5, PT ;  /* 0x00000005d9007c0c */ /* 0x000fe4000bf26270 */
[----:B------:R-:W-:Y:S02]  /*d670*/  SEL R5, R5, RZ, P6 ;  /* 0x000000ff05057207 */ /* 0x000fe40003000000 */
[----:B------:R-:W-:Y:S01]  /*d680*/  SEL R23, RZ, 0x4, P1 ;  /* 0x00000004ff177807 */ /* 0x000fe20000800000 */
[----:B----4-:R-:W-:Y:S01]  /*d690*/  IMAD.WIDE R134, R7, 0x4, R218 ;  /* 0x0000000407867825 */ /* 0x010fe200078e02da */
[----:B------:R-:W-:Y:S02]  /*d6a0*/  LOP3.LUT R219, R2, 0x60, RZ, 0xfc, !PT ;  /* 0x0000006002db7812 */ /* 0x000fe400078efcff */
[----:B------:R-:W-:-:S02]  /*d6b0*/  ISETP.NE.U32.AND P1, PT, R5, RZ, PT ;  /* 0x000000ff0500720c */ /* 0x000fc40003f25070 */
[----:B------:R2:W-:Y:S01]  /*d6c0*/  LDGSTS.E [R6+0x18008], desc[UR22][R134.64], P3 ;  /* 0x1800800086067fae */ /* 0x0005e200099a1016 */
[----:B------:R-:W-:Y:S02]  /*d6d0*/  SEL R5, R23, RZ, P6 ;  /* 0x000000ff17057207 */ /* 0x000fe40003000000 */
[----:B------:R-:W-:Y:S01]  /*d6e0*/  ISETP.GE.AND P3, PT, R219, UR5, PT ;  /* 0x00000005db007c0c */ /* 0x000fe2000bf66270 */
[----:B------:R-:W-:Y:S01]  /*d6f0*/  LDGSTS.E [R6+0x1a000], desc[UR22][R130.64], P5 ;  /* 0x1a00000082067fae */ /* 0x000fe2000a9a1016 */
[----:B------:R-:W-:Y:S02]  /*d700*/  LOP3.LUT R219, R2, 0x62, RZ, 0xfc, !PT ;  /* 0x0000006202db7812 */ /* 0x000fe400078efcff */
[----:B------:R-:W-:Y:S01]  /*d710*/  ISETP.NE.U32.AND P5, PT, R5, RZ, PT ;  /* 0x000000ff0500720c */ /* 0x000fe20003fa5070 */
[----:B------:R2:W-:Y:S01]  /*d720*/  STL.64 [R1+0xc8], R134 ;  /* 0x0000c88601007387 */ /* 0x0005e20000100a00 */
[----:B------:R-:W-:Y:S02]  /*d730*/  SEL R5, RZ, 0x4, P3 ;  /* 0x00000004ff057807 */ /* 0x000fe40001800000 */
[----:B------:R-:W-:-:S02]  /*d740*/  ISETP.GE.AND P3, PT, R219, UR5, PT ;  /* 0x00000005db007c0c */ /* 0x000fc4000bf66270 */
[----:B------:R-:W4:Y:S04]  /*d750*/  LDL.LU.64 R218, [R1+0x60] ;  /* 0x0000600001da7983 */ /* 0x000f280000300a00 */
[----:B------:R-:W4:Y:S01]  /*d760*/  LDL.LU.64 R222, [R1+0xc0] ;  /* 0x0000c00001de7983 */ /* 0x000f220000300a00 */
[----:B------:R-:W-:Y:S01]  /*d770*/  IMAD.WIDE R136, R7, 0x4, R142 ;  /* 0x0000000407887825 */ /* 0x000fe200078e028e */
[----:B------:R-:W-:Y:S02]  /*d780*/  SEL R5, R5, RZ, P6 ;  /* 0x000000ff05057207 */ /* 0x000fe40003000000 */
[----:B------:R-:W-:Y:S02]  /*d790*/  SEL R23, RZ, 0x4, P3 ;  /* 0x00000004ff177807 */ /* 0x000fe40001800000 */
[----:B------:R-:W-:Y:S01]  /*d7a0*/  LOP3.LUT R217, R2, 0x4, RZ, 0xfc, !PT ;  /* 0x0000000402d97812 */ /* 0x000fe200078efcff */
[----:B------:R-:W-:Y:S01]  /*d7b0*/  LDGSTS.E [R6+0x1a008], desc[UR22][R136.64], P4 ;  /* 0x1a00800088067fae */ /* 0x000fe2000a1a1016 */
[----:B------:R-:W-:-:S02]  /*d7c0*/  ISETP.NE.U32.AND P3, PT, R5, RZ, PT ;  /* 0x000000ff0500720c */ /* 0x000fc40003f65070 */
[----:B------:R-:W-:Y:S02]  /*d7d0*/  SEL R5, R23, RZ, P6 ;  /* 0x000000ff17057207 */ /* 0x000fe40003000000 */
[----:B------:R-:W-:Y:S02]  /*d7e0*/  ISETP.GE.AND P4, PT, R217, UR5, PT ;  /* 0x00000005d9007c0c */ /* 0x000fe4000bf86270 */
[----:B------:R-:W-:Y:S01]  /*d7f0*/  LOP3.LUT R217, R2, 0x6, RZ, 0xfc, !PT ;  /* 0x0000000602d97812 */ /* 0x000fe200078efcff */
[----:B--2---:R-:W-:-:S05]  /*d800*/  IMAD.WIDE R134, R7, 0x4, R212 ;  /* 0x0000000407867825 */ /* 0x004fca00078e02d4 */
[----:B------:R-:W-:Y:S01]  /*d810*/  LDGSTS.E [R6+0x1c000], desc[UR22][R134.64], P1 ;  /* 0x1c00000086067fae */ /* 0x000fe200089a1016 */
[----:B------:R-:W-:Y:S02]  /*d820*/  ISETP.NE.U32.AND P1, PT, R5, RZ, PT ;  /* 0x000000ff0500720c */ /* 0x000fe40003f25070 */
[----:B------:R-:W-:Y:S02]  /*d830*/  SEL R5, RZ, 0x4, P4 ;  /* 0x00000004ff057807 */ /* 0x000fe40002000000 */
[----:B------:R-:W-:Y:S02]  /*d840*/  ISETP.GE.AND P4, PT, R217, UR5, PT ;  /* 0x00000005d9007c0c */ /* 0x000fe4000bf86270 */
[----:B------:R-:W2:Y:S01]  /*d850*/  LDL.LU.64 R216, [R1+0xb8] ;  /* 0x0000b80001d87983 */ /* 0x000ea20000300a00 */
[----:B------:R-:W-:Y:S01]  /*d860*/  SEL R5, R5, RZ, P6 ;  /* 0x000000ff05057207 */ /* 0x000fe20003000000 */
[C---:B---3--:R-:W-:Y:S01]  /*d870*/  IMAD.WIDE R140, R7.reuse, 0x4, R220 ;  /* 0x00000004078c7825 */ /* 0x048fe200078e02dc */
[----:B------:R-:W-:Y:S01]  /*d880*/  SEL R23, RZ, 0x4, P4 ;  /* 0x00000004ff177807 */ /* 0x000fe20002000000 */
[----:B------:R-:W3:Y:S01]  /*d890*/  LDL.LU.64 R212, [R1+0x58] ;  /* 0x0000580001d47983 */ /* 0x000ee20000300a00 */
[----:B------:R-:W-:Y:S01]  /*d8a0*/  LOP3.LUT R221, R2, 0x24, RZ, 0xfc, !PT ;  /* 0x0000002402dd7812 */ /* 0x000fe200078efcff */
[----:B------:R-:W-:Y:S01]  /*d8b0*/  IMAD.WIDE R138, R7, 0x4, R214 ;  /* 0x00000004078a7825 */ /* 0x000fe200078e02d6 */
[----:B------:R-:W-:Y:S01]  /*d8c0*/  ISETP.NE.U32.AND P4, PT, R5, RZ, PT ;  /* 0x000000ff0500720c */ /* 0x000fe20003f85070 */
[----:B------:R-:W-:Y:S01]  /*d8d0*/  LDGSTS.E [R6+0x1c008], desc[UR22][R140.64], P5 ;  /* 0x1c0080008c067fae */ /* 0x000fe2000a9a1016 */
[----:B------:R-:W-:-:S02]  /*d8e0*/  SEL R5, R23, RZ, P6 ;  /* 0x000000ff17057207 */ /* 0x000fc40003000000 */
[----:B------:R-:W-:Y:S01]  /*d8f0*/  ISETP.GE.AND P5, PT, R221, UR5, PT ;  /* 0x00000005dd007c0c */ /* 0x000fe2000bfa6270 */
[----:B------:R-:W-:Y:S01]  /*d900*/  LDGSTS.E [R6+0x1e000], desc[UR22][R138.64], P3 ;  /* 0x1e0000008a067fae */ /* 0x000fe200099a1016 */
[----:B------:R-:W-:Y:S02]  /*d910*/  LOP3.LUT R221, R2, 0x26, RZ, 0xfc, !PT ;  /* 0x0000002602dd7812 */ /* 0x000fe400078efcff */
[----:B------:R-:W-:Y:S02]  /*d920*/  ISETP.NE.U32.AND P3, PT, R5, RZ, PT ;  /* 0x000000ff0500720c */ /* 0x000fe40003f65070 */
[----:B------:R-:W-:Y:S02]  /*d930*/  SEL R5, RZ, 0x4, P5 ;  /* 0x00000004ff057807 */ /* 0x000fe40002800000 */
[----:B------:R-:W-:Y:S02]  /*d940*/  ISETP.GE.AND P5, PT, R221, UR5, PT ;  /* 0x00000005dd007c0c */ /* 0x000fe4000bfa6270 */
[----:B------:R-:W3:Y:S01]  /*d950*/  LDL.LU.64 R220, [R1+0x50] ;  /* 0x0000500001dc7983 */ /* 0x000ee20000300a00 */
[----:B------:R-:W-:-:S02]  /*d960*/  SEL R5, R5, RZ, P6 ;  /* 0x000000ff05057207 */ /* 0x000fc40003000000 */
[----:B------:R-:W-:Y:S01]  /*d970*/  SEL R23, RZ, 0x4, P5 ;  /* 0x00000004ff177807 */ /* 0x000fe20002800000 */
[----:B------:R-:W3:Y:S01]  /*d980*/  LDL.LU.64 R214, [R1+0x48] ;  /* 0x0000480001d67983 */ /* 0x000ee20000300a00 */
[----:B------:R-:W-:Y:S02]  /*d990*/  ISETP.NE.U32.AND P5, PT, R5, RZ, PT ;  /* 0x000000ff0500720c */ /* 0x000fe40003fa5070 */
[----:B------:R-:W-:Y:S01]  /*d9a0*/  SEL R5, R23, RZ, P6 ;  /* 0x000000ff17057207 */ /* 0x000fe20003000000 */
[----:B----4-:R-:W-:Y:S01]  /*d9b0*/  IMAD.WIDE R142, R7, 0x4, R218 ;  /* 0x00000004078e7825 */ /* 0x010fe200078e02da */
[----:B------:R-:W-:-:S03]  /*d9c0*/  LOP3.LUT R219, R2, 0x44, RZ, 0xfc, !PT ;  /* 0x0000004402db7812 */ /* 0x000fc600078efcff */
[----:B------:R-:W-:Y:S01]  /*d9d0*/  IMAD.WIDE R210, R7, 0x4, R222 ;  /* 0x0000000407d27825 */ /* 0x000fe200078e02de */
        /* <DEDUP_REMOVED lines=27> */
[----:B------:R-:W3:Y:S01]  /*db90*/  LDL.LU.64 R216, [R1+0x30] ;  /* 0x0000300001d87983 */ /* 0x000ee20000300a00 */
[----:B------:R-:W-:Y:S01]  /*dba0*/  SEL R23, RZ, 0x4, P3 ;  /* 0x00000004ff177807 */ /* 0x000fe20001800000 */
[C---:B-1----:R-:W-:Y:S01]  /*dbb0*/  IMAD.WIDE R222, R7.reuse, 0x4, R220 ;  /* 0x0000000407de7825 */ /* 0x042fe200078e02dc */
[----:B------:R-:W-:Y:S01]  /*dbc0*/  LOP3.LUT R221, R2, 0x8, RZ, 0xfc, !PT ;  /* 0x0000000802dd7812 */ /* 0x000fe200078efcff */
[----:B--2---:R-:W2:Y:S02]  /*dbd0*/  LDL.LU.64 R212, [R1+0x28] ;  /* 0x0000280001d47983 */ /* 0x004ea40000300a00 */
[----:B------:R-:W-:Y:S01]  /*dbe0*/  IMAD.WIDE R214, R7, 0x4, R214 ;  /* 0x0000000407d67825 */ /* 0x000fe200078e02d6 */
[----:B------:R-:W-:Y:S02]  /*dbf0*/  ISETP.NE.U32.AND P3, PT, R5, RZ, PT ;  /* 0x000000ff0500720c */ /* 0x000fe40003f65070 */
[----:B------:R-:W-:Y:S01]  /*dc00*/  SEL R5, R23, RZ, P6 ;  /* 0x000000ff17057207 */ /* 0x000fe20003000000 */
[----:B------:R-:W-:Y:S01]  /*dc10*/  LDGSTS.E [R9+0x1a008], desc[UR22][R222.64], P4 ;  /* 0x1a008000de097fae */ /* 0x000fe2000a1a1016 */
[----:B------:R-:W-:-:S02]  /*dc20*/  ISETP.GE.AND P4, PT, R221, UR5, PT ;  /* 0x00000005dd007c0c */ /* 0x000fc4000bf86270 */
[----:B------:R-:W-:Y:S01]  /*dc30*/  LOP3.LUT R221, R2, 0xa, RZ, 0xfc, !PT ;  /* 0x0000000a02dd7812 */ /* 0x000fe200078efcff */
[----:B------:R-:W-:Y:S01]  /*dc40*/  LDGSTS.E [R9+0x1c000], desc[UR22][R214.64], P1 ;  /* 0x1c000000d6097fae */ /* 0x000fe200089a1016 */
[----:B------:R-:W-:Y:S02]  /*dc50*/  ISETP.NE.U32.AND P1, PT, R5, RZ, PT ;  /* 0x000000ff0500720c */ /* 0x000fe40003f25070 */
[----:B------:R-:W-:Y:S01]  /*dc60*/  SEL R5, RZ, 0x4, P4 ;  /* 0x00000004ff057807 */ /* 0x000fe20002000000 */
[----:B------:R1:W-:Y:S01]  /*dc70*/  STL.64 [R1+0xa0], R222 ;  /* 0x0000a0de01007387 */ /* 0x0003e20000100a00 */
[----:B------:R-:W-:-:S03]  /*dc80*/  ISETP.GE.AND P4, PT, R221, UR5, PT ;  /* 0x00000005dd007c0c */ /* 0x000fc6000bf86270 */
[----:B------:R4:W-:Y:S01]  /*dc90*/  STL.64 [R1+0x98], R214 ;  /* 0x000098d601007387 */ /* 0x0009e20000100a00 */
[----:B------:R-:W-:Y:S02]  /*dca0*/  SEL R5, R5, RZ, P6 ;  /* 0x000000ff05057207 */ /* 0x000fe40003000000 */
[----:B------:R-:W-:Y:S01]  /*dcb0*/  SEL R23, RZ, 0x4, P4 ;  /* 0x00000004ff177807 */ /* 0x000fe20002000000 */
[----:B----4-:R-:W-:Y:S01]  /*dcc0*/  IMAD.WIDE R220, R7, 0x4, R218 ;  /* 0x0000000407dc7825 */ /* 0x010fe200078e02da */
[----:B-1----:R-:W4:Y:S01]  /*dcd0*/  LDL.LU.64 R222, [R1+0x20] ;  /* 0x0000200001de7983 */ /* 0x002f220000300a00 */
[----:B------:R-:W-:-:S03]  /*dce0*/  LOP3.LUT R219, R2, 0x28, RZ, 0xfc, !PT ;  /* 0x0000002802db7812 */ /* 0x000fc600078efcff */
[----:B------:R-:W4:Y:S01]  /*dcf0*/  LDL.LU.64 R214, [R1+0x18] ;  /* 0x0000180001d67983 */ /* 0x000f220000300a00 */
[----:B------:R-:W-:Y:S01]  /*dd00*/  IMAD.WIDE R210, R7, 0x4, R210 ;  /* 0x0000000407d27825 */ /* 0x000fe200078e02d2 */
[----:B------:R-:W-:Y:S02]  /*dd10*/  ISETP.NE.U32.AND P4, PT, R5, RZ, PT ;  /* 0x000000ff0500720c */ /* 0x000fe40003f85070 */
[----:B------:R-:W-:Y:S01]  /*dd20*/  LDGSTS.E [R9+0x1c008], desc[UR22][R220.64], P5 ;  /* 0x1c008000dc097fae */ /* 0x000fe2000a9a1016 */
[----:B------:R-:W-:Y:S02]  /*dd30*/  SEL R5, R23, RZ, P6 ;  /* 0x000000ff17057207 */ /* 0x000fe40003000000 */
[----:B------:R-:W-:Y:S01]  /*dd40*/  ISETP.GE.AND P5, PT, R219, UR5, PT ;  /* 0x00000005db007c0c */ /* 0x000fe2000bfa6270 */
[----:B------:R1:W-:Y:S01]  /*dd50*/  STL.64 [R1+0x90], R220 ;  /* 0x000090dc01007387 */ /* 0x0003e20000100a00 */
[----:B------:R-:W-:-:S03]  /*dd60*/  LOP3.LUT R219, R2, 0x2a, RZ, 0xfc, !PT ;  /* 0x0000002a02db7812 */ /* 0x000fc600078efcff */
[----:B------:R3:W-:Y:S01]  /*dd70*/  LDGSTS.E [R9+0x1e000], desc[UR22][R210.64], P3 ;  /* 0x1e000000d2097fae */ /* 0x0007e200099a1016 */
        /* <DEDUP_REMOVED lines=10> */
[----:B---3--:R-:W-:Y:S01]  /*de20*/  IMAD.WIDE R210, R7, 0x4, R216 ;  /* 0x0000000407d27825 */ /* 0x008fe200078e02d8 */
[----:B------:R-:W-:-:S04]  /*de30*/  LOP3.LUT R217, R2, 0x48, RZ, 0xfc, !PT ;  /* 0x0000004802d97812 */ /* 0x000fc800078efcff */
[----:B------:R1:W-:Y:S01]  /*de40*/  STL.64 [R1+0x80], R210 ;  /* 0x000080d201007387 */ /* 0x0003e20000100a00 */
[----:B--2---:R-:W-:-:S03]  /*de50*/  IMAD.WIDE R212, R7, 0x4, R212 ;  /* 0x0000000407d47825 */ /* 0x004fc600078e02d4 */
        /* <DEDUP_REMOVED lines=8> */
[----:B------:R-:W3:Y:S01]  /*dee0*/  LDL.LU.64 R216, [R1] ;  /* 0x0000000001d87983 */ /* 0x000ee20000300a00 */
[----:B--2---:R-:W-:-:S04]  /*def0*/  LOP3.LUT R213, R2, 0x4a, RZ, 0xfc, !PT ;  /* 0x0000004a02d57812 */ /* 0x004fc800078efcff */
[----:B------:R-:W-:Y:S01]  /*df00*/  ISETP.GE.AND P1, PT, R213, UR5, PT ;  /* 0x00000005d5007c0c */ /* 0x000fe2000bf26270 */
[C---:B----4-:R-:W-:Y:S01]  /*df10*/  IMAD.WIDE R212, R7.reuse, 0x4, R222 ;  /* 0x0000000407d47825 */ /* 0x050fe200078e02de */
[C---:B------:R-:W-:Y:S02]  /*df20*/  LOP3.LUT R223, R2.reuse, 0x68, RZ, 0xfc, !PT ;  /* 0x0000006802df7812 */ /* 0x040fe400078efcff */
[----:B------:R-:W-:Y:S01]  /*df30*/  SEL R23, RZ, 0x4, P1 ;  /* 0x00000004ff177807 */ /* 0x000fe20000800000 */
[----:B------:R-:W-:Y:S01]  /*df40*/  IMAD.WIDE R214, R7, 0x4, R214 ;  /* 0x0000000407d67825 */ /* 0x000fe200078e02d6 */
        /* <DEDUP_REMOVED lines=9> */
[C---:B------:R-:W-:Y:S01]  /*dfe0*/  IMAD.WIDE R222, R7.reuse, 0x4, R220 ;  /* 0x0000000407de7825 */ /* 0x040fe200078e02dc */
[----:B------:R1:W-:Y:S03]  /*dff0*/  STL.64 [R1+0x78], R212 ;  /* 0x000078d401007387 */ /* 0x0003e60000100a00 */
[----:B------:R-:W-:Y:S01]  /*e000*/  IMAD.WIDE R218, R7, 0x4, R218 ;  /* 0x0000000407da7825 */ /* 0x000fe200078e02da */
[----:B------:R-:W-:Y:S04]  /*e010*/  LDGSTS.E [R10+0x1a008], desc[UR22][R222.64], P4 ;  /* 0x1a008000de0a7fae */ /* 0x000fe8000a1a1016 */
[----:B------:R2:W-:Y:S04]  /*e020*/  LDGSTS.E [R10+0x1c000], desc[UR22][R218.64], P1 ;  /* 0x1c000000da0a7fae */ /* 0x0005e800089a1016 */
[----:B-1----:R-:W4:Y:S04]  /*e030*/  LDL.LU.64 R212, [R1+0x468] ;  /* 0x0004680001d47983 */ /* 0x002f280000300a00 */
[----:B------:R1:W-:Y:S04]  /*e040*/  STL.64 [R1+0x70], R214 ;  /* 0x000070d601007387 */ /* 0x0003e80000100a00 */
        /* <DEDUP_REMOVED lines=39> */
[----:B----4-:R-:W-:-:S04]  /*e2c0*/  IMAD.WIDE R212, R7, 0x4, R212 ;  /* 0x0000000407d47825 */ /* 0x010fc800078e02d4 */
        /* <DEDUP_REMOVED lines=11> */
[----:B------:R-:W-:Y:S01]  /*e380*/  LDGSTS.E [R11+0x18000], desc[UR22][R220.64], P4 ;  /* 0x18000000dc0b7fae */ /* 0x000fe2000a1a1016 */
[----:B------:R-:W-:Y:S02]  /*e390*/  ISETP.NE.U32.AND P4, PT, R5, RZ, PT ;  /* 0x000000ff0500720c */ /* 0x000fe40003f85070 */
[----:B------:R-:W-:Y:S02]  /*e3a0*/  SEL R5, RZ, 0x4, P1 ;  /* 0x00000004ff057807 */ /* 0x000fe40000800000 */
[----:B------:R-:W-:Y:S01]  /*e3b0*/  ISETP.GE.AND P1, PT, R219, UR5, PT ;  /* 0x00000005db007c0c */ /* 0x000fe2000bf26270 */
[----:B------:R1:W-:Y:S01]  /*e3c0*/  STL.64 [R1+0x40], R216 ;  /* 0x000040d801007387 */ /* 0x0003e20000100a00 */
[----:B------:R-:W-:-:S02]  /*e3d0*/  SEL R5, R5, RZ, P6 ;  /* 0x000000ff05057207 */ /* 0x000fc40003000000 */
[----:B------:R-:W-:Y:S02]  /*e3e0*/  SEL R23, RZ, 0x4, P1 ;  /* 0x00000004ff177807 */ /* 0x000fe40000800000 */
[----:B------:R-:W-:Y:S02]  /*e3f0*/  LOP3.LUT R219, R2, 0x6c, RZ, 0xfc, !PT ;  /* 0x0000006c02db7812 */ /* 0x000fe400078efcff */
[----:B------:R-:W-:Y:S01]  /*e400*/  ISETP.NE.U32.AND P1, PT, R5, RZ, PT ;  /* 0x000000ff0500720c */ /* 0x000fe20003f25070 */
[----:B-1----:R-:W-:Y:S01]  /*e410*/  IMAD.WIDE R216, R7, 0x4, R222 ;  /* 0x0000000407d87825 */ /* 0x002fe200078e02de */
[----:B------:R-:W-:-:S04]  /*e420*/  SEL R5, R23, RZ, P6 ;  /* 0x000000ff17057207 */ /* 0x000fc80003000000 */
[----:B------:R-:W-:Y:S01]  /*e430*/  LDGSTS.E [R11+0x18008], desc[UR22][R216.64], P3 ;  /* 0x18008000d80b7fae */ /* 0x000fe200099a1016 */
[----:B------:R-:W-:Y:S02]  /*e440*/  ISETP.GE.AND P3, PT, R219, UR5, PT ;  /* 0x00000005db007c0c */ /* 0x000fe4000bf66270 */
[----:B------:R-:W-:Y:S01]  /*e450*/  LOP3.LUT R219, R2, 0x6e, RZ, 0xfc, !PT ;  /* 0x0000006e02db7812 */ /* 0x000fe200078efcff */
[----:B------:R-:W-:Y:S01]  /*e460*/  LDGSTS.E [R11+0x1a000], desc[UR22][R214.64], P5 ;  /* 0x1a000000d60b7fae */ /* 0x000fe2000a9a1016 */
[----:B------:R-:W-:Y:S02]  /*e470*/  ISETP.NE.U32.AND P5, PT, R5, RZ, PT ;  /* 0x000000ff0500720c */ /* 0x000fe40003fa5070 */
[----:B------:R-:W-:Y:S01]  /*e480*/  SEL R5, RZ, 0x4, P3 ;  /* 0x00000004ff057807 */ /* 0x000fe20001800000 */
[----:B------:R-:W-:Y:S01]  /*e490*/  LDGSTS.E [R11+0x1a008], desc[UR22][R212.64], P4 ;  /* 0x1a008000d40b7fae */ /* 0x000fe2000a1a1016 */
[----:B------:R-:W-:Y:S02]  /*e4a0*/  ISETP.GE.AND P3, PT, R219, UR5, PT ;  /* 0x00000005db007c0c */ /* 0x000fe4000bf66270 */
[----:B------:R-:W-:Y:S01]  /*e4b0*/  SEL R5, R5, RZ, P6 ;  /* 0x000000ff05057207 */ /* 0x000fe20003000000 */
[----:B------:R-:W-:Y:S01]  /*e4c0*/  LDGSTS.E [R11+0x1c000], desc[UR22][R210.64], P1 ;  /* 0x1c000000d20b7fae */ /* 0x000fe200089a1016 */
[----:B------:R-:W-:-:S02]  /*e4d0*/  SEL R23, RZ, 0x4, P3 ;  /* 0x00000004ff177807 */ /* 0x000fc40001800000 */
[C---:B------:R-:W-:Y:S02]  /*e4e0*/  LOP3.LUT R219, R2.reuse, 0x10, RZ, 0xfc, !PT ;  /* 0x0000001002db7812 */ /* 0x040fe400078efcff */
[----:B------:R-:W-:Y:S01]  /*e4f0*/  ISETP.NE.U32.AND P3, PT, R5, RZ, PT ;  /* 0x000000ff0500720c */ /* 0x000fe20003f65070 */
[----:B------:R-:W-:Y:S01]  /*e500*/  LDGSTS.E [R11+0x1c008], desc[UR22][R208.64], P5 ;  /* 0x1c008000d00b7fae */ /* 0x000fe2000a9a1016 */
[----:B------:R-:W-:Y:S02]  /*e510*/  SEL R5, R23, RZ, P6 ;  /* 0x000000ff17057207 */ /* 0x000fe40003000000 */
[----:B------:R-:W-:Y:S02]  /*e520*/  ISETP.GE.AND P4, PT, R219, UR5, PT ;  /* 0x00000005db007c0c */ /* 0x000fe4000bf86270 */
[----:B------:R-:W-:Y:S02]  /*e530*/  LOP3.LUT R219, R2, 0x12, RZ, 0xfc, !PT ;  /* 0x0000001202db7812 */ /* 0x000fe400078efcff */
[----:B------:R-:W-:-:S02]  /*e540*/  ISETP.NE.U32.AND P1, PT, R5, RZ, PT ;  /* 0x000000ff0500720c */ /* 0x000fc40003f25070 */
[----:B------:R-:W-:Y:S02]  /*e550*/  SEL R5, RZ, 0x4, P4 ;  /* 0x00000004ff057807 */ /* 0x000fe40002000000 */
[----:B------:R-:W-:Y:S01]  /*e560*/  ISETP.GE.AND P4, PT, R219, UR5, PT ;  /* 0x00000005db007c0c */ /* 0x000fe2000bf86270 */
[----:B------:R1:W-:Y:S01]  /*e570*/  LDGSTS.E [R11+0x1e000], desc[UR22][R186.64], P3 ;  /* 0x1e000000ba0b7fae */ /* 0x0003e200099a1016 */
[----:B------:R-:W-:Y:S02]  /*e580*/  SEL R5, R5, RZ, P6 ;  /* 0x000000ff05057207 */ /* 0x000fe40003000000 */
[----:B------:R-:W-:Y:S02]  /*e590*/  SEL R23, RZ, 0x4, P4 ;  /* 0x00000004ff177807 */ /* 0x000fe40002000000 */
[----:B------:R-:W-:Y:S02]  /*e5a0*/  LOP3.LUT R219, R2, 0x30, RZ, 0xfc, !PT ;  /* 0x0000003002db7812 */ /* 0x000fe400078efcff */
[----:B------:R-:W-:Y:S01]  /*e5b0*/  ISETP.NE.U32.AND P4, PT, R5, RZ, PT ;  /* 0x000000ff0500720c */ /* 0x000fe20003f85070 */
[----:B------:R-:W-:Y:S01]  /*e5c0*/  STL.64 [R1+0x60], R220 ;  /* 0x000060dc01007387 */ /* 0x000fe20000100a00 */
[----:B------:R-:W-:-:S02]  /*e5d0*/  SEL R5, R23, RZ, P6 ;  /* 0x000000ff17057207 */ /* 0x000fc40003000000 */
[----:B------:R-:W-:Y:S01]  /*e5e0*/  ISETP.GE.AND P5, PT, R219, UR5, PT ;  /* 0x00000005db007c0c */ /* 0x000fe2000bfa6270 */
[----:B------:R-:W-:Y:S01]  /*e5f0*/  LDGSTS.E [R11+0x1e008], desc[UR22][R188.64], P1 ;  /* 0x1e008000bc0b7fae */ /* 0x000fe200089a1016 */
[----:B------:R-:W-:Y:S02]  /*e600*/  LOP3.LUT R219, R2, 0x32, RZ, 0xfc, !PT ;  /* 0x0000003202db7812 */ /* 0x000fe400078efcff */
[----:B------:R-:W-:Y:S01]  /*e610*/  ISETP.NE.U32.AND P3, PT, R5, RZ, PT ;  /* 0x000000ff0500720c */ /* 0x000fe20003f65070 */
[----:B------:R-:W-:Y:S01]  /*e620*/  STL.64 [R1+0x38], R216 ;  /* 0x000038d801007387 */ /* 0x000fe20000100a00 */
[----:B------:R-:W-:Y:S02]  /*e630*/  SEL R5, RZ, 0x4, P5 ;  /* 0x00000004ff057807 */ /* 0x000fe40002800000 */
[----:B------:R-:W-:Y:S01]  /*e640*/  ISETP.GE.AND P5, PT, R219, UR5, PT ;  /* 0x00000005db007c0c */ /* 0x000fe2000bfa6270 */
[----:B------:R-:W-:Y:S01]  /*e650*/  STL.64 [R1+0x30], R214 ;  /* 0x000030d601007387 */ /* 0x000fe20000100a00 */
[----:B------:R-:W-:-:S03]  /*e660*/  SEL R5, R5, RZ, P6 ;  /* 0x000000ff05057207 */ /* 0x000fc60003000000 */
[----:B------:R-:W-:Y:S01]  /*e670*/  STL.64 [R1+0x28], R212 ;  /* 0x000028d401007387 */ /* 0x000fe20000100a00 */
[----:B------:R-:W-:-:S03]  /*e680*/  SEL R23, RZ, 0x4, P5 ;  /* 0x00000004ff177807 */ /* 0x000fc60002800000 */
[----:B------:R-:W-:Y:S01]  /*e690*/  STL.64 [R1+0x20], R210 ;  /* 0x000020d201007387 */ /* 0x000fe20000100a00 */
[----:B------:R-:W-:-:S03]  /*e6a0*/  LOP3.LUT R219, R2, 0x50, RZ, 0xfc, !PT ;  /* 0x0000005002db7812 */ /* 0x000fc600078efcff */
[----:B------:R-:W-:Y:S01]  /*e6b0*/  STL.64 [R1+0x18], R208 ;  /* 0x000018d001007387 */ /* 0x000fe20000100a00 */
[----:B------:R-:W-:-:S03]  /*e6c0*/  ISETP.NE.U32.AND P5, PT, R5, RZ, PT ;  /* 0x000000ff0500720c */ /* 0x000fc60003fa5070 */
[----:B------:R1:W-:Y:S01]  /*e6d0*/  STL.64 [R1+0x430], R186 ;  /* 0x000430ba01007387 */ /* 0x0003e20000100a00 */
[----:B------:R-:W-:Y:S02]  /*e6e0*/  SEL R5, R23, RZ, P6 ;  /* 0x000000ff17057207 */ /* 0x000fe40003000000 */
[----:B------:R-:W-:Y:S02]  /*e6f0*/  ISETP.GE.AND P1, PT, R219, UR5, PT ;  /* 0x00000005db007c0c */ /* 0x000fe4000bf26270 */
[----:B------:R-:W-:Y:S01]  /*e700*/  LOP3.LUT R219, R2, 0x52, RZ, 0xfc, !PT ;  /* 0x0000005202db7812 */ /* 0x000fe200078efcff */
[----:B-1----:R-:W-:Y:S01]  /*e710*/  IMAD.WIDE R186, R7, 0x4, R224 ;  /* 0x0000000407ba7825 */ /* 0x002fe200078e02e0 */
[----:B------:R-:W-:Y:S04]  /*e720*/  STL.64 [R1+0x8], R188 ;  /* 0x000008bc01007387 */ /* 0x000fe80000100a00 */
[----:B------:R1:W-:Y:S01]  /*e730*/  LDGSTS.E [R12+0x18000], desc[UR22][R186.64], P4 ;  /* 0x18000000ba0c7fae */ /* 0x0003e2000a1a1016 */
[----:B------:R-:W-:-:S02]  /*e740*/  ISETP.NE.U32.AND P4, PT, R5, RZ, PT ;  /* 0x000000ff0500720c */ /* 0x000fc40003f85070 */
[----:B------:R-:W-:Y:S02]  /*e750*/  SEL R5, RZ, 0x4, P1 ;  /* 0x00000004ff057807 */ /* 0x000fe40000800000 */
[----:B------:R-:W-:Y:S01]  /*e760*/  ISETP.GE.AND P1, PT, R219, UR5, PT ;  /* 0x00000005db007c0c */ /* 0x000fe2000bf26270 */
[----:B------:R1:W-:Y:S01]  /*e770*/  STL.64 [R1+0x10], R186 ;  /* 0x000010ba01007387 */ /* 0x0003e20000100a00 */
[----:B------:R-:W-:Y:S02]  /*e780*/  SEL R5, R5, RZ, P6 ;  /* 0x000000ff05057207 */ /* 0x000fe40003000000 */
[----:B------:R-:W-:Y:S02]  /*e790*/  SEL R23, RZ, 0x4, P1 ;  /* 0x00000004ff177807 */ /* 0x000fe40000800000 */
[----:B------:R-:W-:Y:S02]  /*e7a0*/  LOP3.LUT R219, R2, 0x70, RZ, 0xfc, !PT ;  /* 0x0000007002db7812 */ /* 0x000fe400078efcff */
[----:B------:R-:W-:Y:S01]  /*e7b0*/  ISETP.NE.U32.AND P1, PT, R5, RZ, PT ;  /* 0x000000ff0500720c */ /* 0x000fe20003f25070 */
[----:B-1----:R-:W-:Y:S01]  /*e7c0*/  IMAD.WIDE R186, R7, 0x4, R226 ;  /* 0x0000000407ba7825 */ /* 0x002fe200078e02e2 */
[----:B------:R-:W-:-:S03]  /*e7d0*/  SEL R5, R23, RZ, P6 ;  /* 0x000000ff17057207 */ /* 0x000fc60003000000 */
[----:B------:R-:W-:Y:S01]  /*e7e0*/  IMAD.WIDE R226, R7, 0x4, R184 ;  /* 0x0000000407e27825 */ /* 0x000fe200078e02b8 */
[----:B------:R1:W-:Y:S01]  /*e7f0*/  LDGSTS.E [R12+0x18008], desc[UR22][R186.64], P3 ;  /* 0x18008000ba0c7fae */ /* 0x0003e200099a1016 */
[----:B------:R-:W-:Y:S02]  /*e800*/  ISETP.GE.AND P3, PT, R219, UR5, PT ;  /* 0x00000005db007c0c */ /* 0x000fe4000bf66270 */
[----:B------:R-:W-:Y:S01]  /*e810*/  LOP3.LUT R219, R2, 0x72, RZ, 0xfc, !PT ;  /* 0x0000007202db7812 */ /* 0x000fe200078efcff */
[----:B------:R-:W-:Y:S01]  /*e820*/  LDGSTS.E [R12+0x1a000], desc[UR22][R226.64], P5 ;  /* 0x1a000000e20c7fae */ /* 0x000fe2000a9a1016 */
        /* <DEDUP_REMOVED lines=44> */
[----:B------:R-:W-:Y:S02]  /*eaf0*/  ISETP.GE.AND P1, PT, R215, UR5, PT ;  /* 0x00000005d7007c0c */ /* 0x000fe4000bf26270 */
[----:B------:R-:W-:Y:S02]  /*eb00*/  SEL R5, R5, RZ, P6 ;  /* 0x000000ff05057207 */ /* 0x000fe40003000000 */
[----:B------:R-:W-:Y:S01]  /*eb10*/  SEL R23, RZ, 0x4, P1 ;  /* 0x00000004ff177807 */ /* 0x000fe20000800000 */
[----:B------:R-:W-:Y:S01]  /*eb20*/  IMAD.WIDE R214, R7, 0x4, R176 ;  /* 0x0000000407d67825 */ /* 0x000fe200078e02b0 */
[----:B------:R-:W-:Y:S02]  /*eb30*/  LOP3.LUT R213, R2, 0x74, RZ, 0xfc, !PT ;  /* 0x0000007402d57812 */ /* 0x000fe400078efcff */
        /* <DEDUP_REMOVED lines=23> */
[----:B------:R-:W-:Y:S01]  /*ecb0*/  SEL R5, R5, RZ, P6 ;  /* 0x000000ff05057207 */ /* 0x000fe20003000000 */
[----:B------:R1:W-:Y:S01]  /*ecc0*/  STL.64 [R1], R186 ;  /* 0x000000ba01007387 */ /* 0x0003e20000100a00 */
[----:B------:R-:W-:Y:S01]  /*ecd0*/  SEL R23, RZ, 0x4, P4 ;  /* 0x00000004ff177807 */ /* 0x000fe20002000000 */
[----:B------:R-:W-:Y:S01]  /*ece0*/  IMAD.WIDE R194, R7, 0x4, R194 ;  /* 0x0000000407c27825 */ /* 0x000fe200078e02c2 */
[----:B------:R-:W-:Y:S01]  /*ecf0*/  ISETP.NE.U32.AND P4, PT, R5, RZ, PT ;  /* 0x000000ff0500720c */ /* 0x000fe20003f85070 */
[----:B------:R-:W-:Y:S01]  /*ed00*/  LDGSTS.E [R13+0x1c008], desc[UR22][R208.64], P5 ;  /* 0x1c008000d00d7fae */ /* 0x000fe2000a9a1016 */
[----:B------:R-:W-:-:S03]  /*ed10*/  SEL R5, R23, RZ, P6 ;  /* 0x000000ff17057207 */ /* 0x000fc60003000000 */
[----:B------:R-:W-:Y:S01]  /*ed20*/  LDGSTS.E [R13+0x1e000], desc[UR22][R194.64], P3 ;  /* 0x1e000000c20d7fae */ /* 0x000fe200099a1016 */
[----:B-1----:R-:W-:-:S04]  /*ed30*/  LOP3.LUT R187, R2, 0x38, RZ, 0xfc, !PT ;  /* 0x0000003802bb7812 */ /* 0x002fc800078efcff */
        /* <DEDUP_REMOVED lines=75> */
[----:B------:R-:W-:Y:S01]  /*f1f0*/  UIADD3 UR4, UPT, UPT, UR4, -0x200, URZ ;  /* 0xfffffe0004047890 */ /* 0x000fe2000fffe0ff */
[----:B------:R-:W-:Y:S01]  /*f200*/  SEL R5, R5, RZ, P6 ;  /* 0x000000ff05057207 */ /* 0x000fe20003000000 */
[----:B------:R-:W-:Y:S01]  /*f210*/  IMAD.WIDE R174, R7, 0x4, R150 ;  /* 0x0000000407ae7825 */ /* 0x000fe200078e0296 */
[----:B------:R-:W-:Y:S02]  /*f220*/  SEL R23, RZ, 0x4, P1 ;  /* 0x00000004ff177807 */ /* 0x000fe40000800000 */
[----:B------:R-:W-:Y:S01]  /*f230*/  ISETP.NE.U32.AND P1, PT, R5, RZ, PT ;  /* 0x000000ff0500720c */ /* 0x000fe20003f25070 */
[----:B------:R-:W-:Y:S01]  /*f240*/  IMAD.WIDE R168, R7, 0x4, R148 ;  /* 0x0000000407a87825 */ /* 0x000fe200078e0294 */
[----:B------:R-:W-:Y:S01]  /*f250*/  SEL R5, R23, RZ, P6 ;  /* 0x000000ff17057207 */ /* 0x000fe20003000000 */
[----:B------:R-:W-:Y:S01]  /*f260*/  LDGSTS.E [R15+0x18008], desc[UR22][R174.64], P3 ;  /* 0x18008000ae0f7fae */ /* 0x000fe200099a1016 */
[----:B------:R-:W-:Y:S01]  /*f270*/  ISETP.GE.AND P3, PT, R2, UR4, PT ;  /* 0x0000000402007c0c */ /* 0x000fe2000bf66270 */
[----:B------:R-:W-:-:S02]  /*f280*/  IMAD.WIDE R166, R7, 0x4, R146 ;  /* 0x0000000407a67825 */ /* 0x000fc400078e0292 */
[----:B------:R-:W-:Y:S01]  /*f290*/  LDGSTS.E [R15+0x1a000], desc[UR22][R168.64], P5 ;  /* 0x1a000000a80f7fae */ /* 0x000fe2000a9a1016 */
[----:B------:R-:W-:Y:S02]  /*f2a0*/  ISETP.NE.U32.AND P5, PT, R5, RZ, PT ;  /* 0x000000ff0500720c */ /* 0x000fe40003fa5070 */
[----:B------:R-:W-:Y:S01]  /*f2b0*/  SEL R5, RZ, 0x4, P3 ;  /* 0x00000004ff057807 */ /* 0x000fe20001800000 */
[----:B------:R-:W-:Y:S01]  /*f2c0*/  IMAD.WIDE R170, R7, 0x4, R170 ;  /* 0x0000000407aa7825 */ /* 0x000fe200078e02aa */
[----:B------:R-:W-:Y:S01]  /*f2d0*/  ISETP.GT.AND P3, PT, R252, 0x27f, PT ;  /* 0x0000027ffc00780c */ /* 0x000fe20003f64270 */
[----:B------:R-:W-:Y:S01]  /*f2e0*/  LDGSTS.E [R15+0x1a008], desc[UR22][R166.64], P4 ;  /* 0x1a008000a60f7fae */ /* 0x000fe2000a1a1016 */
[----:B------:R-:W-:Y:S02]  /*f2f0*/  LOP3.LUT R187, R2, 0x7c, RZ, 0xfc, !PT ;  /* 0x0000007c02bb7812 */ /* 0x000fe400078efcff */
[----:B------:R-:W-:Y:S01]  /*f300*/  SEL R5, R5, RZ, P3 ;  /* 0x000000ff05057207 */ /* 0x000fe20001800000 */
[----:B------:R-:W-:Y:S01]  /*f310*/  LDGSTS.E [R15+0x1c000], desc[UR22][R170.64], P1 ;  /* 0x1c000000aa0f7fae */ /* 0x000fe200089a1016 */
[----:B------:R-:W-:-:S02]  /*f320*/  ISETP.GE.AND P4, PT, R187, UR5, PT ;  /* 0x00000005bb007c0c */ /* 0x000fc4000bf86270 */
[----:B------:R-:W-:Y:S02]  /*f330*/  LOP3.LUT R187, R2, 0x7e, RZ, 0xfc, !PT ;  /* 0x0000007e02bb7812 */ /* 0x000fe400078efcff */
[----:B------:R-:W-:Y:S02]  /*f340*/  ISETP.NE.U32.AND P1, PT, R5, RZ, PT ;  /* 0x000000ff0500720c */ /* 0x000fe40003f25070 */
[----:B------:R-:W-:Y:S02]  /*f350*/  SEL R5, RZ, 0x4, P4 ;  /* 0x00000004ff057807 */ /* 0x000fe40002000000 */
[----:B------:R-:W-:Y:S01]  /*f360*/  ISETP.GE.AND P4, PT, R187, UR5, PT ;  /* 0x00000005bb007c0c */ /* 0x000fe2000bf86270 */
[----:B------:R-:W-:Y:S01]  /*f370*/  IMAD.WIDE R172, R7, 0x4, R172 ;  /* 0x0000000407ac7825 */ /* 0x000fe200078e02ac */
[----:B------:R-:W1:Y:S01]  /*f380*/  S2R R187, SR_TID.X ;  /* 0x0000000000bb7919 */ /* 0x000e620000002100 */
[----:B------:R-:W-:Y:S01]  /*f390*/  SEL R23, R5, RZ, P6 ;  /* 0x000000ff05177207 */ /* 0x000fe20003000000 */
[----:B------:R-:W2:Y:S01]  /*f3a0*/  LDCU UR5, c[0x0][0x3a0] ;  /* 0x00007400ff0577ac */ /* 0x000ea20008000800 */
[----:B------:R-:W-:Y:S01]  /*f3b0*/  SEL R5, RZ, 0x4, P4 ;  /* 0x00000004ff057807 */ /* 0x000fe20002000000 */
[----:B------:R-:W-:Y:S01]  /*f3c0*/  LDGSTS.E [R15+0x1c008], desc[UR22][R172.64], P5 ;  /* 0x1c008000ac0f7fae */ /* 0x000fe2000a9a1016 */
[----:B------:R-:W-:-:S02]  /*f3d0*/  ISETP.NE.U32.AND P4, PT, R23, RZ, PT ;  /* 0x000000ff1700720c */ /* 0x000fc40003f85070 */
[----:B------:R-:W-:-:S04]  /*f3e0*/  SEL R5, R5, RZ, P6 ;  /* 0x000000ff05057207 */ /* 0x000fc80003000000 */
[----:B------:R-:W-:Y:S01]  /*f3f0*/  ISETP.NE.U32.AND P6, PT, R5, RZ, PT ;  /* 0x000000ff0500720c */ /* 0x000fe20003fc5070 */
[----:B------:R-:W-:-:S04]  /*f400*/  IMAD.WIDE R204, R7, 0x4, R204 ;  /* 0x0000000407cc7825 */ /* 0x000fc800078e02cc */
[----:B------:R-:W-:Y:S02]  /*f410*/  IMAD.WIDE R206, R7, 0x4, R206 ;  /* 0x0000000407ce7825 */ /* 0x000fe400078e02ce */
[----:B------:R-:W-:Y:S04]  /*f420*/  LDGSTS.E [R15+0x1e000], desc[UR22][R204.64], P4 ;  /* 0x1e000000cc0f7fae */ /* 0x000fe8000a1a1016 */
[----:B------:R3:W-:Y:S04]  /*f430*/  STL.64 [R1+0x420], R226 ;  /* 0x000420e201007387 */ /* 0x0007e80000100a00 */
[----:B------:R-:W-:Y:S01]  /*f440*/  LDGSTS.E [R15+0x1e008], desc[UR22][R206.64], P6 ;  /* 0x1e008000ce0f7fae */ /* 0x000fe2000b1a1016 */
[----:B-1----:R-:W-:-:S03]  /*f450*/  LOP3.LUT R186, R187, 0x7f, RZ, 0xc0, !PT ;  /* 0x0000007fbbba7812 */ /* 0x002fc600078ec0ff */
[----:B------:R-:W-:Y:S01]  /*f460*/  STL.64 [R1+0x410], R224 ;  /* 0x000410e001007387 */ /* 0x000fe20000100a00 */
[----:B------:R-:W-:Y:S02]  /*f470*/  LOP3.LUT R187, R2, 0x2, RZ, 0xfc, !PT ;  /* 0x0000000202bb7812 */ /* 0x000fe400078efcff */
[----:B------:R-:W-:Y:S01]  /*f480*/  ISETP.GE.AND P5, PT, R186, UR4, PT ;  /* 0x00000004ba007c0c */ /* 0x000fe2000bfa6270 */
[----:B------:R-:W-:Y:S01]  /*f490*/  IMAD.WIDE R164, R203, 0x4, R102 ;  /* 0x00000004cba47825 */ /* 0x000fe200078e0266 */
[----:B------:R-:W0:Y:S02]  /*f4a0*/  LDGDEPBAR ;  /* 0x00000000000079af */ /* 0x000e240000000000 */
[----:B------:R-:W-:Y:S02]  /*f4b0*/  SEL R5, RZ, 0x4, P5 ;  /* 0x00000004ff057807 */ /* 0x000fe40002800000 */
[----:B------:R-:W-:Y:S01]  /*f4c0*/  ISETP.GE.AND P5, PT, R187, UR4, PT ;  /* 0x00000004bb007c0c */ /* 0x000fe2000bfa6270 */
[----:B------:R-:W-:Y:S01]  /*f4d0*/  STL.64 [R1+0x418], R222 ;  /* 0x000418de01007387 */ /* 0x000fe20000100a00 */
[----:B------:R-:W-:-:S02]  /*f4e0*/  SEL R5, R5, RZ, P3 ;  /* 0x000000ff05057207 */ /* 0x000fc40001800000 */
[----:B------:R-:W-:Y:S01]  /*f4f0*/  SEL R23, RZ, 0x4, P5 ;  /* 0x00000004ff177807 */ /* 0x000fe20002800000 */
[----:B------:R-:W-:Y:S01]  /*f500*/  IMAD.WIDE R118, R203, 0x4, R118 ;  /* 0x00000004cb767825 */ /* 0x000fe200078e0276 */
[C---:B------:R-:W-:Y:S01]  /*f510*/  LOP3.LUT R187, R2.reuse, 0x20, RZ, 0xfc, !PT ;  /* 0x0000002002bb7812 */ /* 0x040fe200078efcff */
[----:B------:R-:W-:Y:S01]  /*f520*/  LDGSTS.E [R0+0x58000], desc[UR22][R164.64], P2 ;  /* 0x58000000a4007fae */ /* 0x000fe200091a1016 */
[----:B------:R-:W-:Y:S02]  /*f530*/  ISETP.NE.U32.AND P5, PT, R5, RZ, PT ;  /* 0x000000ff0500720c */ /* 0x000fe40003fa5070 */
[----:B------:R-:W-:Y:S01]  /*f540*/  SEL R5, R23, RZ, P3 ;  /* 0x000000ff17057207 */ /* 0x000fe20001800000 */
[----:B------:R1:W-:Y:S01]  /*f550*/  STL.64 [R1+0x428], R220 ;  /* 0x000428dc01007387 */ /* 0x0003e20000100a00 */
[----:B------:R-:W-:Y:S02]  /*f560*/  ISETP.GE.AND P4, PT, R187, UR4, PT ;  /* 0x00000004bb007c0c */ /* 0x000fe4000bf86270 */
[----:B------:R-:W-:Y:S01]  /*f570*/  LOP3.LUT R187, R2, 0x22, RZ, 0xfc, !PT ;  /* 0x0000002202bb7812 */ /* 0x000fe200078efcff */
[----:B------:R-:W-:Y:S01]  /*f580*/  IMAD.WIDE R238, R203, 0x4, R238 ;  /* 0x00000004cbee7825 */ /* 0x000fe200078e02ee */
[----:B------:R-:W-:Y:S01]  /*f590*/  ISETP.NE.U32.AND P6, PT, R5, RZ, PT ;  /* 0x000000ff0500720c */ /* 0x000fe20003fc5070 */
[----:B------:R-:W-:Y:S01]  /*f5a0*/  LDGSTS.E [R0+0x58400], desc[UR22][R118.64], P2 ;  /* 0x5840000076007fae */ /* 0x000fe200091a1016 */
[----:B------:R-:W-:-:S02]  /*f5b0*/  SEL R5, RZ, 0x4, P4 ;  /* 0x00000004ff057807 */ /* 0x000fc40002000000 */
[----:B------:R-:W-:Y:S01]  /*f5c0*/  ISETP.GE.AND P4, PT, R187, UR4, PT ;  /* 0x00000004bb007c0c */ /* 0x000fe2000bf86270 */
[C---:B------:R-:W-:Y:S01]  /*f5d0*/  IMAD.WIDE R32, R203.reuse, 0x4, R32 ;  /* 0x00000004cb207825 */ /* 0x040fe200078e0220 */
[----:B------:R-:W4:Y:S03]  /*f5e0*/  LDL.LU.64 R186, [R1+0xc8] ;  /* 0x0000c80001ba7983 */ /* 0x000f260000300a00 */
        /* <DEDUP_REMOVED lines=118> */
[----:B------:R-:W-:Y:S01]  /*fd50*/  IMAD.WIDE R132, R203, 0x4, R132 ;  /* 0x00000004cb847825 */ /* 0x000fe200078e0284 */
        /* <DEDUP_REMOVED lines=9> */
[C---:B------:R-:W-:Y:S02]  /*fdf0*/  LOP3.LUT R185, R2.reuse, 0x40, RZ, 0xfc, !PT ;  /* 0x0000004002b97812 */ /* 0x040fe400078efcff */
[----:B------:R-:W-:Y:S02]  /*fe00*/  SEL R5, R5, RZ, P3 ;  /* 0x000000ff05057207 */ /* 0x000fe40001800000 */
[----:B------:R-:W-:Y:S02]  /*fe10*/  ISETP.GE.AND P4, PT, R185, UR4, PT ;  /* 0x00000004b9007c0c */ /* 0x000fe4000bf86270 */
[----:B------:R-:W-:Y:S01]  /*fe20*/  LOP3.LUT R185, R2, 0x42, RZ, 0xfc, !PT ;  /* 0x0000004202b97812 */ /* 0x000fe200078efcff */
[----:B------:R-:W-:Y:S01]  /*fe30*/  IMAD.WIDE R130, R7, 0x4, R130 ;  /* 0x0000000407827825 */ /* 0x000fe200078e0282 */
        /* <DEDUP_REMOVED lines=8> */
[----:B------:R-:W-:Y:S02]  /*fec0*/  SEL R23, RZ, 0x4, P4 ;  /* 0x00000004ff177807 */ /* 0x000fe40002000000 */
[----:B------:R-:W-:Y:S02]  /*fed0*/  ISETP.NE.U32.AND P4, PT, R5, RZ, PT ;  /* 0x000000ff0500720c */ /* 0x000fe40003f85070 */
[----:B------:R-:W-:Y:S01]  /*fee0*/  SEL R5, R23, RZ, P3 ;  /* 0x000000ff17057207 */ /* 0x000fe20001800000 */
[----:B----4-:R-:W-:Y:S01]  /*fef0*/  IMAD.WIDE R102, R7, 0x4, R186 ;  /* 0x0000000407667825 */ /* 0x010fe200078e02ba */
[----:B------:R-:W-:-:S04]  /*ff00*/  LOP3.LUT R187, R2, 0x60, RZ, 0xfc, !PT ;  /* 0x0000006002bb7812 */ /* 0x000fc800078efcff */
        /* <DEDUP_REMOVED lines=8> */
[----:B------:R-:W-:Y:S01]  /*ff90*/  SEL R5, R5, RZ, P3 ;  /* 0x000000ff05057207 */ /* 0x000fe20001800000 */
[----:B------:R4:W-:Y:S01]  /*ffa0*/  STL.64 [R1+0x1b8], R102 ;  /* 0x0001b86601007387 */ /* 0x0009e20000100a00 */
[----:B------:R-:W-:-:S02]  /*ffb0*/  SEL R23, RZ, 0x4, P6 ;  /* 0x00000004ff177807 */ /* 0x000fc40003000000 */
[C---:B------:R-:W-:Y:S01]  /*ffc0*/  LOP3.LUT R187, R2.reuse, 0x4, RZ, 0xfc, !PT ;  /* 0x0000000402bb7812 */ /* 0x040fe200078efcff */
[----:B---3--:R-:W4:Y:S01]  /*ffd0*/  LDL.LU.64 R226, [R1+0xc0] ;  /* 0x0000c00001e27983 */ /* 0x008f220000300a00 */
[----:B------:R-:W-:Y:S01]  /*ffe0*/  IMAD.WIDE R134, R7, 0x4, R134 ;  /* 0x0000000407867825 */ /* 0x000fe200078e0286 */
[----:B------:R-:W-:Y:S02]  /*fff0*/  ISETP.NE.U32.AND P6, PT, R5, RZ, PT ;  /* 0x000000ff0500720c */ /* 0x000fe40003fc5070 */
[----:B------:R-:W-:Y:S01]  /*10000*/  LDGSTS.E [R6+0x22008], desc[UR22][R136.64], P1 ;  /* 0x2200800088067fae */ /* 0x000fe200089a1016 */
[----:B------:R-:W-:Y:S02]  /*10010*/  SEL R5, R23, RZ, P3 ;  /* 0x000000ff17057207 */ /* 0x000fe40001800000 */
[----:B------:R-:W-:Y:S01]  /*10020*/  ISETP.GE.AND P1, PT, R187, UR4, PT ;  /* 0x00000004bb007c0c */ /* 0x000fe2000bf26270 */
[----:B------:R-:W-:Y:S01]  /*10030*/  LDGSTS.E [R6+0x24000], desc[UR22][R134.64], P4 ;  /* 0x2400000086067fae */ /* 0x000fe2000a1a1016 */
[----:B------:R-:W-:-:S02]  /*10040*/  LOP3.LUT R187, R2, 0x6, RZ, 0xfc, !PT ;  /* 0x0000000602bb7812 */ /* 0x000fc400078efcff */
[----:B------:R-:W-:Y:S02]  /*10050*/  ISETP.NE.U32.AND P4, PT, R5, RZ, PT ;  /* 0x000000ff0500720c */ /* 0x000fe40003f85070 */
[----:B------:R-:W-:Y:S02]  /*10060*/  SEL R5, RZ, 0x4, P1 ;  /* 0x00000004ff057807 */ /* 0x000fe40000800000 */
[----:B------:R-:W-:Y:S02]  /*10070*/  ISETP.GE.AND P1, PT, R187, UR4, PT ;  /* 0x00000004bb007c0c */ /* 0x000fe4000bf26270 */
[----:B------:R-:W3:Y:S04]  /*10080*/  LDL.LU.64 R186, [R1+0xb8] ;  /* 0x0000b80001ba7983 */ /* 0x000ee80000300a00 */
[----:B-1----:R-:W2:Y:S01]  /*10090*/  LDL.LU.64 R220, [R1+0xa8] ;  /* 0x0000a80001dc7983 */ /* 0x002ea20000300a00 */
[----:B------:R-:W-:Y:S01]  /*100a0*/  SEL R5, R5, RZ, P3 ;  /* 0x000000ff05057207 */ /* 0x000fe20001800000 */
[C---:B------:R-:W-:Y:S01]  /*100b0*/  IMAD.WIDE R140, R7.reuse, 0x4, R140 ;  /* 0x00000004078c7825 */ /* 0x040fe200078e028c */
[----:B------:R-:W-:Y:S01]  /*100c0*/  SEL R23, RZ, 0x4, P1 ;  /* 0x00000004ff177807 */ /* 0x000fe20000800000 */
[----:B------:R-:W2:Y:S01]  /*100d0*/  LDL.LU.64 R224, [R1+0xa0] ;  /* 0x0000a00001e07983 */ /* 0x000ea20000300a00 */
        /* <DEDUP_REMOVED lines=8> */
[----:B------:R-:W-:Y:S01]  /*10160*/  ISETP.NE.U32.AND P6, PT, R5, RZ, PT ;  /* 0x000000ff0500720c */ /* 0x000fe20003fc5070 */
[----:B------:R-:W-:Y:S01]  /*10170*/  IMAD.WIDE R150, R7, 0x4, R142 ;  /* 0x0000000407967825 */ /* 0x000fe200078e028e */
[----:B------:R-:W-:Y:S01]  /*10180*/  SEL R5, RZ, 0x4, P2 ;  /* 0x00000004ff057807 */ /* 0x000fe20001000000 */
[----:B------:R-:W2:Y:S01]  /*10190*/  LDL.LU.64 R222, [R1+0x98] ;  /* 0x0000980001de7983 */ /* 0x000ea20000300a00 */
[----:B------:R-:W-:Y:S02]  /*101a0*/  ISETP.GE.AND P2, PT, R185, UR4, PT ;  /* 0x00000004b9007c0c */ /* 0x000fe4000bf46270 */
[----:B------:R-:W-:Y:S01]  /*101b0*/  SEL R5, R5, RZ, P3 ;  /* 0x000000ff05057207 */ /* 0x000fe20001800000 */
[----:B------:R-:W-:Y:S01]  /*101c0*/  LDGSTS.E [R6+0x26008], desc[UR22][R150.64], P4 ;  /* 0x2600800096067fae */ /* 0x000fe2000a1a1016 */
[----:B------:R-:W-:-:S02]  /*101d0*/  SEL R23, RZ, 0x4, P2 ;  /* 0x00000004ff177807 */ /* 0x000fc40001000000 */
[C---:B------:R-:W-:Y:S02]  /*101e0*/  LOP3.LUT R185, R2.reuse, 0x44, RZ, 0xfc, !PT ;  /* 0x0000004402b97812 */ /* 0x040fe400078efcff */
[----:B------:R-:W-:Y:S02]  /*101f0*/  ISETP.NE.U32.AND P2, PT, R5, RZ, PT ;  /* 0x000000ff0500720c */ /* 0x000fe40003f45070 */
[----:B------:R-:W-:Y:S02]  /*10200*/  SEL R5, R23, RZ, P3 ;  /* 0x000000ff17057207 */ /* 0x000fe40001800000 */
[----:B------:R-:W-:Y:S02]  /*10210*/  ISETP.GE.AND P4, PT, R185, UR4, PT ;  /* 0x00000004b9007c0c */ /* 0x000fe4000bf86270 */
[----:B------:R-:W-:Y:S01]  /*10220*/  LOP3.LUT R185, R2, 0x46, RZ, 0xfc, !PT ;  /* 0x0000004602b97812 */ /* 0x000fe200078efcff */
[----:B------:R-:W5:Y:S01]  /*10230*/  LDL.LU R6, [R1+0x438] ;  /* 0x0004380001067983 */ /* 0x000f620000300800 */
[----:B----4-:R-:W-:-:S05]  /*10240*/  IMAD.WIDE R102, R7, 0x4, R226 ;  /* 0x0000000407667825 */ /* 0x010fca00078e02e2 */
[----:B------:R3:W-:Y:S01]  /*10250*/  LDGSTS.E [R9+0x20000], desc[UR22][R102.64], P1 ;  /* 0x2000000066097fae */ /* 0x0007e200089a1016 */
[----:B------:R-:W-:Y:S02]  /*10260*/  ISETP.NE.U32.AND P1, PT, R5, RZ, PT ;  /* 0x000000ff0500720c */ /* 0x000fe40003f25070 */
[----:B------:R-:W-:Y:S01]  /*10270*/  SEL R5, RZ, 0x4, P4 ;  /* 0x00000004ff057807 */ /* 0x000fe20002000000 */
[----:B------:R3:W-:Y:S01]  /*10280*/  STL.64 [R1+0x1b0], R102 ;  /* 0x0001b06601007387 */ /* 0x0007e20000100a00 */
[----:B------:R-:W-:Y:S02]  /*10290*/  ISETP.GE.AND P4, PT, R185, UR4, PT ;  /* 0x00000004b9007c0c */ /* 0x000fe4000bf86270 */
[----:B------:R-:W-:Y:S01]  /*102a0*/  SEL R5, R5, RZ, P3 ;  /* 0x000000ff05057207 */ /* 0x000fe20001800000 */
[----:B------:R-:W4:Y:S01]  /*102b0*/  LDL.LU.64 R184, [R1+0x90] ;  /* 0x0000900001b87983 */ /* 0x000f220000300a00 */
[----:B------:R-:W-:-:S03]  /*102c0*/  SEL R23, RZ, 0x4, P4 ;  /* 0x00000004ff177807 */ /* 0x000fc60002000000 */
[----:B------:R-:W4:Y:S01]  /*102d0*/  LDL.LU.64 R226, [R1+0x88] ;  /* 0x0000880001e27983 */ /* 0x000f220000300a00 */
[----:B---3--:R-:W-:Y:S01]  /*102e0*/  IMAD.WIDE R102, R7, 0x4, R186 ;  /* 0x0000000407667825 */ /* 0x008fe200078e02ba */
[C---:B------:R-:W-:Y:S02]  /*102f0*/  LOP3.LUT R187, R2.reuse, 0x64, RZ, 0xfc, !PT ;  /* 0x0000006402bb7812 */ /* 0x040fe400078efcff */
[----:B------:R-:W-:Y:S01]  /*10300*/  ISETP.NE.U32.AND P4, PT, R5, RZ, PT ;  /* 0x000000ff0500720c */ /* 0x000fe20003f85070 */
[----:B--2---:R-:W-:Y:S01]  /*10310*/  IMAD.WIDE R148, R7, 0x4, R220 ;  /* 0x0000000407947825 */ /* 0x004fe200078e02dc */
        /* <DEDUP_REMOVED lines=8> */
[----:B------:R-:W-:Y:S02]  /*103a0*/  ISETP.GE.AND P6, PT, R187, UR4, PT ;  /* 0x00000004bb007c0c */ /* 0x000fe4000bfc6270 */
[----:B------:R-:W2:Y:S04]  /*103b0*/  LDL.LU.64 R186, [R1+0x80] ;  /* 0x0000800001ba7983 */ /* 0x000ea80000300a00 */
[----:B------:R-:W1:Y:S01]  /*103c0*/  LDL.LU.64 R220, [R1+0xb0] ;  /* 0x0000b00001dc7983 */ /* 0x000e620000300a00 */
[----:B------:R-:W-:Y:S01]  /*103d0*/  SEL R5, R5, RZ, P3 ;  /* 0x000000ff05057207 */ /* 0x000fe20001800000 */
[----:B------:R-:W-:Y:S01]  /*103e0*/  IMAD.WIDE R146, R7, 0x4, R224 ;  /* 0x0000000407927825 */ /* 0x000fe200078e02e0 */
[----:B------:R-:W-:-:S02]  /*103f0*/  SEL R23, RZ, 0x4, P6 ;  /* 0x00000004ff177807 */ /* 0x000fc40003000000 */
[C---:B------:R-:W-:Y:S01]  /*10400*/  LOP3.LUT R225, R2.reuse, 0x8, RZ, 0xfc, !PT ;  /* 0x0000000802e17812 */ /* 0x040fe200078efcff */
[----:B------:R-:W-:Y:S01]  /*10410*/  IMAD.WIDE R142, R7, 0x4, R222 ;  /* 0x00000004078e7825 */ /* 0x000fe200078e02de */
[----:B------:R-:W-:Y:S01]  /*10420*/  ISETP.NE.U32.AND P6, PT, R5, RZ, PT ;  /* 0x000000ff0500720c */ /* 0x000fe20003fc5070 */
[----:B------:R-:W-:Y:S01]  /*10430*/  LDGSTS.E [R9+0x22008], desc[UR22][R146.64], P1 ;  /* 0x2200800092097fae */ /* 0x000fe200089a1016 */
[----:B------:R-:W-:Y:S02]  /*10440*/  SEL R5, R23, RZ, P3 ;  /* 0x000000ff17057207 */ /* 0x000fe40001800000 */
[----:B------:R-:W-:Y:S01]  /*10450*/  ISETP.GE.AND P1, PT, R225, UR4, PT ;  /* 0x00000004e1007c0c */ /* 0x000fe2000bf26270 */
[----:B------:R-:W-:Y:S01]  /*10460*/  LDGSTS.E [R9+0x24000], desc[UR22][R142.64], P4 ;  /* 0x240000008e097fae */ /* 0x000fe2000a1a1016 */
[----:B------:R-:W-:Y:S02]  /*10470*/  LOP3.LUT R225, R2, 0xa, RZ, 0xfc, !PT ;  /* 0x0000000a02e17812 */ /* 0x000fe400078efcff */
[----:B------:R-:W-:-:S02]  /*10480*/  ISETP.NE.U32.AND P4, PT, R5, RZ, PT ;  /* 0x000000ff0500720c */ /* 0x000fc40003f85070 */
[----:B------:R-:W-:Y:S02]  /*10490*/  SEL R5, RZ, 0x4, P1 ;  /* 0x00000004ff057807 */ /* 0x000fe40000800000 */
[----:B------:R-:W-:Y:S02]  /*104a0*/  ISETP.GE.AND P1, PT, R225, UR4, PT ;  /* 0x00000004e1007c0c */ /* 0x000fe4000bf26270 */
[----:B------:R-:W3:Y:S01]  /*104b0*/  LDL.LU.64 R224, [R1+0x78] ;  /* 0x0000780001e07983 */ /* 0x000ee20000300a00 */
[----:B------:R-:W-:Y:S02]  /*104c0*/  SEL R5, R5, RZ, P3 ;  /* 0x000000ff05057207 */ /* 0x000fe40001800000 */
        /* <DEDUP_REMOVED lines=12> */
[----:B------:R-:W-:Y:S02]  /*10590*/  SEL R5, RZ, 0x4, P2 ;  /* 0x00000004ff057807 */ /* 0x000fe40001000000 */
[----:B------:R-:W-:-:S02]  /*105a0*/  ISETP.GE.AND P2, PT, R185, UR4, PT ;  /* 0x00000004b9007c0c */ /* 0x000fc4000bf46270 */
[----:B------:R-:W4:Y:S01]  /*105b0*/  LDL.LU.64 R184, [R1+0x68] ;  /* 0x0000680001b87983 */ /* 0x000f220000300a00 */
[----:B------:R-:W-:Y:S02]  /*105c0*/  SEL R5, R5, RZ, P3 ;  /* 0x000000ff05057207 */ /* 0x000fe40001800000 */
[----:B------:R-:W-:Y:S01]  /*105d0*/  SEL R23, RZ, 0x4, P2 ;  /* 0x00000004ff177807 */ /* 0x000fe20001000000 */
[----:B------:R-:W4:Y:S01]  /*105e0*/  LDL.LU.64 R226, [R1+0x58] ;  /* 0x0000580001e27983 */ /* 0x000f220000300a00 */
[----:B------:R-:W-:Y:S01]  /*105f0*/  ISETP.NE.U32.AND P2, PT, R5, RZ, PT ;  /* 0x000000ff0500720c */ /* 0x000fe20003f45070 */
[----:B--2---:R-:W-:Y:S01]  /*10600*/  IMAD.WIDE R110, R7, 0x4, R186 ;  /* 0x00000004076e7825 */ /* 0x004fe200078e02ba */
[----:B------:R-:W-:-:S03]  /*10610*/  LOP3.LUT R187, R2, 0x48, RZ, 0xfc, !PT ;  /* 0x0000004802bb7812 */ /* 0x000fc600078efcff */
[----:B-1----:R-:W-:Y:S01]  /*10620*/  IMAD.WIDE R102, R7, 0x4, R220 ;  /* 0x0000000407667825 */ /* 0x002fe200078e02dc */
[----:B------:R-:W-:Y:S01]  /*10630*/  LDGSTS.E [R9+0x26008], desc[UR22][R110.64], P4 ;  /* 0x260080006e097fae */ /* 0x000fe2000a1a1016 */
[----:B------:R-:W-:Y:S02]  /*10640*/  SEL R5, R23, RZ, P3 ;  /* 0x000000ff17057207 */ /* 0x000fe40001800000 */
[----:B------:R-:W-:Y:S01]  /*10650*/  ISETP.GE.AND P4, PT, R187, UR4, PT ;  /* 0x00000004bb007c0c */ /* 0x000fe2000bf86270 */
[----:B------:R1:W-:Y:S01]  /*10660*/  LDGSTS.E [R10+0x20000], desc[UR22][R102.64], P1 ;  /* 0x20000000660a7fae */ /* 0x0003e200089a1016 */
[----:B------:R-:W-:Y:S02]  /*10670*/  LOP3.LUT R187, R2, 0x4a, RZ, 0xfc, !PT ;  /* 0x0000004a02bb7812 */ /* 0x000fe400078efcff */
[----:B------:R-:W-:Y:S01]  /*10680*/  ISETP.NE.U32.AND P1, PT, R5, RZ, PT ;  /* 0x000000ff0500720c */ /* 0x000fe20003f25070 */
[----:B------:R1:W-:Y:S01]  /*10690*/  STL.64 [R1+0x1a0], R102 ;  /* 0x0001a06601007387 */ /* 0x0003e20000100a00 */
[----:B------:R-:W-:-:S02]  /*106a0*/  SEL R5, RZ, 0x4, P4 ;  /* 0x00000004ff057807 */ /* 0x000fc40002000000 */
[----:B------:R-:W-:Y:S02]  /*106b0*/  ISETP.GE.AND P4, PT, R187, UR4, PT ;  /* 0x00000004bb007c0c */ /* 0x000fe4000bf86270 */
[----:B------:R-:W2:Y:S04]  /*106c0*/  LDL.LU.64 R186, [R1+0x50] ;  /* 0x0000500001ba7983 */ /* 0x000ea80000300a00 */
[----:B------:R-:W2:Y:S01]  /*106d0*/  LDL.LU.64 R220, [R1+0x48] ;  /* 0x0000480001dc7983 */ /* 0x000ea20000300a00 */
[----:B------:R-:W-:Y:S01]  /*106e0*/  SEL R5, R5, RZ, P3 ;  /* 0x000000ff05057207 */ /* 0x000fe20001800000 */
[C---:B---3--:R-:W-:Y:S01]  /*106f0*/  IMAD.WIDE R104, R7.reuse, 0x4, R224 ;  /* 0x0000000407687825 */ /* 0x048fe200078e02e0 */
[----:B------:R-:W-:Y:S02]  /*10700*/  SEL R23, RZ, 0x4, P4 ;  /* 0x00000004ff177807 */ /* 0x000fe40002000000 */
[----:B------:R-:W-:Y:S01]  /*10710*/  LOP3.LUT R225, R2, 0x68, RZ, 0xfc, !PT ;  /* 0x0000006802e17812 */ /* 0x000fe200078efcff */
[----:B-1----:R-:W-:Y:S01]  /*10720*/  IMAD.WIDE R102, R7, 0x4, R222 ;  /* 0x0000000407667825 */ /* 0x002fe200078e02de */
[----:B------:R-:W-:Y:S01]  /*10730*/  ISETP.NE.U32.AND P4, PT, R5, RZ, PT ;  /* 0x000000ff0500720c */ /* 0x000fe20003f85070 */
[----:B------:R-:W-:Y:S01]  /*10740*/  LDGSTS.E [R10+0x20008], desc[UR22][R104.64], P6 ;  /* 0x20008000680a7fae */ /* 0x000fe2000b1a1016 */
[----:B------:R-:W-:-:S02]  /*10750*/  SEL R5, R23, RZ, P3 ;  /* 0x000000ff17057207 */ /* 0x000fc40001800000 */
[----:B------:R-:W-:Y:S01]  /*10760*/  ISETP.GE.AND P6, PT, R225, UR4, PT ;  /* 0x00000004e1007c0c */ /* 0x000fe2000bfc6270 */
[----:B------:R4:W-:Y:S01]  /*10770*/  LDGSTS.E [R10+0x22000], desc[UR22][R102.64], P2 ;  /* 0x22000000660a7fae */ /* 0x0009e200091a1016 */
[----:B------:R-:W-:Y:S02]  /*10780*/  LOP3.LUT R225, R2, 0x6a, RZ, 0xfc, !PT ;  /* 0x0000006a02e17812 */ /* 0x000fe400078efcff */
[----:B------:R-:W-:Y:S02]  /*10790*/  ISETP.NE.U32.AND P2, PT, R5, RZ, PT ;  /* 0x000000ff0500720c */ /* 0x000fe40003f45070 */
[----:B------:R-:W-:Y:S01]  /*107a0*/  SEL R5, RZ, 0x4, P6 ;  /* 0x00000004ff057807 */ /* 0x000fe20003000000 */
[----:B------:R-:W-:Y:S01]  /*107b0*/  STL.64 [R1+0x198], R104 ;  /* 0x0001986801007387 */ /* 0x000fe20000100a00 */
[----:B------:R-:W-:Y:S02]  /*107c0*/  ISETP.GE.AND P6, PT, R225, UR4, PT ;  /* 0x00000004e1007c0c */ /* 0x000fe4000bfc6270 */
[----:B------:R-:W-:Y:S01]  /*107d0*/  SEL R5, R5, RZ, P3 ;  /* 0x000000ff05057207 */ /* 0x000fe20001800000 */
[----:B------:R4:W-:Y:S01]  /*107e0*/  STL.64 [R1+0x140], R102 ;  /* 0x0001406601007387 */ /* 0x0009e20000100a00 */
[----:B------:R-:W-:-:S02]  /*107f0*/  SEL R23, RZ, 0x4, P6 ;  /* 0x00000004ff177807 */ /* 0x000fc40003000000 */
[----:B------:R-:W-:Y:S01]  /*10800*/  ISETP.NE.U32.AND P6, PT, R5, RZ, PT ;  /* 0x000000ff0500720c */ /* 0x000fe20003fc5070 */
[----:B------:R-:W3:Y:S01]  /*10810*/  LDL.LU.64 R224, [R1+0x40] ;  /* 0x0000400001e07983 */ /* 0x000ee20000300a00 */
[----:B------:R-:W-:-:S03]  /*10820*/  SEL R5, R23, RZ, P3 ;  /* 0x000000ff17057207 */ /* 0x000fc60001800000 */
[----:B------:R-:W3:Y:S01]  /*10830*/  LDL.LU.64 R222, [R1+0x60] ;  /* 0x0000600001de7983 */ /* 0x000ee20000300a00 */
[----:B----4-:R-:W-:Y:S01]  /*10840*/  IMAD.WIDE R102, R7, 0x4, R184 ;  /* 0x0000000407667825 */ /* 0x010fe200078e02b8 */
[----:B------:R-:W-:-:S03]  /*10850*/  LOP3.LUT R185, R2, 0xc, RZ, 0xfc, !PT ;  /* 0x0000000c02b97812 */ /* 0x000fc600078efcff */
[----:B------:R-:W-:Y:S01]  /*10860*/  IMAD.WIDE R108, R7, 0x4, R226 ;  /* 0x00000004076c7825 */ /* 0x000fe200078e02e2 */
[----:B------:R2:W-:Y:S01]  /*10870*/  LDGSTS.E [R10+0x22008], desc[UR22][R102.64], P1 ;  /* 0x22008000660a7fae */ /* 0x0005e200089a1016 */
[----:B------:R-:W-:Y:S02]  /*10880*/  ISETP.GE.AND P1, PT, R185, UR4, PT ;  /* 0x00000004b9007c0c */ /* 0x000fe4000bf26270 */
[----:B------:R-:W-:Y:S01]  /*10890*/  LOP3.LUT R185, R2, 0xe, RZ, 0xfc, !PT ;  /* 0x0000000e02b97812 */ /* 0x000fe200078efcff */
[----:B------:R-:W-:Y:S01]  /*108a0*/  LDGSTS.E [R10+0x24000], desc[UR22][R108.64], P4 ;  /* 0x240000006c0a7fae */ /* 0x000fe2000a1a1016 */
[----:B------:R-:W-:Y:S02]  /*108b0*/  ISETP.NE.U32.AND P4, PT, R5, RZ, PT ;  /* 0x000000ff0500720c */ /* 0x000fe40003f85070 */
[----:B------:R-:W-:Y:S01]  /*108c0*/  SEL R5, RZ, 0x4, P1 ;  /* 0x00000004ff057807 */ /* 0x000fe20000800000 */
[----:B------:R2:W-:Y:S01]  /*108d0*/  STL.64 [R1+0x138], R102 ;  /* 0x0001386601007387 */ /* 0x0005e20000100a00 */
[----:B------:R-:W-:-:S02]  /*108e0*/  ISETP.GE.AND P1, PT, R185, UR4, PT ;  /* 0x00000004b9007c0c */ /* 0x000fc4000bf26270 */
[----:B------:R-:W-:Y:S01]  /*108f0*/  SEL R5, R5, RZ, P3 ;  /* 0x000000ff05057207 */ /* 0x000fe20001800000 */
[----:B------:R-:W4:Y:S01]  /*10900*/  LDL.LU.64 R226, [R1+0x38] ;  /* 0x0000380001e27983 */ /* 0x000f220000300a00 */
[----:B------:R-:W-:Y:S02]  /*10910*/  SEL R23, RZ, 0x4, P1 ;  /* 0x00000004ff177807 */ /* 0x000fe40000800000 */
[----:B------:R-:W-:Y:S01]  /*10920*/  ISETP.NE.U32.AND P1, PT, R5, RZ, PT ;  /* 0x000000ff0500720c */ /* 0x000fe20003f25070 */
[----:B------:R-:W4:Y:S01]  /*10930*/  LDL.LU.64 R184, [R1+0x30] ;  /* 0x0000300001b87983 */ /* 0x000f220000300a00 */
[----:B------:R-:W-:Y:S01]  /*10940*/  SEL R5, R23, RZ, P3 ;  /* 0x000000ff17057207 */ /* 0x000fe20001800000 */
[----:B--2---:R-:W-:Y:S01]  /*10950*/  IMAD.WIDE R102, R7, 0x4, R186 ;  /* 0x0000000407667825 */ /* 0x004fe200078e02ba */
        /* <DEDUP_REMOVED lines=9> */
[----:B------:R-:W2:Y:S01]  /*109f0*/  LDL.LU.64 R186, [R1+0x28] ;  /* 0x0000280001ba7983 */ /* 0x000ea20000300a00 */
[----:B------:R-:W-:Y:S02]  /*10a00*/  SEL R5, R5, RZ, P3 ;  /* 0x000000ff05057207 */ /* 0x000fe40001800000 */
[----:B------:R-:W-:Y:S01]  /*10a10*/  SEL R23, RZ, 0x4, P2 ;  /* 0x00000004ff177807 */ /* 0x000fe20001000000 */
[----:B------:R-:W2:Y:S01]  /*10a20*/  LDL.LU.64 R220, [R1+0x20] ;  /* 0x0000200001dc7983 */ /* 0x000ea20000300a00 */
[----:B------:R-:W-:Y:S02]  /*10a30*/  ISETP.NE.U32.AND P2, PT, R5, RZ, PT ;  /* 0x000000ff0500720c */ /* 0x000fe40003f45070 */
[----:B------:R-:W-:Y:S01]  /*10a40*/  SEL R5, R23, RZ, P3 ;  /* 0x000000ff17057207 */ /* 0x000fe20001800000 */
[----:B---3--:R-:W-:Y:S01]  /*10a50*/  IMAD.WIDE R106, R7, 0x4, R224 ;  /* 0x00000004076a7825 */ /* 0x008fe200078e02e0 */
        /* <DEDUP_REMOVED lines=9> */
[----:B------:R-:W-:Y:S02]  /*10af0*/  SEL R5, R5, RZ, P3 ;  /* 0x000000ff05057207 */ /* 0x000fe40001800000 */
[----:B------:R-:W-:Y:S02]  /*10b00*/  SEL R23, RZ, 0x4, P4 ;  /* 0x00000004ff177807 */ /* 0x000fe40002000000 */
[----:B------:R-:W-:Y:S02]  /*10b10*/  ISETP.NE.U32.AND P4, PT, R5, RZ, PT ;  /* 0x000000ff0500720c */ /* 0x000fe40003f85070 */
[----:B------:R-:W-:Y:S01]  /*10b20*/  SEL R5, R23, RZ, P3 ;  /* 0x000000ff17057207 */ /* 0x000fe20001800000 */
[----:B------:R1:W-:Y:S04]  /*10b30*/  STL.64 [R1+0x190], R222 ;  /* 0x000190de01007387 */ /* 0x0003e80000100a00 */
[----:B-1----:R-:W3:Y:S01]  /*10b40*/  LDL.LU.64 R222, [R1+0x18] ;  /* 0x0000180001de7983 */ /* 0x002ee20000300a00 */
        /* <DEDUP_REMOVED lines=9> */
[----:B------:R-:W-:Y:S01]  /*10be0*/  STL.64 [R1+0x188], R224 ;  /* 0x000188e001007387 */ /* 0x000fe20000100a00 */
[----:B------:R-:W-:-:S03]  /*10bf0*/  ISETP.GE.AND P6, PT, R227, UR4, PT ;  /* 0x00000004e3007c0c */ /* 0x000fc6000bfc6270 */
[----:B------:R4:W-:Y:S01]  /*10c00*/  STL.64 [R1+0x130], R184 ;  /* 0x000130b801007387 */ /* 0x0009e20000100a00 */
[----:B--2---:R-:W-:-:S03]  /*10c10*/  IMAD.WIDE R186, R7, 0x4, R186 ;  /* 0x0000000407ba7825 */ /* 0x004fc600078e02ba */
[----:B----4-:R-:W2:Y:S04]  /*10c20*/  LDL.LU.64 R184, [R1+0x8] ;  /* 0x0000080001b87983 */ /* 0x010ea80000300a00 */
[----:B------:R-:W4:Y:S04]  /*10c30*/  LDL.LU.64 R226, [R1+0x10] ;  /* 0x0000100001e27983 */ /* 0x000f280000300a00 */
[----:B------:R1:W-:Y:S04]  /*10c40*/  STL.64 [R1+0x128], R186 ;  /* 0x000128ba01007387 */ /* 0x0003e80000100a00 */
[----:B------:R-:W-:Y:S04]  /*10c50*/  LDGSTS.E [R11+0x22008], desc[UR22][R186.64], P1 ;  /* 0x22008000ba0b7fae */ /* 0x000fe800089a1016 */
[----:B-1----:R-:W4:Y:S01]  /*10c60*/  LDL.LU.64 R186, [R1+0x430] ;  /* 0x0004300001ba7983 */ /* 0x002f220000300a00 */
[----:B------:R-:W-:-:S02]  /*10c70*/  SEL R5, R5, RZ, P3 ;  /* 0x000000ff05057207 */ /* 0x000fc40001800000 */
[----:B------:R-:W-:Y:S01]  /*10c80*/  SEL R23, RZ, 0x4, P6 ;  /* 0x00000004ff177807 */ /* 0x000fe20003000000 */
[----:B------:R-:W-:Y:S01]  /*10c90*/  IMAD.WIDE R220, R7, 0x4, R220 ;  /* 0x0000000407dc7825 */ /* 0x000fe200078e02dc */
[----:B------:R-:W-:Y:S02]  /*10ca0*/  LOP3.LUT R225, R2, 0x10, RZ, 0xfc, !PT ;  /* 0x0000001002e17812 */ /* 0x000fe400078efcff */
[----:B------:R-:W-:Y:S02]  /*10cb0*/  ISETP.NE.U32.AND P6, PT, R5, RZ, PT ;  /* 0x000000ff0500720c */ /* 0x000fe40003fc5070 */
[----:B------:R-:W-:Y:S01]  /*10cc0*/  SEL R5, R23, RZ, P3 ;  /* 0x000000ff17057207 */ /* 0x000fe20001800000 */
[----:B------:R1:W-:Y:S01]  /*10cd0*/  LDGSTS.E [R11+0x24000], desc[UR22][R220.64], P4 ;  /* 0x24000000dc0b7fae */ /* 0x0003e2000a1a1016 */
[----:B------:R-:W-:Y:S02]  /*10ce0*/  ISETP.GE.AND P1, PT, R225, UR4, PT ;  /* 0x00000004e1007c0c */ /* 0x000fe4000bf26270 */
[----:B------:R-:W-:Y:S01]  /*10cf0*/  ISETP.NE.U32.AND P4, PT, R5, RZ, PT ;  /* 0x000000ff0500720c */ /* 0x000fe20003f85070 */
[----:B------:R1:W-:Y:S01]  /*10d00*/  STL.64 [R1+0xe0], R220 ;  /* 0x0000e0dc01007387 */ /* 0x0003e20000100a00 */
[----:B------:R-:W-:-:S03]  /*10d10*/  SEL R5, RZ, 0x4, P1 ;  /* 0x00000004ff057807 */ /* 0x000fc60000800000 */
[----:B------:R-:W4:Y:S01]  /*10d20*/  LDL.LU.64 R224, [R1] ;  /* 0x0000000001e07983 */ /* 0x000f220000300a00 */
[----:B------:R-:W-:Y:S02]  /*10d30*/  SEL R5, R5, RZ, P3 ;  /* 0x000000ff05057207 */ /* 0x000fe40001800000 */
[----:B-1----:R-:W-:-:S04]  /*10d40*/  LOP3.LUT R221, R2, 0x12, RZ, 0xfc, !PT ;  /* 0x0000001202dd7812 */ /* 0x002fc800078efcff */
[----:B------:R-:W-:-:S04]  /*10d50*/  ISETP.GE.AND P1, PT, R221, UR4, PT ;  /* 0x00000004dd007c0c */ /* 0x000fc8000bf26270 */
[----:B------:R-:W-:Y:S02]  /*10d60*/  SEL R23, RZ, 0x4, P1 ;  /* 0x00000004ff177807 */ /* 0x000fe40000800000 */
[----:B------:R-:W-:Y:S01]  /*10d70*/  ISETP.NE.U32.AND P1, PT, R5, RZ, PT ;  /* 0x000000ff0500720c */ /* 0x000fe20003f25070 */
[----:B---3--:R-:W-:-:S05]  /*10d80*/  IMAD.WIDE R220, R7, 0x4, R222 ;  /* 0x0000000407dc7825 */ /* 0x008fca00078e02de */
[----:B------:R-:W-:Y:S04]  /*10d90*/  LDGSTS.E [R11+0x24008], desc[UR22][R220.64], P2 ;  /* 0x24008000dc0b7fae */ /* 0x000fe800091a1016 */
[----:B------:R1:W-:Y:S04]  /*10da0*/  STL.64 [R1+0xd8], R220 ;  /* 0x0000d8dc01007387 */ /* 0x0003e80000100a00 */
[----:B-1----:R-:W3:Y:S01]  /*10db0*/  LDL.LU.64 R220, [R1+0x428] ;  /* 0x0004280001dc7983 */ /* 0x002ee20000300a00 */
[----:B--2---:R-:W-:-:S04]  /*10dc0*/  IMAD.WIDE R184, R7, 0x4, R184 ;  /* 0x0000000407b87825 */ /* 0x004fc800078e02b8 */
[----:B----4-:R-:W-:-:S05]  /*10dd0*/  IMAD.WIDE R226, R7, 0x4, R226 ;  /* 0x0000000407e27825 */ /* 0x010fca00078e02e2 */
[----:B------:R1:W-:Y:S01]  /*10de0*/  STL.64 [R1+0x180], R226 ;  /* 0x000180e201007387 */ /* 0x0003e20000100a00 */
[----:B------:R-:W-:-:S05]  /*10df0*/  IMAD.WIDE R186, R7, 0x4, R186 ;  /* 0x0000000407ba7825 */ /* 0x000fca00078e02ba */
[----:B------:R-:W-:Y:S04]  /*10e00*/  LDGSTS.E [R11+0x26000], desc[UR22][R186.64], P6 ;  /* 0x26000000ba0b7fae */ /* 0x000fe8000b1a1016 */
[----:B------:R-:W-:Y:S04]  /*10e10*/  LDGSTS.E [R11+0x26008], desc[UR22][R184.64], P4 ;  /* 0x26008000b80b7fae */ /* 0x000fe8000a1a1016 */
[----:B------:R2:W-:Y:S04]  /*10e20*/  LDGSTS.E [R12+0x20000], desc[UR22][R226.64], P1 ;  /* 0x20000000e20c7fae */ /* 0x0005e800089a1016 */
[----:B-1----:R-:W4:Y:S01]  /*10e30*/  LDL.LU.64 R226, [R1+0x420] ;  /* 0x0004200001e27983 */ /* 0x002f220000300a00 */
[----:B------:R-:W-:-:S02]  /*10e40*/  LOP3.LUT R223, R2, 0x30, RZ, 0xfc, !PT ;  /* 0x0000003002df7812 */ /* 0x000fc400078efcff */
[----:B------:R-:W-:Y:S02]  /*10e50*/  SEL R5, R23, RZ, P3 ;  /* 0x000000ff17057207 */ /* 0x000fe40001800000 */
[----:B------:R-:W-:Y:S02]  /*10e60*/  ISETP.GE.AND P2, PT, R223, UR4, PT ;  /* 0x00000004df007c0c */ /* 0x000fe4000bf46270 */
[----:B------:R-:W-:Y:S02]  /*10e70*/  LOP3.LUT R223, R2, 0x32, RZ, 0xfc, !PT ;  /* 0x0000003202df7812 */ /* 0x000fe400078efcff */
[----:B------:R-:W-:Y:S02]  /*10e80*/  ISETP.NE.U32.AND P6, PT, R5, RZ, PT ;  /* 0x000000ff0500720c */ /* 0x000fe40003fc5070 */
[----:B------:R-:W-:Y:S02]  /*10e90*/  SEL R5, RZ, 0x4, P2 ;  /* 0x00000004ff057807 */ /* 0x000fe40001000000 */
[----:B------:R-:W-:-:S02]  /*10ea0*/  ISETP.GE.AND P2, PT, R223, UR4, PT ;  /* 0x00000004df007c0c */ /* 0x000fc4000bf46270 */
[----:B------:R-:W-:Y:S02]  /*10eb0*/  SEL R5, R5, RZ, P3 ;  /* 0x000000ff05057207 */ /* 0x000fe40001800000 */
[----:B------:R-:W-:Y:S02]  /*10ec0*/  SEL R23, RZ, 0x4, P2 ;  /* 0x00000004ff177807 */ /* 0x000fe40001000000 */
[----:B------:R-:W-:Y:S02]  /*10ed0*/  LOP3.LUT R223, R2, 0x50, RZ, 0xfc, !PT ;  /* 0x0000005002df7812 */ /* 0x000fe400078efcff */
[----:B------:R-:W-:Y:S02]  /*10ee0*/  ISETP.NE.U32.AND P2, PT, R5, RZ, PT ;  /* 0x000000ff0500720c */ /* 0x000fe40003f45070 */
[----:B------:R-:W-:Y:S02]  /*10ef0*/  SEL R5, R23, RZ, P3 ;  /* 0x000000ff17057207 */ /* 0x000fe40001800000 */
[----:B------:R-:W-:-:S02]  /*10f00*/  ISETP.GE.AND P4, PT, R223, UR4, PT ;  /* 0x00000004df007c0c */ /* 0x000fc4000bf86270 */
[----:B------:R-:W-:Y:S02]  /*10f10*/  LOP3.LUT R223, R2, 0x52, RZ, 0xfc, !PT ;  /* 0x0000005202df7812 */ /* 0x000fe400078efcff */
[----:B------:R-:W-:Y:S02]  /*10f20*/  ISETP.NE.U32.AND P1, PT, R5, RZ, PT ;  /* 0x000000ff0500720c */ /* 0x000fe40003f25070 */
[----:B------:R-:W-:Y:S02]  /*10f30*/  SEL R5, RZ, 0x4, P4 ;  /* 0x00000004ff057807 */ /* 0x000fe40002000000 */
[----:B------:R-:W-:Y:S01]  /*10f40*/  ISETP.GE.AND P4, PT, R223, UR4, PT ;  /* 0x00000004df007c0c */ /* 0x000fe2000bf86270 */
[----:B------:R-:W-:-:S05]  /*10f50*/  IMAD.WIDE R222, R7, 0x4, R224 ;  /* 0x0000000407de7825 */ /* 0x000fca00078e02e0 */
[----:B------:R1:W-:Y:S04]  /*10f60*/  STL.64 [R1+0x178], R222 ;  /* 0x000178de01007387 */ /* 0x0003e80000100a00 */
[----:B------:R1:W-:Y:S04]  /*10f70*/  LDGSTS.E [R12+0x20008], desc[UR22][R222.64], P6 ;  /* 0x20008000de0c7fae */ /* 0x0003e8000b1a1016 */
[----:B-1----:R-:W3:Y:S01]  /*10f80*/  LDL.LU.64 R222, [R1+0x418] ;  /* 0x0004180001de7983 */ /* 0x002ee20000300a00 */
[----:B----4-:R-:W-:-:S05]  /*10f90*/  IMAD.WIDE R224, R7, 0x4, R226 ;  /* 0x0000000407e07825 */ /* 0x010fca00078e02e2 */
[----:B------:R1:W-:Y:S04]  /*10fa0*/  STL.64 [R1+0x120], R224 ;  /* 0x000120e001007387 */ /* 0x0003e80000100a00 */
[----:B------:R4:W-:Y:S04]  /*10fb0*/  LDGSTS.E [R12+0x22000], desc[UR22][R224.64], P2 ;  /* 0x22000000e00c7fae */ /* 0x0009e800091a1016 */
[----:B-1----:R-:W4:Y:S01]  /*10fc0*/  LDL.LU.64 R224, [R1+0x410] ;  /* 0x0004100001e07983 */ /* 0x002f220000300a00 */
[----:B------:R-:W-:Y:S02]  /*10fd0*/  SEL R5, R5, RZ, P3 ;  /* 0x000000ff05057207 */ /* 0x000fe40001800000 */
[----:B------:R-:W-:-:S02]  /*10fe0*/  SEL R23, RZ, 0x4, P4 ;  /* 0x00000004ff177807 */ /* 0x000fc40002000000 */
[C---:B--2---:R-:W-:Y:S02]  /*10ff0*/  LOP3.LUT R227, R2.reuse, 0x70, RZ, 0xfc, !PT ;  /* 0x0000007002e37812 */ /* 0x044fe400078efcff */
        /* <DEDUP_REMOVED lines=12> */
[----:B---3--:R-:W-:-:S04]  /*110c0*/  IMAD.WIDE R222, R7, 0x4, R222 ;  /* 0x0000000407de7825 */ /* 0x008fc800078e02de */
        /* <DEDUP_REMOVED lines=15> */
[----:B------:R-:W-:-:S03]  /*111c0*/  UIADD3 UR5, UPT, UPT, UR5, -0x280, URZ ;  /* 0xfffffd8005057890 */ /* 0x000fc6000fffe0ff */
[----:B------:R-:W-:-:S04]  /*111d0*/  IMAD.WIDE R174, R7, 0x4, R174 ;  /* 0x0000000407ae7825 */ /* 0x000fc800078e02ae */
[----:B------:R-:W-:-:S04]  /*111e0*/  IMAD.WIDE R168, R7, 0x4, R168 ;  /* 0x0000000407a87825 */ /* 0x000fc800078e02a8 */
[----:B------:R-:W-:-:S04]  /*111f0*/  IMAD.WIDE R166, R7, 0x4, R166 ;  /* 0x0000000407a67825 */ /* 0x000fc800078e02a6 */
[----:B----4-:R-:W-:-:S05]  /*11200*/  IMAD.WIDE R224, R7, 0x4, R224 ;  /* 0x0000000407e07825 */ /* 0x010fca00078e02e0 */
        /* <DEDUP_REMOVED lines=9> */
[----:B------:R1:W-:Y:S01]  /*112a0*/  LDGSTS.E [R12+0x26000], desc[UR22][R218.64], P6 ;  /* 0x26000000da0c7fae */ /* 0x0003e2000b1a1016 */
[----:B------:R-:W-:-:S02]  /*112b0*/  SEL R23, RZ, 0x4, P1 ;  /* 0x00000004ff177807 */ /* 0x000fc40000800000 */
[C---:B------:R-:W-:Y:S02]  /*112c0*/  LOP3.LUT R227, R2.reuse, 0x34, RZ, 0xfc, !PT ;  /* 0x0000003402e37812 */ /* 0x040fe400078efcff */
[----:B------:R-:W-:Y:S01]  /*112d0*/  ISETP.NE.U32.AND P1, PT, R5, RZ, PT ;  /* 0x000000ff0500720c */ /* 0x000fe20003f25070 */
[----:B------:R-:W-:Y:S01]  /*112e0*/  STL.64 [R1+0x118], R224 ;  /* 0x000118e001007387 */ /* 0x000fe20000100a00 */
[----:B------:R-:W-:Y:S02]  /*112f0*/  SEL R5, R23, RZ, P3 ;  /* 0x000000ff17057207 */ /* 0x000fe40001800000 */
[----:B------:R-:W-:Y:S01]  /*11300*/  ISETP.GE.AND P2, PT, R227, UR4, PT ;  /* 0x00000004e3007c0c */ /* 0x000fe2000bf46270 */
[----:B------:R2:W-:Y:S01]  /*11310*/  LDGSTS.E [R12+0x26008], desc[UR22][R216.64], P4 ;  /* 0x26008000d80c7fae */ /* 0x0005e2000a1a1016 */
[----:B------:R-:W-:Y:S02]  /*11320*/  LOP3.LUT R227, R2, 0x36, RZ, 0xfc, !PT ;  /* 0x0000003602e37812 */ /* 0x000fe400078efcff */
[----:B------:R-:W-:-:S02]  /*11330*/  ISETP.NE.U32.AND P6, PT, R5, RZ, PT ;  /* 0x000000ff0500720c */ /* 0x000fc40003fc5070 */
[----:B------:R-:W-:Y:S02]  /*11340*/  SEL R5, RZ, 0x4, P2 ;  /* 0x00000004ff057807 */ /* 0x000fe40001000000 */
[----:B------:R-:W-:Y:S01]  /*11350*/  ISETP.GE.AND P2, PT, R227, UR4, PT ;  /* 0x00000004e3007c0c */ /* 0x000fe2000bf46270 */
[----:B------:R-:W-:Y:S01]  /*11360*/  STL.64 [R1+0xd0], R222 ;  /* 0x0000d0de01007387 */ /* 0x000fe20000100a00 */
[----:B------:R-:W-:Y:S02]  /*11370*/  SEL R5, R5, RZ, P3 ;  /* 0x000000ff05057207 */ /* 0x000fe40001800000 */
[----:B------:R-:W-:Y:S01]  /*11380*/  SEL R23, RZ, 0x4, P2 ;  /* 0x00000004ff177807 */ /* 0x000fe20001000000 */
[----:B------:R-:W-:Y:S01]  /*11390*/  STL.64 [R1+0xc8], R220 ;  /* 0x0000c8dc01007387 */ /* 0x000fe20000100a00 */
[----:B------:R-:W-:-:S03]  /*113a0*/  LOP3.LUT R227, R2, 0x54, RZ, 0xfc, !PT ;  /* 0x0000005402e37812 */ /* 0x000fc600078efcff */
[----:B------:R1:W-:Y:S01]  /*113b0*/  STL.64 [R1+0x90], R218 ;  /* 0x000090da01007387 */ /* 0x0003e20000100a00 */
[----:B------:R-:W-:Y:S02]  /*113c0*/  ISETP.NE.U32.AND P2, PT, R5, RZ, PT ;  /* 0x000000ff0500720c */ /* 0x000fe40003f45070 */
[----:B------:R-:W-:Y:S02]  /*113d0*/  SEL R5, R23, RZ, P3 ;  /* 0x000000ff17057207 */ /* 0x000fe40001800000 */
[----:B------:R-:W-:Y:S02]  /*113e0*/  ISETP.GE.AND P4, PT, R227, UR4, PT ;  /* 0x00000004e3007c0c */ /* 0x000fe4000bf86270 */
[----:B------:R-:W-:Y:S01]  /*113f0*/  LOP3.LUT R227, R2, 0x56, RZ, 0xfc, !PT ;  /* 0x0000005602e37812 */ /* 0x000fe200078efcff */
[----:B-1----:R-:W-:-:S05]  /*11400*/  IMAD.WIDE R218, R7, 0x4, R228 ;  /* 0x0000000407da7825 */ /* 0x002fca00078e02e4 */
[----:B------:R-:W-:Y:S01]  /*11410*/  LDGSTS.E [R13+0x20000], desc[UR22][R218.64], P1 ;  /* 0x20000000da0d7fae */ /* 0x000fe200089a1016 */
[----:B------:R-:W-:Y:S02]  /*11420*/  ISETP.NE.U32.AND P1, PT, R5, RZ, PT ;  /* 0x000000ff0500720c */ /* 0x000fe40003f25070 */
[----:B------:R-:W-:Y:S02]  /*11430*/  SEL R5, RZ, 0x4, P4 ;  /* 0x00000004ff057807 */ /* 0x000fe40002000000 */
[----:B------:R-:W-:Y:S01]  /*11440*/  ISETP.GE.AND P4, PT, R227, UR4, PT ;  /* 0x00000004e3007c0c */ /* 0x000fe2000bf86270 */
[----:B------:R2:W-:Y:S01]  /*11450*/  STL.64 [R1+0x88], R216 ;  /* 0x000088d801007387 */ /* 0x0005e20000100a00 */
[----:B------:R-:W-:Y:S02]  /*11460*/  SEL R5, R5, RZ, P3 ;  /* 0x000000ff05057207 */ /* 0x000fe40001800000 */
[----:B------:R-:W-:Y:S02]  /*11470*/  SEL R23, RZ, 0x4, P4 ;  /* 0x00000004ff177807 */ /* 0x000fe40002000000 */
[----:B------:R-:W-:-:S02]  /*11480*/  LOP3.LUT R227, R2, 0x74, RZ, 0xfc, !PT ;  /* 0x0000007402e37812 */ /* 0x000fc400078efcff */
[----:B------:R-:W-:Y:S01]  /*11490*/  ISETP.NE.U32.AND P4, PT, R5, RZ, PT ;  /* 0x000000ff0500720c */ /* 0x000fe20003f85070 */
[----:B--2---:R-:W-:Y:S01]  /*114a0*/  IMAD.WIDE R216, R7, 0x4, R230 ;  /* 0x0000000407d87825 */ /* 0x004fe200078e02e6 */
        /* <DEDUP_REMOVED lines=21> */
[----:B------:R-:W-:Y:S01]  /*11600*/  STL.64 [R1+0x170], R218 ;  /* 0x000170da01007387 */ /* 0x000fe20000100a00 */
[----:B------:R-:W-:Y:S02]  /*11610*/  SEL R5, R5, RZ, P3 ;  /* 0x000000ff05057207 */ /* 0x000fe40001800000 */
[----:B------:R-:W-:Y:S01]  /*11620*/  SEL R23, RZ, 0x4, P1 ;  /* 0x00000004ff177807 */ /* 0x000fe20000800000 */
[----:B------:R1:W-:Y:S01]  /*11630*/  LDGSTS.E [R13+0x26000], desc[UR22][R194.64], P6 ;  /* 0x26000000c20d7fae */ /* 0x0003e2000b1a1016 */
[----:B------:R-:W-:Y:S02]  /*11640*/  LOP3.LUT R227, R2, 0x38, RZ, 0xfc, !PT ;  /* 0x0000003802e37812 */ /* 0x000fe400078efcff */
[----:B------:R-:W-:-:S02]  /*11650*/  ISETP.NE.U32.AND P1, PT, R5, RZ, PT ;  /* 0x000000ff0500720c */ /* 0x000fc40003f25070 */
[----:B------:R-:W-:Y:S02]  /*11660*/  SEL R5, R23, RZ, P3 ;  /* 0x000000ff17057207 */ /* 0x000fe40001800000 */
[----:B------:R-:W-:Y:S01]  /*11670*/  ISETP.GE.AND P2, PT, R227, UR4, PT ;  /* 0x00000004e3007c0c */ /* 0x000fe2000bf46270 */
[----:B------:R-:W-:Y:S01]  /*11680*/  STL.64 [R1+0x168], R216 ;  /* 0x000168d801007387 */ /* 0x000fe20000100a00 */
        /* <DEDUP_REMOVED lines=11> */
[----:B------:R1:W-:Y:S01]  /*11740*/  STL.64 [R1+0x80], R194 ;  /* 0x000080c201007387 */ /* 0x0003e20000100a00 */
[----:B------:R-:W-:Y:S02]  /*11750*/  ISETP.NE.U32.AND P2, PT, R5, RZ, PT ;  /* 0x000000ff0500720c */ /* 0x000fe40003f45070 */
[----:B------:R-:W-:Y:S01]  /*11760*/  SEL R5, R23, RZ, P3 ;  /* 0x000000ff17057207 */ /* 0x000fe20001800000 */
[----:B-1----:R-:W-:-:S05]  /*11770*/  IMAD.WIDE R194, R7, 0x4, R196 ;  /* 0x0000000407c27825 */ /* 0x002fca00078e02c4 */
        /* <DEDUP_REMOVED lines=66> */
[----:B------:R-:W-:Y:S01]  /*11ba0*/  STL.64 [R1+0x70], R180 ;  /* 0x000070b401007387 */ /* 0x000fe20000100a00 */
[----:B------:R-:W-:-:S02]  /*11bb0*/  SEL R23, RZ, 0x4, P4 ;  /* 0x00000004ff177807 */ /* 0x000fc40002000000 */
[----:B------:R-:W-:Y:S01]  /*11bc0*/  ISETP.NE.U32.AND P4, PT, R5, RZ, PT ;  /* 0x000000ff0500720c */ /* 0x000fe20003f85070 */
[----:B------:R1:W-:Y:S01]  /*11bd0*/  LDGSTS.E [R15+0x22000], desc[UR22][R168.64], P2 ;  /* 0x22000000a80f7fae */ /* 0x0003e200091a1016 */
[----:B------:R-:W-:Y:S02]  /*11be0*/  SEL R5, R23, RZ, P3 ;  /* 0x000000ff17057207 */ /* 0x000fe40001800000 */
[----:B------:R-:W-:Y:S01]  /*11bf0*/  ISETP.GE.AND P6, PT, R2, UR5, PT ;  /* 0x0000000502007c0c */ /* 0x000fe2000bfc6270 */
[----:B------:R-:W-:Y:S01]  /*11c00*/  STL.64 [R1+0x68], R178 ;  /* 0x000068b201007387 */ /* 0x000fe20000100a00 */
[----:B------:R-:W-:Y:S02]  /*11c10*/  ISETP.NE.U32.AND P2, PT, R5, RZ, PT ;  /* 0x000000ff0500720c */ /* 0x000fe40003f45070 */
[----:B------:R-:W-:Y:S01]  /*11c20*/  SEL R5, RZ, 0x4, P6 ;  /* 0x00000004ff057807 */ /* 0x000fe20003000000 */
[----:B------:R-:W-:Y:S01]  /*11c30*/  STL.64 [R1+0x150], R176 ;  /* 0x000150b001007387 */ /* 0x000fe20000100a00 */
[----:B------:R-:W-:-:S02]  /*11c40*/  ISETP.GT.AND P6, PT, R252, 0x2ff, PT ;  /* 0x000002fffc00780c */ /* 0x000fc40003fc4270 */
[----:B------:R-:W-:Y:S01]  /*11c50*/  LOP3.LUT R227, R2, 0x7c, RZ, 0xfc, !PT ;  /* 0x0000007c02e37812 */ /* 0x000fe200078efcff */
[----:B------:R-:W-:Y:S01]  /*11c60*/  STL.64 [R1+0x148], R174 ;  /* 0x000148ae01007387 */ /* 0x000fe20000100a00 */
[----:B------:R-:W-:-:S03]  /*11c70*/  SEL R5, R5, RZ, P6 ;  /* 0x000000ff05057207 */ /* 0x000fc60003000000 */
[----:B------:R1:W-:Y:S04]  /*11c80*/  STL.64 [R1+0xf0], R168 ;  /* 0x0000f0a801007387 */ /* 0x0003e80000100a00 */
[----:B------:R2:W-:Y:S01]  /*11c90*/  LDGSTS.E [R15+0x22008], desc[UR22][R166.64], P1 ;  /* 0x22008000a60f7fae */ /* 0x0005e200089a1016 */
[----:B------:R-:W-:Y:S02]  /*11ca0*/  ISETP.GE.AND P1, PT, R227, UR4, PT ;  /* 0x00000004e3007c0c */ /* 0x000fe4000bf26270 */
[----:B------:R-:W-:Y:S01]  /*11cb0*/  LOP3.LUT R227, R2, 0x7e, RZ, 0xfc, !PT ;  /* 0x0000007e02e37812 */ /* 0x000fe200078efcff */
[----:B-1----:R-:W-:-:S05]  /*11cc0*/  IMAD.WIDE R168, R7, 0x4, R170 ;  /* 0x0000000407a87825 */ /* 0x002fca00078e02aa */
[----:B------:R1:W-:Y:S01]  /*11cd0*/  LDGSTS.E [R15+0x24000], desc[UR22][R168.64], P4 ;  /* 0x24000000a80f7fae */ /* 0x0003e2000a1a1016 */
[----:B------:R-:W-:Y:S02]  /*11ce0*/  ISETP.NE.U32.AND P4, PT, R5, RZ, PT ;  /* 0x000000ff0500720c */ /* 0x000fe40003f85070 */
[----:B------:R-:W-:Y:S02]  /*11cf0*/  SEL R5, RZ, 0x4, P1 ;  /* 0x00000004ff057807 */ /* 0x000fe40000800000 */
[----:B------:R-:W-:Y:S02]  /*11d00*/  ISETP.GE.AND P1, PT, R227, UR4, PT ;  /* 0x00000004e3007c0c */ /* 0x000fe4000bf26270 */
[----:B------:R-:W-:Y:S02]  /*11d10*/  SEL R23, R5, RZ, P3 ;  /* 0x000000ff05177207 */ /* 0x000fe40001800000 */
[----:B------:R-:W-:-:S04]  /*11d20*/  SEL R5, RZ, 0x4, P1 ;  /* 0x00000004ff057807 */ /* 0x000fc80000800000 */
[----:B------:R-:W-:Y:S02]  /*11d30*/  SEL R5, R5, RZ, P3 ;  /* 0x000000ff05057207 */ /* 0x000fe40001800000 */
[----:B------:R-:W-:Y:S01]  /*11d40*/  ISETP.NE.U32.AND P1, PT, R23, RZ, PT ;  /* 0x000000ff1700720c */ /* 0x000fe20003f25070 */
[----:B------:R2:W-:Y:S01]  /*11d50*/  STL.64 [R1+0xe8], R166 ;  /* 0x0000e8a601007387 */ /* 0x0005e20000100a00 */
[----:B------:R-:W-:-:S03]  /*11d60*/  ISETP.NE.U32.AND P3, PT, R5, RZ, PT ;  /* 0x000000ff0500720c */ /* 0x000fc60003f65070 */
[----:B------:R1:W-:Y:S01]  /*11d70*/  STL.64 [R1+0xa0], R168 ;  /* 0x0000a0a801007387 */ /* 0x0003e20000100a00 */
[----:B--2---:R-:W-:-:S04]  /*11d80*/  IMAD.WIDE R166, R7, 0x4, R172 ;  /* 0x0000000407a67825 */ /* 0x004fc800078e02ac */
[----:B-1----:R-:W-:Y:S01]  /*11d90*/  IMAD.WIDE R168, R7, 0x4, R204 ;  /* 0x0000000407a87825 */ /* 0x002fe200078e02cc */
[----:B------:R1:W-:Y:S04]  /*11da0*/  STL.64 [R1+0x98], R166 ;  /* 0x000098a601007387 */ /* 0x0003e80000100a00 */
[----:B------:R1:W-:Y:S01]  /*11db0*/  LDGSTS.E [R15+0x24008], desc[UR22][R166.64], P2 ;  /* 0x24008000a60f7fae */ /* 0x0003e200091a1016 */
[----:B------:R-:W-:-:S03]  /*11dc0*/  IMAD.WIDE R164, R203, 0x4, R164 ;  /* 0x00000004cba47825 */ /* 0x000fc600078e02a4 */
[----:B------:R2:W-:Y:S01]  /*11dd0*/  LDGSTS.E [R15+0x26000], desc[UR22][R168.64], P1 ;  /* 0x26000000a80f7fae */ /* 0x0005e200089a1016 */
[----:B------:R-:W-:-:S04]  /*11de0*/  IMAD.WIDE R178, R203, 0x4, R118 ;  /* 0x00000004cbb27825 */ /* 0x000fc800078e0276 */
[----:B-1----:R-:W-:-:S04]  /*11df0*/  IMAD.WIDE R166, R7, 0x4, R206 ;  /* 0x0000000407a67825 */ /* 0x002fc800078e02ce */
[C---:B------:R-:W-:Y:S01]  /*11e00*/  IMAD.WIDE R172, R203.reuse, 0x4, R158 ;  /* 0x00000004cbac7825 */ /* 0x040fe200078e029e */
[----:B------:R1:W-:Y:S03]  /*11e10*/  LDGSTS.E [R15+0x26008], desc[UR22][R166.64], P3 ;  /* 0x26008000a60f7fae */ /* 0x0003e600099a1016 */
[C---:B------:R-:W-:Y:S01]  /*11e20*/  IMAD.WIDE R210, R203.reuse, 0x4, R238 ;  /* 0x00000004cbd27825 */ /* 0x040fe200078e02ee */
[----:B------:R-:W0:Y:S03]  /*11e30*/  LDGDEPBAR ;  /* 0x00000000000079af */ /* 0x000e260000000000 */
[C---:B------:R-:W-:Y:S01]  /*11e40*/  IMAD.WIDE R158, R203.reuse, 0x4, R32 ;  /* 0x00000004cb9e7825 */ /* 0x040fe200078e0220 */
[----:B------:R-:W-:Y:S03]  /*11e50*/  LDGSTS.E [R0+0x60000], desc[UR22][R164.64], P5 ;  /* 0x60000000a4007fae */ /* 0x000fe6000a9a1016 */
[C---:B------:R-:W-:Y:S01]  /*11e60*/  IMAD.WIDE R48, R203.reuse, 0x4, R48 ;  /* 0x00000004cb307825 */ /* 0x040fe200078e0230 */
[----:B------:R-:W-:Y:S03]  /*11e70*/  LDGSTS.E [R0+0x60400], desc[UR22][R178.64], P5 ;  /* 0x60400000b2007fae */ /* 0x000fe6000a9a1016 */
[C---:B------:R-:W-:Y:S01]  /*11e80*/  IMAD.WIDE R64, R203.reuse, 0x4, R64 ;  /* 0x00000004cb407825 */ /* 0x040fe200078e0240 */
[----:B------:R-:W3:Y:S03]  /*11e90*/  S2R R227, SR_TID.X ;  /* 0x0000000000e37919 */ /* 0x000ee60000002100 */
        /* <DEDUP_REMOVED lines=15> */
[----:B------:R4:W-:Y:S03]  /*11f90*/  LDGSTS.E [R16+0x60480], desc[UR22][R176.64], P5 ;  /* 0x60480000b0107fae */ /* 0x0009e6000a9a1016 */
[C---:B------:R-:W-:Y:S01]  /*11fa0*/  IMAD.WIDE R66, R203.reuse, 0x4, R66 ;  /* 0x00000004cb427825 */ /* 0x040fe200078e0242 */
[----:B------:R-:W-:Y:S03]  /*11fb0*/  LDGSTS.E [R16+0x60880], desc[UR22][R208.64], P5 ;  /* 0x60880000d0107fae */ /* 0x000fe6000a9a1016 */
[C---:B------:R-:W-:Y:S01]  /*11fc0*/  IMAD.WIDE R82, R203.reuse, 0x4, R82 ;  /* 0x00000004cb527825 */ /* 0x040fe200078e0252 */
[----:B------:R-:W-:Y:S03]  /*11fd0*/  LDGSTS.E [R16+0x60c80], desc[UR22][R156.64], P5 ;  /* 0x60c800009c107fae */ /* 0x000fe6000a9a1016 */
[C---:B------:R-:W-:Y:S01]  /*11fe0*/  IMAD.WIDE R98, R203.reuse, 0x4, R98 ;  /* 0x00000004cb627825 */ /* 0x040fe200078e0262 */
[----:B------:R2:W-:Y:S03]  /*11ff0*/  STL.64 [R1+0x60], R168 ;  /* 0x000060a801007387 */ /* 0x0005e60000100a00 */
[C---:B------:R-:W-:Y:S01]  /*12000*/  IMAD.WIDE R160, R203.reuse, 0x4, R160 ;  /* 0x00000004cba07825 */ /* 0x040fe200078e02a0 */
[----:B------:R-:W-:Y:S03]  /*12010*/  LDGSTS.E [R16+0x61080], desc[UR22][R50.64], P5 ;  /* 0x6108000032107fae */ /* 0x000fe6000a9a1016 */
[C---:B------:R-:W-:Y:S01]  /*12020*/  IMAD.WIDE R174, R203.reuse, 0x4, R250 ;  /* 0x00000004cbae7825 */ /* 0x040fe200078e02fa */
[----:B------:R-:W-:Y:S03]  /*12030*/  LDGSTS.E [R16+0x61480], desc[UR22][R66.64], P5 ;  /* 0x6148000042107fae */ /* 0x000fe6000a9a1016 */
[C---:B------:R-:W-:Y:S01]  /*12040*/  IMAD.WIDE R206, R203.reuse, 0x4, R234 ;  /* 0x00000004cbce7825 */ /* 0x040fe200078e02ea */
[----:B------:R-:W-:Y:S03]  /*12050*/  LDGSTS.E [R16+0x61880], desc[UR22][R82.64], P5 ;  /* 0x6188000052107fae */ /* 0x000fe6000a9a1016 */
[C---:B--2---:R-:W-:Y:S01]  /*12060*/  IMAD.WIDE R168, R203.reuse, 0x4, R152 ;  /* 0x00000004cba87825 */ /* 0x044fe200078e0298 */
        /* <DEDUP_REMOVED lines=32> */
[----:B------:R-:W-:Y:S01]  /*12270*/  LDGSTS.E [R18+0x61d80], desc[UR22][R122.64], P5 ;  /* 0x61d800007a127fae */ /* 0x000fe2000a9a1016 */
[----:B---3--:R-:W-:-:S02]  /*12280*/  LOP3.LUT R226, R227, 0x7f, RZ, 0xc0, !PT ;  /* 0x0000007fe3e27812 */ /* 0x008fc400078ec0ff */
        /* <DEDUP_REMOVED lines=8> */
[----:B------:R-:W-:-:S02]  /*12310*/  ISETP.GE.AND P2, PT, R226, UR5, PT ;  /* 0x00000005e2007c0c */ /* 0x000fc4000bf46270 */
[C---:B------:R-:W-:Y:S01]  /*12320*/  IMAD.WIDE R220, R203.reuse, 0x4, R244 ;  /* 0x00000004cbdc7825 */ /* 0x040fe200078e02f4 */
[----:B------:R1:W-:Y:S01]  /*12330*/  STL.64 [R1+0x58], R166 ;  /* 0x000058a601007387 */ /* 0x0003e20000100a00 */
[----:B------:R-:W-:Y:S02]  /*12340*/  LOP3.LUT R227, R2, 0x2, RZ, 0xfc, !PT ;  /* 0x0000000202e37812 */ /* 0x000fe400078efcff */
[C---:B------:R-:W-:Y:S01]  /*12350*/  IMAD.WIDE R196, R203.reuse, 0x4, R26 ;  /* 0x00000004cbc47825 */ /* 0x040fe200078e021a */
[----:B------:R-:W-:Y:S04]  /*12360*/  LDGSTS.E [R19+0x61200], desc[UR22][R56.64], P5 ;  /* 0x6120000038137fae */ /* 0x000fe8000a9a1016 */
[----:B------:R-:W-:Y:S01]  /*12370*/  LDGSTS.E [R19+0x61600], desc[UR22][R72.64], P5 ;  /* 0x6160000048137fae */ /* 0x000fe2000a9a1016 */
[----:B------:R-:W-:-:S03]  /*12380*/  IMAD.WIDE R58, R203, 0x4, R58 ;  /* 0x00000004cb3a7825 */ /* 0x000fc600078e023a */
[----:B------:R-:W-:Y:S01]  /*12390*/  LDGSTS.E [R19+0x61a00], desc[UR22][R88.64], P5 ;  /* 0x61a0000058137fae */ /* 0x000fe2000a9a1016 */
[----:B-1----:R-:W-:-:S03]  /*123a0*/  IMAD.WIDE R166, R203, 0x4, R116 ;  /* 0x00000004cba67825 */ /* 0x002fc600078e0274 */
[----:B------:R-:W-:Y:S01]  /*123b0*/  LDGSTS.E [R19+0x61e00], desc[UR22][R124.64], P5 ;  /* 0x61e000007c137fae */ /* 0x000fe2000a9a1016 */
[C---:B------:R-:W-:Y:S01]  /*123c0*/  IMAD.WIDE R116, R203.reuse, 0x4, R42 ;  /* 0x00000004cb747825 */ /* 0x040fe200078e022a */
[----:B------:R-:W-:Y:S02]  /*123d0*/  SEL R5, RZ, 0x4, P2 ;  /* 0x00000004ff057807 */ /* 0x000fe40001000000 */
[----:B------:R-:W-:Y:S01]  /*123e0*/  LDGSTS.E [R20+0x60280], desc[UR22][R154.64], P5 ;  /* 0x602800009a147fae */ /* 0x000fe2000a9a1016 */
[----:B------:R-:W-:Y:S01]  /*123f0*/  IMAD.WIDE R74, R203, 0x4, R74 ;  /* 0x00000004cb4a7825 */ /* 0x000fe200078e024a */
[----:B------:R-:W-:Y:S02]  /*12400*/  ISETP.GE.AND P2, PT, R227, UR5, PT ;  /* 0x00000005e3007c0c */ /* 0x000fe4000bf46270 */
[----:B------:R-:W-:Y:S01]  /*12410*/  LDGSTS.E [R20+0x60680], desc[UR22][R220.64], P5 ;  /* 0x60680000dc147fae */ /* 0x000fe2000a9a1016 */
[----:B------:R-:W-:-:S03]  /*12420*/  IMAD.WIDE R90, R203, 0x4, R90 ;  /* 0x00000004cb5a7825 */ /* 0x000fc600078e025a */
[----:B------:R-:W-:Y:S01]  /*12430*/  LDGSTS.E [R20+0x60a80], desc[UR22][R196.64], P5 ;  /* 0x60a80000c4147fae */ /* 0x000fe2000a9a1016 */
[----:B------:R-:W-:-:S03]  /*12440*/  IMAD.WIDE R126, R203, 0x4, R126 ;  /* 0x00000004cb7e7825 */ /* 0x000fc600078e027e */
[----:B------:R-:W-:Y:S01]  /*12450*/  LDGSTS.E [R20+0x60e80], desc[UR22][R116.64], P5 ;  /* 0x60e8000074147fae */ /* 0x000fe2000a9a1016 */
[----:B------:R-:W-:Y:S01]  /*12460*/  IMAD.WIDE R214, R203, 0x4, R242 ;  /* 0x00000004cbd67825 */ /* 0x000fe200078e02f2 */
[----:B------:R-:W-:Y:S02]  /*12470*/  SEL R5, R5, RZ, P6 ;  /* 0x000000ff05057207 */ /* 0x000fe40003000000 */
[----:B------:R-:W-:Y:S01]  /*12480*/  LDGSTS.E [R20+0x61280], desc[UR22][R58.64], P5 ;  /* 0x612800003a147fae */ /* 0x000fe2000a9a1016 */
[C---:B------:R-:W-:Y:S01]  /*12490*/  IMAD.WIDE R194, R203.reuse, 0x4, R28 ;  /* 0x00000004cbc27825 */ /* 0x040fe200078e021c */
[----:B------:R-:W-:Y:S02]  /*124a0*/  SEL R23, RZ, 0x4, P2 ;  /* 0x00000004ff177807 */ /* 0x000fe40001000000 */
[----:B------:R-:W-:Y:S01]  /*124b0*/  LDGSTS.E [R20+0x61680], desc[UR22][R74.64], P5 ;  /* 0x616800004a147fae */ /* 0x000fe2000a9a1016 */
[----:B------:R-:W-:Y:S01]  /*124c0*/  IMAD.WIDE R44, R203, 0x4, R44 ;  /* 0x00000004cb2c7825 */ /* 0x000fe200078e022c */
[----:B------:R-:W-:-:S02]  /*124d0*/  LOP3.LUT R227, R2, 0x20, RZ, 0xfc, !PT ;  /* 0x0000002002e37812 */ /* 0x000fc400078efcff */
[----:B------:R-:W-:Y:S01]  /*124e0*/  LDGSTS.E [R20+0x61a80], desc[UR22][R90.64], P5 ;  /* 0x61a800005a147fae */ /* 0x000fe2000a9a1016 */
[----:B------:R-:W-:-:S03]  /*124f0*/  IMAD.WIDE R60, R203, 0x4, R60 ;  /* 0x00000004cb3c7825 */ /* 0x000fc600078e023c */
[----:B------:R-:W-:Y:S01]  /*12500*/  LDGSTS.E [R20+0x61e80], desc[UR22][R126.64], P5 ;  /* 0x61e800007e147fae */ /* 0x000fe2000a9a1016 */
[----:B------:R-:W-:Y:S01]  /*12510*/  IMAD.WIDE R76, R203, 0x4, R76 ;  /* 0x00000004cb4c7825 */ /* 0x000fe200078e024c */
[----:B------:R-:W-:Y:S02]  /*12520*/  ISETP.NE.U32.AND P2, PT, R5, RZ, PT ;  /* 0x000000ff0500720c */ /* 0x000fe40003f45070 */
[----:B------:R-:W-:Y:S01]  /*12530*/  LDGSTS.E [R21+0x60300], desc[UR22][R168.64], P5 ;  /* 0x60300000a8157fae */ /* 0x000fe2000a9a1016 */
[----:B------:R-:W-:Y:S01]  /*12540*/  IMAD.WIDE R92, R203, 0x4, R92 ;  /* 0x00000004cb5c7825 */ /* 0x000fe200078e025c */
[----:B------:R-:W-:Y:S02]  /*12550*/  SEL R5, R23, RZ, P6 ;  /* 0x000000ff17057207 */ /* 0x000fe40003000000 */
[----:B------:R-:W-:Y:S01]  /*12560*/  LDGSTS.E [R21+0x60700], desc[UR22][R214.64], P5 ;  /* 0x60700000d6157fae */ /* 0x000fe2000a9a1016 */
[----:B------:R-:W-:Y:S01]  /*12570*/  IMAD.WIDE R128, R203, 0x4, R128 ;  /* 0x00000004cb807825 */ /* 0x000fe200078e0280 */
[----:B------:R-:W-:-:S02]  /*12580*/  ISETP.GE.AND P1, PT, R227, UR5, PT ;  /* 0x00000005e3007c0c */ /* 0x000fc4000bf26270 */
[----:B------:R-:W-:Y:S01]  /*12590*/  LDGSTS.E [R21+0x60b00], desc[UR22][R194.64], P5 ;  /* 0x60b00000c2157fae */ /* 0x000fe2000a9a1016 */
[----:B------:R-:W-:-:S03]  /*125a0*/  IMAD.WIDE R212, R203, 0x4, R240 ;  /* 0x00000004cbd47825 */ /* 0x000fc600078e02f0 */
[----:B------:R-:W-:Y:S01]  /*125b0*/  LDGSTS.E [R21+0x60f00], desc[UR22][R44.64], P5 ;  /* 0x60f000002c157fae */ /* 0x000fe2000a9a1016 */
[----:B------:R-:W-:-:S03]  /*125c0*/  IMAD.WIDE R192, R203, 0x4, R30 ;  /* 0x00000004cbc07825 */ /* 0x000fc600078e021e */
[----:B------:R-:W-:Y:S01]  /*125d0*/  LDGSTS.E [R21+0x61300], desc[UR22][R60.64], P5 ;  /* 0x613000003c157fae */ /* 0x000fe2000a9a1016 */
[----:B------:R-:W-:Y:S01]  /*125e0*/  IMAD.WIDE R46, R203, 0x4, R46 ;  /* 0x00000004cb2e7825 */ /* 0x000fe200078e022e */
[----:B------:R-:W-:Y:S02]  /*125f0*/  ISETP.NE.U32.AND P3, PT, R5, RZ, PT ;  /* 0x000000ff0500720c */ /* 0x000fe40003f65070 */
[----:B------:R-:W-:Y:S01]  /*12600*/  LDGSTS.E [R21+0x61700], desc[UR22][R76.64], P5 ;  /* 0x617000004c157fae */ /* 0x000fe2000a9a1016 */
[C---:B------:R-:W-:Y:S01]  /*12610*/  IMAD.WIDE R62, R203.reuse, 0x4, R62 ;  /* 0x00000004cb3e7825 */ /* 0x040fe200078e023e */
[----:B------:R-:W-:Y:S02]  /*12620*/  LOP3.LUT R227, R2, 0x22, RZ, 0xfc, !PT ;  /* 0x0000002202e37812 */ /* 0x000fe400078efcff */
[----:B------:R-:W-:Y:S01]  /*12630*/  LDGSTS.E [R21+0x61b00], desc[UR22][R92.64], P5 ;  /* 0x61b000005c157fae */ /* 0x000fe2000a9a1016 */
[----:B------:R-:W-:Y:S01]  /*12640*/  SEL R5, RZ, 0x4, P1 ;  /* 0x00000004ff057807 */ /* 0x000fe20000800000 */
[----:B------:R-:W-:-:S02]  /*12650*/  IMAD.WIDE R78, R203, 0x4, R78 ;  /* 0x00000004cb4e7825 */ /* 0x000fc400078e024e */
[----:B------:R-:W-:Y:S02]  /*12660*/  STL.64 [R1+0x50], R164 ;  /* 0x000050a401007387 */ /* 0x000fe40000100a00 */
[C---:B------:R-:W-:Y:S02]  /*12670*/  IMAD.WIDE R94, R203.reuse, 0x4, R94 ;  /* 0x00000004cb5e7825 */ /* 0x040fe400078e025e */
[----:B------:R-:W-:Y:S02]  /*12680*/  LDGSTS.E [R21+0x61f00], desc[UR22][R128.64], P5 ;  /* 0x61f0000080157fae */ /* 0x000fe4000a9a1016 */
[----:B------:R-:W-:Y:S02]  /*12690*/  IMAD.WIDE R132, R203, 0x4, R132 ;  /* 0x00000004cb847825 */ /* 0x000fe400078e0284 */
[----:B------:R-:W-:Y:S04]  /*126a0*/  STL.64 [R1+0x48], R162 ;  /* 0x000048a201007387 */ /* 0x000fe80000100a00 */
[----:B------:R1:W-:Y:S01]  /*126b0*/  LDGSTS.E [R22+0x60380], desc[UR22][R166.64], P5 ;  /* 0x60380000a6167fae */ /* 0x0003e2000a9a1016 */
[----:B------:R-:W-:-:S03]  /*126c0*/  ISETP.GE.AND P1, PT, R227, UR5, PT ;  /* 0x00000005e3007c0c */ /* 0x000fc6000bf26270 */
[----:B------:R-:W-:Y:S01]  /*126d0*/  STL.64 [R1+0x40], R160 ;  /* 0x000040a001007387 */ /* 0x000fe20000100a00 */
[----:B------:R-:W-:-:S03]  /*126e0*/  SEL R5, R5, RZ, P6 ;  /* 0x000000ff05057207 */ /* 0x000fc60003000000 */
[----:B------:R-:W-:Y:S01]  /*126f0*/  LDGSTS.E [R22+0x60780], desc[UR22][R212.64], P5 ;  /* 0x60780000d4167fae */ /* 0x000fe2000a9a1016 */
[----:B------:R-:W-:-:S03]  /*12700*/  LOP3.LUT R227, R2, 0x40, RZ, 0xfc, !PT ;  /* 0x0000004002e37812 */ /* 0x000fc600078efcff */
[----:B------:R-:W-:Y:S04]  /*12710*/  STL.64 [R1+0x38], R172 ;  /* 0x000038ac01007387 */ /* 0x000fe80000100a00 */
[----:B------:R-:W-:Y:S04]  /*12720*/  LDGSTS.E [R22+0x60b80], desc[UR22][R192.64], P5 ;  /* 0x60b80000c0167fae */ /* 0x000fe8000a9a1016 */
        /* <DEDUP_REMOVED lines=9> */
[----:B------:R-:W-:Y:S01]  /*127c0*/  LDGSTS.E [R22+0x61f80], desc[UR22][R132.64], P5 ;  /* 0x61f8000084167fae */ /* 0x000fe2000a9a1016 */
[----:B------:R-:W-:-:S02]  /*127d0*/  ISETP.NE.U32.AND P5, PT, R5, RZ, PT ;  /* 0x000000ff0500720c */ /* 0x000fc40003fa5070 */
[----:B------:R-:W-:Y:S01]  /*127e0*/  SEL R5, RZ, 0x4, P1 ;  /* 0x00000004ff057807 */ /* 0x000fe20000800000 */
[----:B------:R-:W-:Y:S01]  /*127f0*/  STL.64 [R1+0x8], R176 ;  /* 0x000008b001007387 */ /* 0x000fe20000100a00 */
[----:B------:R-:W-:-:S03]  /*12800*/  ISETP.GE.AND P1, PT, R227, UR5, PT ;  /* 0x00000005e3007c0c */ /* 0x000fc6000bf26270 */
[----:B------:R-:W-:Y:S04]  /*12810*/  STL.64 [R1], R174 ;  /* 0x000000ae01007387 */ /* 0x000fe80000100a00 */
[----:B------:R-:W3:Y:S04]  /*12820*/  LDL.LU R0, [R1+0x40c] ;  /* 0x00040c0001007983 */ /* 0x000ee80000300800 */
[----:B------:R-:W2:Y:S04]  /*12830*/  LDL.LU.64 R226, [R1+0x1b8] ;  /* 0x0001b80001e27983 */ /* 0x000ea80000300a00 */
[----:B------:R-:W-:Y:S04]  /*12840*/  STL.64 [R1+0x478], R126 ;  /* 0x0004787e01007387 */ /* 0x000fe80000100a00 */
[----:B------:R-:W-:Y:S04]  /*12850*/  STL.64 [R1+0x470], R128 ;  /* 0x0004708001007387 */ /* 0x000fe80000100a00 */
[----:B------:R-:W-:Y:S04]  /*12860*/  STL.64 [R1+0x468], R132 ;  /* 0x0004688401007387 */ /* 0x000fe80000100a00 */
[----:B------:R-:W-:Y:S04]  /*12870*/  STL.64 [R1+0x458], R16 ;  /* 0x0004581001007387 */ /* 0x000fe80000100a00 */
[----:B------:R-:W-:Y:S04]  /*12880*/  STL.64 [R1+0x440], R18 ;  /* 0x0004401201007387 */ /* 0x000fe80000100a00 */
[----:B------:R-:W-:Y:S04]  /*12890*/  STL.64 [R1+0x438], R20 ;  /* 0x0004381401007387 */ /* 0x000fe80000100a00 */
[----:B------:R1:W-:Y:S04]  /*128a0*/  STL [R1+0x414], R4 ;  /* 0x0004140401007387 */ /* 0x0003e80000100800 */
[----:B------:R-:W0:Y:S04]  /*128b0*/  LDGDEPBAR ;  /* 0x00000000000079af */ /* 0x000e280000000000 */
[----:B-1----:R-:W4:Y:S01]  /*128c0*/  LDL R4, [R1+0x358] ;  /* 0x0003580001047983 */ /* 0x002f220000100800 */
[----:B------:R-:W-:Y:S01]  /*128d0*/  IMAD.WIDE R24, R7, 0x4, R144 ;  /* 0x0000000407187825 */ /* 0x000fe200078e0290 */
[----:B------:R-:W-:Y:S01]  /*128e0*/  BAR.SYNC.DEFER_BLOCKING 0x0 ;  /* 0x0000000000007b1d */ /* 0x000fe20000010000 */
[----:B------:R-:W-:-:S02]  /*128f0*/  SEL R5, R5, RZ, P6 ;  /* 0x000000ff05057207 */ /* 0x000fc40003000000 */
[----:B------:R-:W-:Y:S01]  /*12900*/  LOP3.LUT R219, R2, 0x42, RZ, 0xfc, !PT ;  /* 0x0000004202db7812 */ /* 0x000fe200078efcff */
[C---:B------:R-:W-:Y:S02]  /*12910*/  IMAD.WIDE R130, R7.reuse, 0x4, R130 ;  /* 0x0000000407827825 */ /* 0x040fe400078e0282 */
[----:B------:R-:W-:Y:S02]  /*12920*/  STL [R1+0x410], R3 ;  /* 0x0004100301007387 */ /* 0x000fe40000100800 */
[----:B------:R-:W-:-:S04]  /*12930*/  IMAD.WIDE R136, R7, 0x4, R136 ;  /* 0x0000000407887825 */ /* 0x000fc800078e0288 */
[----:B------:R-:W-:-:S04]  /*12940*/  IMAD.WIDE R134, R7, 0x4, R134 ;  /* 0x0000000407867825 */ /* 0x000fc800078e0286 */
[----:B------:R-:W-:-:S04]  /*12950*/  IMAD.WIDE R140, R7, 0x4, R140 ;  /* 0x00000004078c7825 */ /* 0x000fc800078e028c */
[C---:B------:R-:W-:Y:S01]  /*12960*/  IMAD.WIDE R138, R7.reuse, 0x4, R138 ;  /* 0x00000004078a7825 */ /* 0x040fe200078e028a */
[----:B---3--:R-:W-:Y:S03]  /*12970*/  STL [R1+0x40c], R0 ;  /* 0x00040c0001007387 */ /* 0x008fe60000100800 */
[----:B--2---:R-:W-:Y:S01]  /*12980*/  IMAD.WIDE R230, R7, 0x4, R226 ;  /* 0x0000000407e67825 */ /* 0x004fe200078e02e2 */
[----:B------:R-:W-:Y:S01]  /*12990*/  LOP3.LUT R227, R2, 0x60, RZ, 0xfc, !PT ;  /* 0x0000006002e37812 */ /* 0x000fe200078efcff */
[----:B------:R-:W-:Y:S04]  /*129a0*/  STL.64 [R1+0x418], R24 ;  /* 0x0004181801007387 */ /* 0x000fe80000100a00 */
[----:B------:R-:W-:Y:S04]  /*129b0*/  STL.64 [R1+0x420], R230 ;  /* 0x000420e601007387 */ /* 0x000fe80000100a00 */
[----:B------:R-:W-:Y:S04]  /*129c0*/  STL.64 [R1+0x428], R130 ;  /* 0x0004288201007387 */ /* 0x000fe80000100a00 */
[----:B------:R-:W2:Y:S04]  /*129d0*/  LDL.LU.64 R216, [R1+0x1b0] ;  /* 0x0001b00001d87983 */ /* 0x000ea80000300a00 */
[----:B------:R-:W-:Y:S01]  /*129e0*/  @!PT LDS RZ, [RZ] ;  /* 0x00000000fffff984 */ /* 0x000fe20000000800 */
[----:B------:R-:W-:Y:S01]  /*129f0*/  @!PT LDS RZ, [RZ] ;  /* 0x00000000fffff984 */ /* 0x000fe20000000800 */
[----:B------:R-:W-:Y:S01]  /*12a00*/  @!PT LDS RZ, [RZ] ;  /* 0x00000000fffff984 */ /* 0x000fe20000000800 */
[----:B----4-:R-:W-:Y:S01]  /*12a10*/  LDGSTS.E [R4+0x28000], desc[UR22][R24.64], P4 ;  /* 0x2800000018047fae */ /* 0x010fe2000a1a1016 */
[----:B------:R-:W-:-:S02]  /*12a20*/  ISETP.NE.U32.AND P4, PT, R5, RZ, PT ;  /* 0x000000ff0500720c */ /* 0x000fc40003f85070 */
[----:B------:R-:W-:Y:S01]  /*12a30*/  SEL R5, RZ, 0x4, P1 ;  /* 0x00000004ff057807 */ /* 0x000fe20000800000 */
[----:B------:R-:W-:Y:S01]  /*12a40*/  LDGSTS.E [R4+0x28008], desc[UR22][R230.64], P3 ;  /* 0x28008000e6047fae */ /* 0x000fe200099a1016 */
[----:B------:R-:W-:Y:S02]  /*12a50*/  ISETP.GE.AND P1, PT, R219, UR5, PT ;  /* 0x00000005db007c0c */ /* 0x000fe4000bf26270 */
[----:B------:R-:W-:Y:S01]  /*12a60*/  SEL R5, R5, RZ, P6 ;  /* 0x000000ff05057207 */ /* 0x000fe20003000000 */
[----:B------:R-:W-:Y:S01]  /*12a70*/  LDGSTS.E [R4+0x2a000], desc[UR22][R130.64], P5 ;  /* 0x2a00000082047fae */ /* 0x000fe2000a9a1016 */
[----:B------:R-:W-:Y:S02]  /*12a80*/  SEL R23, RZ, 0x4, P1 ;  /* 0x00000004ff177807 */ /* 0x000fe40000800000 */
[----:B------:R-:W-:Y:S02]  /*12a90*/  ISETP.NE.U32.AND P1, PT, R5, RZ, PT ;  /* 0x000000ff0500720c */ /* 0x000fe40003f25070 */
[----:B------:R-:W-:Y:S01]  /*12aa0*/  SEL R5, R23, RZ, P6 ;  /* 0x000000ff17057207 */ /* 0x000fe20003000000 */
[----:B------:R-:W-:Y:S01]  /*12ab0*/  LDGSTS.E [R4+0x2a008], desc[UR22][R136.64], P4 ;  /* 0x2a00800088047fae */ /* 0x000fe2000a1a1016 */
[----:B------:R-:W-:-:S02]  /*12ac0*/  ISETP.GE.AND P3, PT, R227, UR5, PT ;  /* 0x00000005e3007c0c */ /* 0x000fc4000bf66270 */
[C---:B------:R-:W-:Y:S02]  /*12ad0*/  LOP3.LUT R227, R2.reuse, 0x62, RZ, 0xfc, !PT ;  /* 0x0000006202e37812 */ /* 0x040fe400078efcff */
[----:B------:R-:W-:Y:S02]  /*12ae0*/  ISETP.NE.U32.AND P5, PT, R5, RZ, PT ;  /* 0x000000ff0500720c */ /* 0x000fe40003fa5070 */
[----:B------:R-:W-:Y:S02]  /*12af0*/  SEL R5, RZ, 0x4, P3 ;  /* 0x00000004ff057807 */ /* 0x000fe40001800000 */
[----:B------:R-:W-:Y:S01]  /*12b00*/  ISETP.GE.AND P3, PT, R227, UR5, PT ;  /* 0x00000005e3007c0c */ /* 0x000fe2000bf66270 */
[----:B------:R-:W-:Y:S01]  /*12b10*/  STL.64 [R1+0x430], R136 ;  /* 0x0004308801007387 */ /* 0x000fe20000100a00 */
[C---:B------:R-:W-:Y:S02]  /*12b20*/  LOP3.LUT R227, R2.reuse, 0x4, RZ, 0xfc, !PT ;  /* 0x0000000402e37812 */ /* 0x040fe400078efcff */
[----:B------:R-:W-:Y:S01]  /*12b30*/  LOP3.LUT R219, R2, 0x6, RZ, 0xfc, !PT ;  /* 0x0000000602db7812 */ /* 0x000fe200078efcff */
[----:B------:R-:W-:Y:S01]  /*12b40*/  LDGSTS.E [R4+0x2c000], desc[UR22][R134.64], P1 ;  /* 0x2c00000086047fae */ /* 0x000fe200089a1016 */
[----:B------:R-:W-:-:S03]  /*12b50*/  ISETP.GE.AND P4, PT, R227, UR5, PT ;  /* 0x00000005e3007c0c */ /* 0x000fc6000bf86270 */
[----:B------:R-:W3:Y:S04]  /*12b60*/  LDL.LU.64 R226, [R1+0x1a8] ;  /* 0x0001a80001e27983 */ /* 0x000ee80000300a00 */
[----:B------:R-:W-:Y:S04]  /*12b70*/  STL.64 [R1+0x448], R134 ;  /* 0x0004488601007387 */ /* 0x000fe80000100a00 */
[----:B------:R-:W-:Y:S04]  /*12b80*/  STL.64 [R1+0x450], R140 ;  /* 0x0004508c01007387 */ /* 0x000fe80000100a00 */
[----:B------:R-:W-:Y:S04]  /*12b90*/  STL.64 [R1+0x460], R138 ;  /* 0x0004608a01007387 */ /* 0x000fe80000100a00 */
[----:B------:R-:W4:Y:S01]  /*12ba0*/  LDL.LU.64 R178, [R1+0x1a0] ;  /* 0x0001a00001b27983 */ /* 0x000f220000300a00 */
[----:B------:R-:W-:-:S02]  /*12bb0*/  SEL R5, R5, RZ, P6 ;  /* 0x000000ff05057207 */ /* 0x000fc40003000000 */
[----:B------:R-:W-:Y:S01]  /*12bc0*/  SEL R23, RZ, 0x4, P3 ;  /* 0x00000004ff177807 */ /* 0x000fe20001800000 */
[----:B------:R-:W-:Y:S01]  /*12bd0*/  LDGSTS.E [R4+0x2c008], desc[UR22][R140.64], P5 ;  /* 0x2c0080008c047fae */ /* 0x000fe2000a9a1016 */
[----:B------:R-:W-:Y:S02]  /*12be0*/  ISETP.NE.U32.AND P3, PT, R5, RZ, PT ;  /* 0x000000ff0500720c */ /* 0x000fe40003f65070 */
[----:B------:R-:W-:Y:S01]  /*12bf0*/  SEL R5, R23, RZ, P6 ;  /* 0x000000ff17057207 */ /* 0x000fe20003000000 */
[----:B------:R-:W-:Y:S01]  /*12c00*/  IMAD.WIDE R150, R7, 0x4, R150 ;  /* 0x0000000407967825 */ /* 0x000fe200078e0296 */
[----:B------:R-:W4:Y:S02]  /*12c10*/  LDL.LU.64 R188, [R1+0x198] ;  /* 0x0001980001bc7983 */ /* 0x000f240000300a00 */
[----:B------:R-:W-:Y:S02]  /*12c20*/  ISETP.NE.U32.AND P1, PT, R5, RZ, PT ;  /* 0x000000ff0500720c */ /* 0x000fe40003f25070 */
[----:B------:R-:W-:Y:S01]  /*12c30*/  SEL R5, RZ, 0x4, P4 ;  /* 0x00000004ff057807 */ /* 0x000fe20002000000 */
[----:B------:R-:W-:Y:S01]  /*12c40*/  IMAD.WIDE R148, R7, 0x4, R148 ;  /* 0x0000000407947825 */ /* 0x000fe200078e0294 */
[----:B------:R-:W-:Y:S01]  /*12c50*/  ISETP.GE.AND P4, PT, R219, UR5, PT ;  /* 0x00000005db007c0c */ /* 0x000fe2000bf86270 */
[----:B------:R-:W4:Y:S01]  /*12c60*/  LDL.LU.64 R182, [R1+0x140] ;  /* 0x0001400001b67983 */ /* 0x000f220000300a00 */
[----:B------:R-:W-:-:S02]  /*12c70*/  SEL R5, R5, RZ, P6 ;  /* 0x000000ff05057207 */ /* 0x000fc40003000000 */
[----:B------:R-:W-:Y:S01]  /*12c80*/  SEL R23, RZ, 0x4, P4 ;  /* 0x00000004ff177807 */ /* 0x000fe20002000000 */
[----:B------:R-:W-:Y:S01]  /*12c90*/  LDGSTS.E [R4+0x2e000], desc[UR22][R138.64], P3 ;  /* 0x2e0000008a047fae */ /* 0x000fe200099a1016 */
[C---:B------:R-:W-:Y:S02]  /*12ca0*/  LOP3.LUT R219, R2.reuse, 0x24, RZ, 0xfc, !PT ;  /* 0x0000002402db7812 */ /* 0x040fe400078efcff */
[----:B------:R-:W-:Y:S01]  /*12cb0*/  ISETP.NE.U32.AND P4, PT, R5, RZ, PT ;  /* 0x000000ff0500720c */ /* 0x000fe20003f85070 */
[----:B------:R-:W-:Y:S01]  /*12cc0*/  LDGSTS.E [R4+0x2e008], desc[UR22][R150.64], P1 ;  /* 0x2e00800096047fae */ /* 0x000fe200089a1016 */
[----:B------:R-:W-:Y:S02]  /*12cd0*/  SEL R5, R23, RZ, P6 ;  /* 0x000000ff17057207 */ /* 0x000fe40003000000 */
[----:B------:R-:W-:Y:S02]  /*12ce0*/  ISETP.GE.AND P5, PT, R219, UR5, PT ;  /* 0x00000005db007c0c */ /* 0x000fe4000bfa6270 */
[----:B------:R-:W-:-:S02]  /*12cf0*/  LOP3.LUT R219, R2, 0x26, RZ, 0xfc, !PT ;  /* 0x0000002602db7812 */ /* 0x000fc400078efcff */
[----:B------:R-:W-:Y:S02]  /*12d00*/  ISETP.NE.U32.AND P3, PT, R5, RZ, PT ;  /* 0x000000ff0500720c */ /* 0x000fe40003f65070 */
[----:B------:R-:W-:Y:S02]  /*12d10*/  SEL R5, RZ, 0x4, P5 ;  /* 0x00000004ff057807 */ /* 0x000fe40002800000 */
[----:B------:R-:W-:Y:S02]  /*12d20*/  ISETP.GE.AND P5, PT, R219, UR5, PT ;  /* 0x00000005db007c0c */ /* 0x000fe4000bfa6270 */
[----:B------:R-:W-:Y:S02]  /*12d30*/  SEL R5, R5, RZ, P6 ;  /* 0x000000ff05057207 */ /* 0x000fe40003000000 */
[----:B------:R-:W-:Y:S02]  /*12d40*/  SEL R23, RZ, 0x4, P5 ;  /* 0x00000004ff177807 */ /* 0x000fe40002800000 */
[----:B------:R-:W-:-:S02]  /*12d50*/  LOP3.LUT R219, R2, 0x44, RZ, 0xfc, !PT ;  /* 0x0000004402db7812 */ /* 0x000fc400078efcff */
[----:B------:R-:W-:Y:S02]  /*12d60*/  ISETP.NE.U32.AND P5, PT, R5, RZ, PT ;  /* 0x000000ff0500720c */ /* 0x000fe40003fa5070 */
[----:B------:R-:W-:Y:S02]  /*12d70*/  SEL R5, R23, RZ, P6 ;  /* 0x000000ff17057207 */ /* 0x000fe40003000000 */
[----:B------:R-:W-:Y:S02]  /*12d80*/  ISETP.GE.AND P1, PT, R219, UR5, PT ;  /* 0x00000005db007c0c */ /* 0x000fe4000bf26270 */
[----:B------:R-:W-:Y:S01]  /*12d90*/  LOP3.LUT R219, R2, 0x46, RZ, 0xfc, !PT ;  /* 0x0000004602db7812 */ /* 0x000fe200078efcff */
[----:B------:R-:W-:-:S04]  /*12da0*/  IMAD.WIDE R146, R7, 0x4, R146 ;  /* 0x0000000407927825 */ /* 0x000fc800078e0292 */
[----:B------:R-:W-:Y:S01]  /*12db0*/  IMAD.WIDE R142, R7, 0x4, R142 ;  /* 0x00000004078e7825 */ /* 0x000fe200078e028e */
[----:B------:R-:W-:-:S03]  /*12dc0*/  LOP3.LUT R191, R2, 0x28, RZ, 0xfc, !PT ;  /* 0x0000002802bf7812 */ /* 0x000fc600078efcff */
[----:B------:R-:W-:Y:S01]  /*12dd0*/  IMAD.WIDE R228, R7, 0x4, R112 ;  /* 0x0000000407e47825 */ /* 0x000fe200078e0270 */
[----:B------:R-:W-:-:S03]  /*12de0*/  LOP3.LUT R181, R2, 0x2a, RZ, 0xfc, !PT ;  /* 0x0000002a02b57812 */ /* 0x000fc600078efcff */
[----:B------:R-:W-:-:S04]  /*12df0*/  IMAD.WIDE R200, R7, 0x4, R110 ;  /* 0x0000000407c87825 */ /* 0x000fc800078e026e */
[----:B--2---:R-:W-:-:S05]  /*12e00*/  IMAD.WIDE R216, R7, 0x4, R216 ;  /* 0x0000000407d87825 */ /* 0x004fca00078e02d8 */
[----:B------:R-:W-:Y:S01]  /*12e10*/  LDGSTS.E [R9+0x28000], desc[UR22][R216.64], P4 ;  /* 0x28000000d8097fae */ /* 0x000fe2000a1a1016 */
[----:B------:R-:W-:Y:S02]  /*12e20*/  ISETP.NE.U32.AND P4, PT, R5, RZ, PT ;  /* 0x000000ff0500720c */ /* 0x000fe40003f85070 */
[----:B------:R-:W-:Y:S02]  /*12e30*/  SEL R5, RZ, 0x4, P1 ;  /* 0x00000004ff057807 */ /* 0x000fe40000800000 */
[----:B------:R-:W-:Y:S02]  /*12e40*/  ISETP.GE.AND P1, PT, R219, UR5, PT ;  /* 0x00000005db007c0c */ /* 0x000fe4000bf26270 */
[----:B------:R-:W-:Y:S02]  /*12e50*/  SEL R5, R5, RZ, P6 ;  /* 0x000000ff05057207 */ /* 0x000fe40003000000 */
[----:B------:R-:W-:Y:S02]  /*12e60*/  SEL R23, RZ, 0x4, P1 ;  /* 0x00000004ff177807 */ /* 0x000fe40000800000 */
[----:B------:R-:W-:-:S02]  /*12e70*/  ISETP.NE.U32.AND P1, PT, R5, RZ, PT ;  /* 0x000000ff0500720c */ /* 0x000fc40003f25070 */
[----:B------:R-:W-:Y:S01]  /*12e80*/  SEL R5, R23, RZ, P6 ;  /* 0x000000ff17057207 */ /* 0x000fe20003000000 */
[----:B---3--:R-:W-:Y:S01]  /*12e90*/  IMAD.WIDE R218, R7, 0x4, R226 ;  /* 0x0000000407da7825 */ /* 0x008fe200078e02e2 */
[----:B------:R-:W-:-:S04]  /*12ea0*/  LOP3.LUT R227, R2, 0x64, RZ, 0xfc, !PT ;  /* 0x0000006402e37812 */ /* 0x000fc800078efcff */
        /* <DEDUP_REMOVED lines=19> */
[----:B------:R-:W-:-:S05]  /*12fe0*/  IMAD.WIDE R226, R7, 0x4, R114 ;  /* 0x0000000407e27825 */ /* 0x000fca00078e0272 */
        /* <DEDUP_REMOVED lines=8> */
[----:B------:R-:W-:Y:S03]  /*13070*/  LDGSTS.E [R9+0x2e000], desc[UR22][R228.64], P3 ;  /* 0x2e000000e4097fae */ /* 0x000fe600099a1016 */
[----:B------:R-:W-:Y:S01]  /*13080*/  ISETP.NE.U32.AND P3, PT, R5, RZ, PT ;  /* 0x000000ff0500720c */ /* 0x000fe20003f65070 */
[----:B----4-:R-:W-:Y:S01]  /*13090*/  IMAD.WIDE R114, R7, 0x4, R178 ;  /* 0x0000000407727825 */ /* 0x010fe200078e02b2 */
[----:B------:R-:W-:Y:S01]  /*130a0*/  SEL R5, RZ, 0x4, P5 ;  /* 0x00000004ff057807 */ /* 0x000fe20002800000 */
[----:B------:R-:W-:Y:S01]  /*130b0*/  LDGSTS.E [R9+0x2e008], desc[UR22][R200.64], P1 ;  /* 0x2e008000c8097fae */ /* 0x000fe200089a1016 */
[----:B------:R-:W-:-:S02]  /*130c0*/  ISETP.GE.AND P5, PT, R181, UR5, PT ;  /* 0x00000005b5007c0c */ /* 0x000fc4000bfa6270 */
[----:B------:R-:W-:Y:S01]  /*130d0*/  SEL R5, R5, RZ, P6 ;  /* 0x000000ff05057207 */ /* 0x000fe20003000000 */
[----:B------:R-:W-:Y:S01]  /*130e0*/  LDGSTS.E [R10+0x28000], desc[UR22][R114.64], P4 ;  /* 0x28000000720a7fae */ /* 0x000fe2000a1a1016 */
        /* <DEDUP_REMOVED lines=8> */
[----:B------:R-:W-:Y:S02]  /*13170*/  ISETP.GE.AND P1, PT, R181, UR5, PT ;  /* 0x00000005b5007c0c */ /* 0x000fe4000bf26270 */
[----:B------:R-:W4:Y:S04]  /*13180*/  LDL.LU.64 R180, [R1+0x188] ;  /* 0x0001880001b47983 */ /* 0x000f280000300a00 */
[----:B------:R-:W4:Y:S01]  /*13190*/  LDL.LU.64 R178, [R1+0x130] ;  /* 0x0001300001b27983 */ /* 0x000f220000300a00 */
        /* <DEDUP_REMOVED lines=11> */
[----:B------:R-:W-:Y:S01]  /*13250*/  ISETP.NE.U32.AND P5, PT, R5, RZ, PT ;  /* 0x000000ff0500720c */ /* 0x000fe20003fa5070 */
[----:B------:R-:W-:Y:S01]  /*13260*/  IMAD.WIDE R108, R7, 0x4, R108 ;  /* 0x00000004076c7825 */ /* 0x000fe200078e026c */
[----:B------:R-:W-:Y:S01]  /*13270*/  SEL R5, RZ, 0x4, P3 ;  /* 0x00000004ff057807 */ /* 0x000fe20001800000 */
[----:B------:R-:W4:Y:S01]  /*13280*/  LDL.LU.64 R182, [R1+0x128] ;  /* 0x0001280001b67983 */ /* 0x000f220000300a00 */
[----:B------:R-:W-:-:S02]  /*13290*/  ISETP.GE.AND P3, PT, R189, UR5, PT ;  /* 0x00000005bd007c0c */ /* 0x000fc4000bf66270 */
[----:B------:R-:W-:Y:S02]  /*132a0*/  SEL R5, R5, RZ, P6 ;  /* 0x000000ff05057207 */ /* 0x000fe40003000000 */
[----:B------:R-:W-:Y:S02]  /*132b0*/  SEL R23, RZ, 0x4, P3 ;  /* 0x00000004ff177807 */ /* 0x000fe40001800000 */
[----:B------:R-:W-:Y:S02]  /*132c0*/  ISETP.NE.U32.AND P3, PT, R5, RZ, PT ;  /* 0x000000ff0500720c */ /* 0x000fe40003f65070 */
[----:B------:R-:W-:Y:S01]  /*132d0*/  SEL R5, R23, RZ, P6 ;  /* 0x000000ff17057207 */ /* 0x000fe20003000000 */
[----:B------:R-:W-:-:S04]  /*132e0*/  IMAD.WIDE R102, R7, 0x4, R102 ;  /* 0x0000000407667825 */ /* 0x000fc800078e0266 */
[----:B------:R-:W-:Y:S01]  /*132f0*/  IMAD.WIDE R104, R7, 0x4, R104 ;  /* 0x0000000407687825 */ /* 0x000fe200078e0268 */
[----:B------:R-:W-:-:S03]  /*13300*/  LOP3.LUT R189, R2, 0x4c, RZ, 0xfc, !PT ;  /* 0x0000004c02bd7812 */ /* 0x000fc600078efcff */
[----:B------:R-:W-:-:S04]  /*13310*/  IMAD.WIDE R106, R7, 0x4, R106 ;  /* 0x00000004076a7825 */ /* 0x000fc800078e026a */
[----:B--2---:R-:W-:Y:S01]  /*13320*/  IMAD.WIDE R42, R7, 0x4, R190 ;  /* 0x00000004072a7825 */ /* 0x004fe200078e02be */
        /* <DEDUP_REMOVED lines=14> */
[----:B---3--:R-:W-:Y:S01]  /*13410*/  IMAD.WIDE R40, R7, 0x4, R176 ;  /* 0x0000000407287825 */ /* 0x008fe200078e02b0 */
[----:B------:R-:W-:Y:S01]  /*13420*/  SEL R5, R23, RZ, P6 ;  /* 0x000000ff17057207 */ /* 0x000fe20003000000 */
[----:B------:R-:W-:Y:S01]  /*13430*/  LDGSTS.E [R10+0x2e008], desc[UR22][R106.64], P1 ;  /* 0x2e0080006a0a7fae */ /* 0x000fe200089a1016 */
[----:B------:R-:W-:Y:S02]  /*13440*/  ISETP.GE.AND P5, PT, R191, UR5, PT ;  /* 0x00000005bf007c0c */ /* 0x000fe4000bfa6270 */
[----:B------:R-:W-:Y:S02]  /*13450*/  LOP3.LUT R191, R2, 0x2e, RZ, 0xfc, !PT ;  /* 0x0000002e02bf7812 */ /* 0x000fe400078efcff */
[----:B------:R-:W-:-:S02]  /*13460*/  ISETP.NE.U32.AND P3, PT, R5, RZ, PT ;  /* 0x000000ff0500720c */ /* 0x000fc40003f65070 */
[----:B------:R-:W-:Y:S02]  /*13470*/  SEL R5, RZ, 0x4, P5 ;  /* 0x00000004ff057807 */ /* 0x000fe40002800000 */
[----:B------:R-:W-:Y:S01]  /*13480*/  ISETP.GE.AND P5, PT, R191, UR5, PT ;  /* 0x00000005bf007c0c */ /* 0x000fe2000bfa6270 */
[----:B------:R-:W-:Y:S01]  /*13490*/  LDGSTS.E [R11+0x28000], desc[UR22][R40.64], P4 ;  /* 0x28000000280b7fae */ /* 0x000fe2000a1a1016 */
[----:B------:R-:W-:Y:S02]  /*134a0*/  SEL R5, R5, RZ, P6 ;  /* 0x000000ff05057207 */ /* 0x000fe40003000000 */
[----:B------:R-:W-:Y:S01]  /*134b0*/  SEL R23, RZ, 0x4, P5 ;  /* 0x00000004ff177807 */ /* 0x000fe20002800000 */
[----:B------:R-:W2:Y:S01]  /*134c0*/  LDL.LU.64 R190, [R1+0xe0] ;  /* 0x0000e00001be7983 */ /* 0x000ea20000300a00 */
[----:B------:R-:W-:Y:S02]  /*134d0*/  ISETP.NE.U32.AND P5, PT, R5, RZ, PT ;  /* 0x000000ff0500720c */ /* 0x000fe40003fa5070 */
[----:B------:R-:W-:-:S02]  /*134e0*/  SEL R5, R23, RZ, P6 ;  /* 0x000000ff17057207 */ /* 0x000fc40003000000 */
[----:B------:R-:W-:Y:S02]  /*134f0*/  ISETP.GE.AND P1, PT, R189, UR5, PT ;  /* 0x00000005bd007c0c */ /* 0x000fe4000bf26270 */
[----:B------:R-:W-:Y:S02]  /*13500*/  LOP3.LUT R189, R2, 0x4e, RZ, 0xfc, !PT ;  /* 0x0000004e02bd7812 */ /* 0x000fe400078efcff */
[----:B------:R-:W-:Y:S02]  /*13510*/  ISETP.NE.U32.AND P4, PT, R5, RZ, PT ;  /* 0x000000ff0500720c */ /* 0x000fe40003f85070 */
[----:B------:R-:W-:Y:S02]  /*13520*/  SEL R5, RZ, 0x4, P1 ;  /* 0x00000004ff057807 */ /* 0x000fe40000800000 */
[----:B------:R-:W-:Y:S02]  /*13530*/  ISETP.GE.AND P1, PT, R189, UR5, PT ;  /* 0x00000005bd007c0c */ /* 0x000fe4000bf26270 */
[----:B------:R-:W3:Y:S01]  /*13540*/  LDL.LU.64 R188, [R1+0xd8] ;  /* 0x0000d80001bc7983 */ /* 0x000ee20000300a00 */
[----:B----4-:R-:W-:-:S03]  /*13550*/  IMAD.WIDE R250, R7, 0x4, R178 ;  /* 0x0000000407fa7825 */ /* 0x010fc600078e02b2 */
[----:B------:R-:W4:Y:S04]  /*13560*/  LDL.LU.64 R178, [R1+0x180] ;  /* 0x0001800001b27983 */ /* 0x000f280000300a00 */
[----:B------:R-:W4:Y:S04]  /*13570*/  LDL.LU.64 R176, [R1+0x178] ;  /* 0x0001780001b07983 */ /* 0x000f280000300a00 */
[----:B------:R-:W4:Y:S01]  /*13580*/  LDL.LU.64 R168, [R1+0x120] ;  /* 0x0001200001a87983 */ /* 0x000f220000300a00 */
[----:B------:R-:W-:Y:S01]  /*13590*/  SEL R5, R5, RZ, P6 ;  /* 0x000000ff05057207 */ /* 0x000fe20003000000 */
[----:B------:R-:W-:Y:S01]  /*135a0*/  IMAD.WIDE R38, R7, 0x4, R180 ;  /* 0x0000000407267825 */ /* 0x000fe200078e02b4 */
[----:B------:R-:W-:Y:S01]  /*135b0*/  SEL R23, RZ, 0x4, P1 ;  /* 0x00000004ff177807 */ /* 0x000fe20000800000 */
[----:B------:R-:W4:Y:S01]  /*135c0*/  LDL.LU.64 R174, [R1+0x118] ;  /* 0x0001180001ae7983 */ /* 0x000f220000300a00 */
[----:B------:R-:W-:-:S02]  /*135d0*/  LOP3.LUT R181, R2, 0x6c, RZ, 0xfc, !PT ;  /* 0x0000006c02b57812 */ /* 0x000fc400078efcff */
[----:B------:R-:W-:Y:S01]  /*135e0*/  ISETP.NE.U32.AND P1, PT, R5, RZ, PT ;  /* 0x000000ff0500720c */ /* 0x000fe20003f25070 */
[----:B------:R-:W-:Y:S01]  /*135f0*/  LDGSTS.E [R11+0x28008], desc[UR22][R38.64], P3 ;  /* 0x28008000260b7fae */ /* 0x000fe200099a1016 */
[----:B------:R-:W-:Y:S02]  /*13600*/  SEL R5, R23, RZ, P6 ;  /* 0x000000ff17057207 */ /* 0x000fe40003000000 */
[----:B------:R-:W-:Y:S01]  /*13610*/  ISETP.GE.AND P3, PT, R181, UR5, PT ;  /* 0x00000005b5007c0c */ /* 0x000fe2000bf66270 */
[----:B------:R-:W-:Y:S01]  /*13620*/  LDGSTS.E [R11+0x2a000], desc[UR22][R250.64], P5 ;  /* 0x2a000000fa0b7fae */ /* 0x000fe2000a9a1016 */
[----:B------:R-:W-:Y:S02]  /*13630*/  LOP3.LUT R181, R2, 0x6e, RZ, 0xfc, !PT ;  /* 0x0000006e02b57812 */ /* 0x000fe400078efcff */
[----:B------:R-:W-:Y:S02]  /*13640*/  ISETP.NE.U32.AND P5, PT, R5, RZ, PT ;  /* 0x000000ff0500720c */ /* 0x000fe40003fa5070 */
[----:B------:R-:W-:-:S02]  /*13650*/  SEL R5, RZ, 0x4, P3 ;  /* 0x00000004ff057807 */ /* 0x000fc40001800000 */
[----:B------:R-:W-:Y:S01]  /*13660*/  ISETP.GE.AND P3, PT, R181, UR5, PT ;  /* 0x00000005b5007c0c */ /* 0x000fe2000bf66270 */
[----:B------:R-:W-:Y:S01]  /*13670*/  IMAD.WIDE R248, R7, 0x4, R182 ;  /* 0x0000000407f87825 */ /* 0x000fe200078e02b6 */
[----:B------:R-:W-:Y:S02]  /*13680*/  SEL R5, R5, RZ, P6 ;  /* 0x000000ff05057207 */ /* 0x000fe40003000000 */
[----:B------:R-:W-:Y:S02]  /*13690*/  SEL R23, RZ, 0x4, P3 ;  /* 0x00000004ff177807 */ /* 0x000fe40001800000 */
[----:B------:R-:W-:Y:S01]  /*136a0*/  LOP3.LUT R183, R2, 0x10, RZ, 0xfc, !PT ;  /* 0x0000001002b77812 */ /* 0x000fe200078efcff */
[----:B------:R-:W-:Y:S01]  /*136b0*/  LDGSTS.E [R11+0x2a008], desc[UR22][R248.64], P4 ;  /* 0x2a008000f80b7fae */ /* 0x000fe2000a1a1016 */
[----:B------:R-:W-:Y:S02]  /*136c0*/  ISETP.NE.U32.AND P3, PT, R5, RZ, PT ;  /* 0x000000ff0500720c */ /* 0x000fe40003f65070 */
[----:B------:R-:W-:-:S02]  /*136d0*/  SEL R5, R23, RZ, P6 ;  /* 0x000000ff17057207 */ /* 0x000fc40003000000 */
[----:B------:R-:W-:Y:S02]  /*136e0*/  ISETP.GE.AND P4, PT, R183, UR5, PT ;  /* 0x00000005b7007c0c */ /* 0x000fe4000bf86270 */
[C---:B------:R-:W-:Y:S01]  /*136f0*/  LOP3.LUT R183, R2.reuse, 0x12, RZ, 0xfc, !PT ;  /* 0x0000001202b77812 */ /* 0x040fe200078efcff */
        /* <DEDUP_REMOVED lines=9> */
[----:B------:R-:W-:Y:S01]  /*13790*/  SEL R23, RZ, 0x4, P4 ;  /* 0x00000004ff177807 */ /* 0x000fe20002000000 */
[----:B---3--:R-:W-:Y:S01]  /*137a0*/  IMAD.WIDE R188, R7, 0x4, R188 ;  /* 0x0000000407bc7825 */ /* 0x008fe200078e02bc */
[----:B------:R-:W-:-:S02]  /*137b0*/  LOP3.LUT R183, R2, 0x30, RZ, 0xfc, !PT ;  /* 0x0000003002b77812 */ /* 0x000fc400078efcff */
[----:B------:R-:W-:Y:S02]  /*137c0*/  ISETP.NE.U32.AND P4, PT, R5, RZ, PT ;  /* 0x000000ff0500720c */ /* 0x000fe40003f85070 */
[----:B------:R-:W-:Y:S01]  /*137d0*/  SEL R5, R23, RZ, P6 ;  /* 0x000000ff17057207 */ /* 0x000fe20003000000 */
[----:B------:R-:W-:Y:S01]  /*137e0*/  LDGSTS.E [R11+0x2c008], desc[UR22][R188.64], P5 ;  /* 0x2c008000bc0b7fae */ /* 0x000fe2000a9a1016 */
[----:B------:R-:W-:Y:S02]  /*137f0*/  ISETP.GE.AND P5, PT, R183, UR5, PT ;  /* 0x00000005b7007c0c */ /* 0x000fe4000bfa6270 */
[----:B------:R-:W-:Y:S01]  /*13800*/  LOP3.LUT R183, R2, 0x32, RZ, 0xfc, !PT ;  /* 0x0000003202b77812 */ /* 0x000fe200078efcff */
[----:B------:R-:W-:Y:S01]  /*13810*/  LDGSTS.E [R11+0x2e000], desc[UR22][R186.64], P3 ;  /* 0x2e000000ba0b7fae */ /* 0x000fe200099a1016 */
[----:B------:R-:W-:Y:S02]  /*13820*/  ISETP.NE.U32.AND P3, PT, R5, RZ, PT ;  /* 0x000000ff0500720c */ /* 0x000fe40003f65070 */
[----:B------:R-:W-:Y:S01]  /*13830*/  SEL R5, RZ, 0x4, P5 ;  /* 0x00000004ff057807 */ /* 0x000fe20002800000 */
[----:B----4-:R-:W-:Y:S01]  /*13840*/  IMAD.WIDE R36, R7, 0x4, R178 ;  /* 0x0000000407247825 */ /* 0x010fe200078e02b2 */
[----:B------:R-:W-:Y:S01]  /*13850*/  ISETP.GE.AND P5, PT, R183, UR5, PT ;  /* 0x00000005b7007c0c */ /* 0x000fe2000bfa6270 */
[----:B------:R-:W-:Y:S01]  /*13860*/  LDGSTS.E [R11+0x2e008], desc[UR22][R184.64], P1 ;  /* 0x2e008000b80b7fae */ /* 0x000fe200089a1016 */
[----:B------:R-:W-:-:S02]  /*13870*/  SEL R5, R5, RZ, P6 ;  /* 0x000000ff05057207 */ /* 0x000fc40003000000 */
[----:B------:R-:W-:Y:S01]  /*13880*/  SEL R23, RZ, 0x4, P5 ;  /* 0x00000004ff177807 */ /* 0x000fe20002800000 */
[----:B------:R-:W2:Y:S01]  /*13890*/  LDL.LU.64 R182, [R1+0xd0] ;  /* 0x0000d00001b67983 */ /* 0x000ea20000300a00 */
[----:B------:R-:W-:Y:S02]  /*138a0*/  ISETP.NE.U32.AND P5, PT, R5, RZ, PT ;  /* 0x000000ff0500720c */ /* 0x000fe40003fa5070 */
[----:B------:R-:W-:Y:S01]  /*138b0*/  SEL R5, R23, RZ, P6 ;  /* 0x000000ff17057207 */ /* 0x000fe20003000000 */
[----:B------:R-:W-:Y:S01]  /*138c0*/  LDGSTS.E [R12+0x28000], desc[UR22][R36.64], P4 ;  /* 0x28000000240c7fae */ /* 0x000fe2000a1a1016 */
[----:B------:R-:W-:Y:S02]  /*138d0*/  ISETP.GE.AND P1, PT, R181, UR5, PT ;  /* 0x00000005b5007c0c */ /* 0x000fe4000bf26270 */
[----:B------:R-:W-:Y:S02]  /*138e0*/  LOP3.LUT R181, R2, 0x52, RZ, 0xfc, !PT ;  /* 0x0000005202b57812 */ /* 0x000fe400078efcff */
[----:B------:R-:W-:-:S02]  /*138f0*/  ISETP.NE.U32.AND P4, PT, R5, RZ, PT ;  /* 0x000000ff0500720c */ /* 0x000fc40003f85070 */
[----:B------:R-:W-:Y:S02]  /*13900*/  SEL R5, RZ, 0x4, P1 ;  /* 0x00000004ff057807 */ /* 0x000fe40000800000 */
[----:B------:R-:W-:Y:S01]  /*13910*/  ISETP.GE.AND P1, PT, R181, UR5, PT ;  /* 0x00000005b5007c0c */ /* 0x000fe2000bf26270 */
[----:B------:R-:W-:Y:S01]  /*13920*/  IMAD.WIDE R34, R7, 0x4, R176 ;  /* 0x0000000407227825 */ /* 0x000fe200078e02b0 */
[----:B------:R-:W3:Y:S01]  /*13930*/  LDL.LU.64 R180, [R1+0xc8] ;  /* 0x0000c80001b47983 */ /* 0x000ee20000300a00 */
[----:B------:R-:W-:Y:S02]  /*13940*/  SEL R5, R5, RZ, P6 ;  /* 0x000000ff05057207 */ /* 0x000fe40003000000 */
[----:B------:R-:W-:Y:S01]  /*13950*/  SEL R23, RZ, 0x4, P1 ;  /* 0x00000004ff177807 */ /* 0x000fe20000800000 */
[----:B------:R-:W4:Y:S01]  /*13960*/  LDL.LU.64 R178, [R1+0x90] ;  /* 0x0000900001b27983 */ /* 0x000f220000300a00 */
[----:B------:R-:W-:Y:S01]  /*13970*/  LOP3.LUT R177, R2, 0x70, RZ, 0xfc, !PT ;  /* 0x0000007002b17812 */ /* 0x000fe200078efcff */
[----:B------:R-:W-:Y:S01]  /*13980*/  IMAD.WIDE R246, R7, 0x4, R168 ;  /* 0x0000000407f67825 */ /* 0x000fe200078e02a8 */
[----:B------:R-:W-:Y:S01]  /*13990*/  ISETP.NE.U32.AND P1, PT, R5, RZ, PT ;  /* 0x000000ff0500720c */ /* 0x000fe20003f25070 */
[----:B------:R-:W-:Y:S01]  /*139a0*/  LDGSTS.E [R12+0x28008], desc[UR22][R34.64], P3 ;  /* 0x28008000220c7fae */ /* 0x000fe200099a1016 */
[----:B------:R-:W-:-:S02]  /*139b0*/  SEL R5, R23, RZ, P6 ;  /* 0x000000ff17057207 */ /* 0x000fc40003000000 */
[----:B------:R-:W-:Y:S01]  /*139c0*/  ISETP.GE.AND P3, PT, R177, UR5, PT ;  /* 0x00000005b1007c0c */ /* 0x000fe2000bf66270 */
[----:B------:R-:W-:Y:S01]  /*139d0*/  LDGSTS.E [R12+0x2a000], desc[UR22][R246.64], P5 ;  /* 0x2a000000f60c7fae */ /* 0x000fe2000a9a1016 */
[C---:B------:R-:W-:Y:S02]  /*139e0*/  LOP3.LUT R177, R2.reuse, 0x72, RZ, 0xfc, !PT ;  /* 0x0000007202b17812 */ /* 0x040fe400078efcff */
[----:B------:R-:W-:Y:S02]  /*139f0*/  ISETP.NE.U32.AND P5, PT, R5, RZ, PT ;  /* 0x000000ff0500720c */ /* 0x000fe40003fa5070 */
[----:B------:R-:W-:Y:S02]  /*13a00*/  SEL R5, RZ, 0x4, P3 ;  /* 0x00000004ff057807 */ /* 0x000fe40001800000 */
[----:B------:R-:W-:Y:S02]  /*13a10*/  ISETP.GE.AND P3, PT, R177, UR5, PT ;  /* 0x00000005b1007c0c */ /* 0x000fe4000bf66270 */
[----:B------:R-:W4:Y:S04]  /*13a20*/  LDL.LU.64 R176, [R1+0x88] ;  /* 0x0000880001b07983 */ /* 0x000f280000300a00 */
        /* <DEDUP_REMOVED lines=11> */
[----:B------:R-:W-:Y:S02]  /*13ae0*/  ISETP.GE.AND P4, PT, R175, UR5, PT ;  /* 0x00000005af007c0c */ /* 0x000fe4000bf86270 */
[C---:B------:R-:W-:Y:S02]  /*13af0*/  LOP3.LUT R175, R2.reuse, 0x16, RZ, 0xfc, !PT ;  /* 0x0000001602af7812 */ /* 0x040fe400078efcff */
[----:B------:R-:W-:Y:S01]  /*13b00*/  LOP3.LUT R167, R2, 0x54, RZ, 0xfc, !PT ;  /* 0x0000005402a77812 */ /* 0x000fe200078efcff */
        /* <DEDUP_REMOVED lines=9> */
[----:B------:R-:W-:Y:S01]  /*13ba0*/  ISETP.NE.U32.AND P4, PT, R5, RZ, PT ;  /* 0x000000ff0500720c */ /* 0x000fe20003f85070 */
[----:B----4-:R-:W-:Y:S01]  /*13bb0*/  IMAD.WIDE R178, R7, 0x4, R178 ;  /* 0x0000000407b27825 */ /* 0x010fe200078e02b2 */
[----:B------:R-:W-:Y:S01]  /*13bc0*/  SEL R5, R23, RZ, P6 ;  /* 0x000000ff17057207 */ /* 0x000fe20003000000 */
[----:B------:R-:W-:Y:S01]  /*13bd0*/  LDGSTS.E [R12+0x2c008], desc[UR22][R180.64], P5 ;  /* 0x2c008000b40c7fae */ /* 0x000fe2000a9a1016 */
[----:B------:R-:W-:Y:S02]  /*13be0*/  ISETP.GE.AND P5, PT, R175, UR5, PT ;  /* 0x00000005af007c0c */ /* 0x000fe4000bfa6270 */
[----:B------:R-:W-:Y:S01]  /*13bf0*/  LOP3.LUT R175, R2, 0x36, RZ, 0xfc, !PT ;  /* 0x0000003602af7812 */ /* 0x000fe200078efcff */
[----:B------:R-:W-:Y:S01]  /*13c00*/  LDGSTS.E [R12+0x2e000], desc[UR22][R178.64], P3 ;  /* 0x2e000000b20c7fae */ /* 0x000fe200099a1016 */
[----:B------:R-:W-:Y:S02]  /*13c10*/  ISETP.NE.U32.AND P3, PT, R5, RZ, PT ;  /* 0x000000ff0500720c */ /* 0x000fe40003f65070 */
[----:B------:R-:W-:-:S02]  /*13c20*/  SEL R5, RZ, 0x4, P5 ;  /* 0x00000004ff057807 */ /* 0x000fc40002800000 */
[----:B------:R-:W-:Y:S02]  /*13c30*/  ISETP.GE.AND P5, PT, R175, UR5, PT ;  /* 0x00000005af007c0c */ /* 0x000fe4000bfa6270 */
[----:B------:R-:W-:Y:S01]  /*13c40*/  SEL R5, R5, RZ, P6 ;  /* 0x000000ff05057207 */ /* 0x000fe20003000000 */
[----:B------:R-:W2:Y:S01]  /*13c50*/  LDL.LU.64 R174, [R1+0xc0] ;  /* 0x0000c00001ae7983 */ /* 0x000ea20000300a00 */
[----:B------:R-:W-:Y:S01]  /*13c60*/  SEL R23, RZ, 0x4, P5 ;  /* 0x00000004ff177807 */ /* 0x000fe20002800000 */
[----:B------:R-:W-:Y:S01]  /*13c70*/  IMAD.WIDE R176, R7, 0x4, R176 ;  /* 0x0000000407b07825 */ /* 0x000fe200078e02b0 */
[----:B------:R-:W-:-:S03]  /*13c80*/  ISETP.NE.U32.AND P5, PT, R5, RZ, PT ;  /* 0x000000ff0500720c */ /* 0x000fc60003fa5070 */
[----:B------:R-:W-:Y:S01]  /*13c90*/  IMAD.WIDE R32, R7, 0x4, R170 ;  /* 0x0000000407207825 */ /* 0x000fe200078e02aa */
[----:B------:R-:W-:Y:S01]  /*13ca0*/  SEL R5, R23, RZ, P6 ;  /* 0x000000ff17057207 */ /* 0x000fe20003000000 */
[----:B------:R-:W-:Y:S01]  /*13cb0*/  LDGSTS.E [R12+0x2e008], desc[UR22][R176.64], P1 ;  /* 0x2e008000b00c7fae */ /* 0x000fe200089a1016 */
[----:B------:R-:W-:Y:S02]  /*13cc0*/  ISETP.GE.AND P1, PT, R167, UR5, PT ;  /* 0x00000005a7007c0c */ /* 0x000fe4000bf26270 */
[----:B------:R-:W-:Y:S01]  /*13cd0*/  LOP3.LUT R167, R2, 0x56, RZ, 0xfc, !PT ;  /* 0x0000005602a77812 */ /* 0x000fe200078efcff */
[----:B------:R-:W-:Y:S01]  /*13ce0*/  LDGSTS.E [R13+0x28000], desc[UR22][R32.64], P4 ;  /* 0x28000000200d7fae */ /* 0x000fe2000a1a1016 */
[----:B------:R-:W-:Y:S02]  /*13cf0*/  ISETP.NE.U32.AND P4, PT, R5, RZ, PT ;  /* 0x000000ff0500720c */ /* 0x000fe40003f85070 */
[----:B------:R-:W-:Y:S02]  /*13d00*/  SEL R5, RZ, 0x4, P1 ;  /* 0x00000004ff057807 */ /* 0x000fe40000800000 */
[----:B------:R-:W-:Y:S01]  /*13d10*/  ISETP.GE.AND P1, PT, R167, UR5, PT ;  /* 0x00000005a7007c0c */ /* 0x000fe2000bf26270 */
[----:B------:R-:W-:Y:S01]  /*13d20*/  IMAD.WIDE R30, R7, 0x4, R168 ;  /* 0x00000004071e7825 */ /* 0x000fe200078e02a8 */
[----:B------:R-:W3:Y:S01]  /*13d30*/  LDL.LU.64 R166, [R1+0xb8] ;  /* 0x0000b80001a67983 */ /* 0x000ee20000300a00 */
[----:B------:R-:W-:-:S02]  /*13d40*/  SEL R5, R5, RZ, P6 ;  /* 0x000000ff05057207 */ /* 0x000fc40003000000 */
[----:B------:R-:W-:Y:S01]  /*13d50*/  SEL R23, RZ, 0x4, P1 ;  /* 0x00000004ff177807 */ /* 0x000fe20000800000 */
[----:B------:R-:W4:Y:S01]  /*13d60*/  LDL.LU.64 R170, [R1+0x80] ;  /* 0x0000800001aa7983 */ /* 0x000f220000300a00 */
[C---:B------:R-:W-:Y:S01]  /*13d70*/  LOP3.LUT R169, R2.reuse, 0x74, RZ, 0xfc, !PT ;  /* 0x0000007402a97812 */ /* 0x040fe200078efcff */
        /* <DEDUP_REMOVED lines=21> */
[----:B------:R-:W4:Y:S01]  /*13ed0*/  LDL.LU.64 R238, [R1+0x100] ;  /* 0x0001000001ee7983 */ /* 0x000f220000300a00 */
[----:B------:R-:W-:-:S03]  /*13ee0*/  LOP3.LUT R173, R2, 0x1a, RZ, 0xfc, !PT ;  /* 0x0000001a02ad7812 */ /* 0x000fc600078efcff */
[----:B------:R-:W4:Y:S01]  /*13ef0*/  LDL.LU.64 R154, [R1+0xf8] ;  /* 0x0000f800019a7983 */ /* 0x000f220000300a00 */
[----:B------:R-:W-:Y:S01]  /*13f00*/  LOP3.LUT R165, R2, 0x58, RZ, 0xfc, !PT ;  /* 0x0000005802a57812 */ /* 0x000fe200078efcff */
[----:B--2---:R-:W-:-:S05]  /*13f10*/  IMAD.WIDE R174, R7, 0x4, R174 ;  /* 0x0000000407ae7825 */ /* 0x004fca00078e02ae */
[----:B------:R-:W-:Y:S01]  /*13f20*/  LDGSTS.E [R13+0x2c000], desc[UR22][R174.64], P1 ;  /* 0x2c000000ae0d7fae */ /* 0x000fe200089a1016 */
[----:B------:R-:W-:Y:S02]  /*13f30*/  ISETP.NE.U32.AND P1, PT, R5, RZ, PT ;  /* 0x000000ff0500720c */ /* 0x000fe40003f25070 */
[----:B------:R-:W-:Y:S02]  /*13f40*/  SEL R5, RZ, 0x4, P4 ;  /* 0x00000004ff057807 */ /* 0x000fe40002000000 */
[----:B------:R-:W-:Y:S02]  /*13f50*/  ISETP.GE.AND P4, PT, R173, UR5, PT ;  /* 0x00000005ad007c0c */ /* 0x000fe4000bf86270 */
[----:B------:R-:W-:Y:S02]  /*13f60*/  SEL R5, R5, RZ, P6 ;  /* 0x000000ff05057207 */ /* 0x000fe40003000000 */
[----:B------:R-:W-:Y:S02]  /*13f70*/  SEL R23, RZ, 0x4, P4 ;  /* 0x00000004ff177807 */ /* 0x000fe40002000000 */
[----:B------:R-:W-:Y:S01]  /*13f80*/  ISETP.NE.U32.AND P4, PT, R5, RZ, PT ;  /* 0x000000ff0500720c */ /* 0x000fe20003f85070 */
[----:B---3--:R-:W-:Y:S01]  /*13f90*/  IMAD.WIDE R172, R7, 0x4, R166 ;  /* 0x0000000407ac7825 */ /* 0x008fe200078e02a6 */
[----:B------:R-:W-:-:S03]  /*13fa0*/  LOP3.LUT R167, R2, 0x38, RZ, 0xfc, !PT ;  /* 0x0000003802a77812 */ /* 0x000fc600078efcff */
[----:B----4-:R-:W-:Y:S01]  /*13fb0*/  IMAD.WIDE R170, R7, 0x4, R170 ;  /* 0x0000000407aa7825 */ /* 0x010fe200078e02aa */
[----:B------:R-:W-:Y:S01]  /*13fc0*/  SEL R5, R23, RZ, P6 ;  /* 0x000000ff17057207 */ /* 0x000fe20003000000 */
[----:B------:R-:W-:Y:S01]  /*13fd0*/  LDGSTS.E [R13+0x2c008], desc[UR22][R172.64], P5 ;  /* 0x2c008000ac0d7fae */ /* 0x000fe2000a9a1016 */
[----:B------:R-:W-:Y:S02]  /*13fe0*/  ISETP.GE.AND P5, PT, R167, UR5, PT ;  /* 0x00000005a7007c0c */ /* 0x000fe4000bfa6270 */
[----:B------:R-:W-:Y:S01]  /*13ff0*/  LOP3.LUT R167, R2, 0x3a, RZ, 0xfc, !PT ;  /* 0x0000003a02a77812 */ /* 0x000fe200078efcff */
[----:B------:R-:W-:Y:S01]  /*14000*/  LDGSTS.E [R13+0x2e000], desc[UR22][R170.64], P3 ;  /* 0x2e000000aa0d7fae */ /* 0x000fe200099a1016 */
[----:B------:R-:W-:Y:S02]  /*14010*/  ISETP.NE.U32.AND P3, PT, R5, RZ, PT ;  /* 0x000000ff0500720c */ /* 0x000fe40003f65070 */
[----:B------:R-:W-:Y:S02]  /*14020*/  SEL R5, RZ, 0x4, P5 ;  /* 0x00000004ff057807 */ /* 0x000fe40002800000 */
[----:B------:R-:W-:-:S02]  /*14030*/  ISETP.GE.AND P5, PT, R167, UR5, PT ;  /* 0x00000005a7007c0c */ /* 0x000fc4000bfa6270 */
[----:B------:R-:W-:Y:S01]  /*14040*/  SEL R5, R5, RZ, P6 ;  /* 0x000000ff05057207 */ /* 0x000fe20003000000 */
[----:B------:R-:W2:Y:S01]  /*14050*/  LDL.LU.64 R166, [R1+0xb0] ;  /* 0x0000b00001a67983 */ /* 0x000ea20000300a00 */
[----:B------:R-:W-:Y:S01]  /*14060*/  SEL R23, RZ, 0x4, P5 ;  /* 0x00000004ff177807 */ /* 0x000fe20002800000 */
[----:B------:R-:W-:Y:S01]  /*14070*/  IMAD.WIDE R168, R7, 0x4, R168 ;  /* 0x0000000407a87825 */ /* 0x000fe200078e02a8 */
[----:B------:R-:W-:-:S03]  /*14080*/  ISETP.NE.U32.AND P5, PT, R5, RZ, PT ;  /* 0x000000ff0500720c */ /* 0x000fc60003fa5070 */
[----:B------:R-:W-:Y:S01]  /*14090*/  IMAD.WIDE R28, R7, 0x4, R162 ;  /* 0x00000004071c7825 */ /* 0x000fe200078e02a2 */
[----:B------:R-:W-:Y:S01]  /*140a0*/  LDGSTS.E [R13+0x2e008], desc[UR22][R168.64], P1 ;  /* 0x2e008000a80d7fae */ /* 0x000fe200089a1016 */
[----:B------:R-:W-:Y:S02]  /*140b0*/  SEL R5, R23, RZ, P6 ;  /* 0x000000ff17057207 */ /* 0x000fe40003000000 */
[----:B------:R-:W-:Y:S01]  /*140c0*/  ISETP.GE.AND P1, PT, R165, UR5, PT ;  /* 0x00000005a5007c0c */ /* 0x000fe2000bf26270 */
[----:B------:R-:W-:Y:S01]  /*140d0*/  LDGSTS.E [R14+0x28000], desc[UR22][R28.64], P4 ;  /* 0x280000001c0e7fae */ /* 0x000fe2000a1a1016 */
[----:B------:R-:W-:Y:S02]  /*140e0*/  LOP3.LUT R165, R2, 0x5a, RZ, 0xfc, !PT ;  /* 0x0000005a02a57812 */ /* 0x000fe400078efcff */
[----:B------:R-:W-:Y:S02]  /*140f0*/  ISETP.NE.U32.AND P4, PT, R5, RZ, PT ;  /* 0x000000ff0500720c */ /* 0x000fe40003f85070 */
[----:B------:R-:W-:-:S02]  /*14100*/  SEL R5, RZ, 0x4, P1 ;  /* 0x00000004ff057807 */ /* 0x000fc40000800000 */
[----:B------:R-:W-:Y:S02]  /*14110*/  ISETP.GE.AND P1, PT, R165, UR5, PT ;  /* 0x00000005a5007c0c */ /* 0x000fe4000bf26270 */
[----:B------:R-:W3:Y:S01]  /*14120*/  LDL.LU.64 R164, [R1+0xa8] ;  /* 0x0000a80001a47983 */ /* 0x000ee20000300a00 */
[----:B------:R-:W-:Y:S01]  /*14130*/  IMAD.WIDE R26, R7, 0x4, R160 ;  /* 0x00000004071a7825 */ /* 0x000fe200078e02a0 */
[----:B------:R-:W-:Y:S02]  /*14140*/  SEL R5, R5, RZ, P6 ;  /* 0x000000ff05057207 */ /* 0x000fe40003000000 */
[----:B------:R-:W4:Y:S01]  /*14150*/  LDL.LU.64 R162, [R1+0x70] ;  /* 0x0000700001a27983 */ /* 0x000f220000300a00 */
[----:B------:R-:W-:Y:S02]  /*14160*/  SEL R23, RZ, 0x4, P1 ;  /* 0x00000004ff177807 */ /* 0x000fe40000800000 */
        /* <DEDUP_REMOVED lines=11> */
[----:B------:R-:W4:Y:S01]  /*14220*/  LDL.LU.64 R160, [R1+0x68] ;  /* 0x0000680001a07983 */ /* 0x000f220000300a00 */
[----:B------:R-:W-:Y:S01]  /*14230*/  IMAD.WIDE R236, R7, 0x4, R154 ;  /* 0x0000000407ec7825 */ /* 0x000fe200078e029a */
[----:B------:R-:W-:-:S02]  /*14240*/  SEL R5, R5, RZ, P6 ;  /* 0x000000ff05057207 */ /* 0x000fc40003000000 */
[----:B------:R-:W4:Y:S01]  /*14250*/  LDL.LU.64 R144, [R1+0x150] ;  /* 0x0001500001907983 */ /* 0x000f220000300a00 */
[----:B------:R-:W-:Y:S02]  /*14260*/  SEL R23, RZ, 0x4, P3 ;  /* 0x00000004ff177807 */ /* 0x000fe40001800000 */
[C---:B------:R-:W-:Y:S01]  /*14270*/  LOP3.LUT R155, R2.reuse, 0x1c, RZ, 0xfc, !PT ;  /* 0x0000001c029b7812 */ /* 0x040fe200078efcff */
[----:B------:R-:W-:Y:S01]  /*14280*/  LDGSTS.E [R14+0x2a008], desc[UR22][R236.64], P4 ;  /* 0x2a008000ec0e7fae */ /* 0x000fe2000a1a1016 */
[----:B------:R-:W-:Y:S02]  /*14290*/  ISETP.NE.U32.AND P3, PT, R5, RZ, PT ;  /* 0x000000ff0500720c */ /* 0x000fe40003f65070 */
[----:B------:R-:W-:Y:S02]  /*142a0*/  SEL R5, R23, RZ, P6 ;  /* 0x000000ff17057207 */ /* 0x000fe40003000000 */
[----:B------:R-:W-:Y:S02]  /*142b0*/  ISETP.GE.AND P4, PT, R155, UR5, PT ;  /* 0x000000059b007c0c */ /* 0x000fe4000bf86270 */
[----:B------:R-:W-:-:S02]  /*142c0*/  LOP3.LUT R155, R2, 0x1e, RZ, 0xfc, !PT ;  /* 0x0000001e029b7812 */ /* 0x000fc400078efcff */
[----:B------:R-:W-:Y:S01]  /*142d0*/  LOP3.LUT R233, R2, 0x3c, RZ, 0xfc, !PT ;  /* 0x0000003c02e97812 */ /* 0x000fe200078efcff */
[----:B--2---:R-:W-:-:S05]  /*142e0*/  IMAD.WIDE R166, R7, 0x4, R166 ;  /* 0x0000000407a67825 */ /* 0x004fca00078e02a6 */
[----:B------:R-:W-:Y:S01]  /*142f0*/  LDGSTS.E [R14+0x2c000], desc[UR22][R166.64], P1 ;  /* 0x2c000000a60e7fae */ /* 0x000fe200089a1016 */
[----:B------:R-:W-:Y:S02]  /*14300*/  ISETP.NE.U32.AND P1, PT, R5, RZ, PT ;  /* 0x000000ff0500720c */ /* 0x000fe40003f25070 */
[----:B------:R-:W-:Y:S02]  /*14310*/  SEL R5, RZ, 0x4, P4 ;  /* 0x00000004ff057807 */ /* 0x000fe40002000000 */
[----:B------:R-:W-:Y:S02]  /*14320*/  ISETP.GE.AND P4, PT, R155, UR5, PT ;  /* 0x000000059b007c0c */ /* 0x000fe4000bf86270 */
[----:B------:R-:W2:Y:S04]  /*14330*/  LDL.LU.64 R154, [R1+0x148] ;  /* 0x00014800019a7983 */ /* 0x000ea80000300a00 */
[----:B------:R-:W2:Y:S01]  /*14340*/  LDL.LU.64 R234, [R1+0xf0] ;  /* 0x0000f00001ea7983 */ /* 0x000ea20000300a00 */
[----:B---3--:R-:W-:-:S05]  /*14350*/  IMAD.WIDE R164, R7, 0x4, R164 ;  /* 0x0000000407a47825 */ /* 0x008fca00078e02a4 */
[----:B------:R-:W-:Y:S01]  /*14360*/  LDGSTS.E [R14+0x2c008], desc[UR22][R164.64], P5 ;  /* 0x2c008000a40e7fae */ /* 0x000fe2000a9a1016 */
[----:B------:R-:W-:-:S03]  /*14370*/  ISETP.GE.AND P5, PT, R233, UR5, PT ;  /* 0x00000005e9007c0c */ /* 0x000fc6000bfa6270 */
[----:B------:R-:W3:Y:S04]  /*14380*/  LDL.LU.64 R232, [R1+0xe8] ;  /* 0x0000e80001e87983 */ /* 0x000ee80000300a00 */
[----:B------:R-:W3:Y:S04]  /*14390*/  LDL.LU.64 R128, [R1+0xa0] ;  /* 0x0000a00001807983 */ /* 0x000ee80000300a00 */
[----:B------:R-:W3:Y:S01]  /*143a0*/  LDL.LU.64 R132, [R1+0x98] ;  /* 0x0000980001847983 */ /* 0x000ee20000300a00 */
[----:B------:R-:W-:Y:S02]  /*143b0*/  SEL R5, R5, RZ, P6 ;  /* 0x000000ff05057207 */ /* 0x000fe40003000000 */
[----:B------:R-:W-:Y:S01]  /*143c0*/  SEL R23, RZ, 0x4, P4 ;  /* 0x00000004ff177807 */ /* 0x000fe20002000000 */
[----:B----4-:R-:W-:Y:S01]  /*143d0*/  IMAD.WIDE R162, R7, 0x4, R162 ;  /* 0x0000000407a27825 */ /* 0x010fe200078e02a2 */
[----:B------:R-:W-:-:S02]  /*143e0*/  ISETP.NE.U32.AND P4, PT, R5, RZ, PT ;  /* 0x000000ff0500720c */ /* 0x000fc40003f85070 */
[----:B------:R-:W-:Y:S02]  /*143f0*/  SEL R5, R23, RZ, P6 ;  /* 0x000000ff17057207 */ /* 0x000fe40003000000 */
        /* <DEDUP_REMOVED lines=18> */
[----:B------:R-:W-:Y:S02]  /*14520*/  ISETP.GE.AND P1, PT, R127, UR5, PT ;  /* 0x000000057f007c0c */ /* 0x000fe4000bf26270 */
[----:B------:R-:W-:Y:S01]  /*14530*/  SEL R5, R5, RZ, P6 ;  /* 0x000000ff05057207 */ /* 0x000fe20003000000 */
[----:B------:R-:W-:Y:S01]  /*14540*/  UIADD3 UR4, UPT, UPT, UR10, -0x300, URZ ;  /* 0xfffffd000a047890 */ /* 0x000fe2000fffe0ff */
[----:B------:R-:W-:Y:S02]  /*14550*/  SEL R23, RZ, 0x4, P1 ;  /* 0x00000004ff177807 */ /* 0x000fe40000800000 */
[----:B------:R-:W-:-:S02]  /*14560*/  ISETP.NE.U32.AND P1, PT, R5, RZ, PT ;  /* 0x000000ff0500720c */ /* 0x000fc40003f25070 */
[----:B------:R-:W-:Y:S02]  /*14570*/  SEL R5, R23, RZ, P6 ;  /* 0x000000ff17057207 */ /* 0x000fe40003000000 */
[----:B------:R-:W-:Y:S01]  /*14580*/  LOP3.LUT R127, R2, 0x7c, RZ, 0xfc, !PT ;  /* 0x0000007c027f7812 */ /* 0x000fe200078efcff */
[----:B--2---:R-:W-:-:S04]  /*14590*/  IMAD.WIDE R154, R7, 0x4, R154 ;  /* 0x00000004079a7825 */ /* 0x004fc800078e029a */
[----:B------:R-:W-:Y:S01]  /*145a0*/  IMAD.WIDE R234, R7, 0x4, R234 ;  /* 0x0000000407ea7825 */ /* 0x000fe200078e02ea */
[----:B------:R-:W-:Y:S01]  /*145b0*/  LDGSTS.E [R15+0x28008], desc[UR22][R154.64], P3 ;  /* 0x280080009a0f7fae */ /* 0x000fe200099a1016 */
[----:B------:R-:W-:-:S03]  /*145c0*/  ISETP.GE.AND P3, PT, R2, UR4, PT ;  /* 0x0000000402007c0c */ /* 0x000fc6000bf66270 */
[----:B------:R-:W-:Y:S01]  /*145d0*/  LDGSTS.E [R15+0x2a000], desc[UR22][R234.64], P5 ;  /* 0x2a000000ea0f7fae */ /* 0x000fe2000a9a1016 */
[----:B------:R-:W-:Y:S02]  /*145e0*/  ISETP.NE.U32.AND P5, PT, R5, RZ, PT ;  /* 0x000000ff0500720c */ /* 0x000fe40003fa5070 */
[----:B------:R-:W-:Y:S02]  /*145f0*/  SEL R5, RZ, 0x4, P3 ;  /* 0x00000004ff057807 */ /* 0x000fe40001800000 */
[----:B------:R-:W-:Y:S01]  /*14600*/  ISETP.GT.AND P3, PT, R252, 0x37f, PT ;  /* 0x0000037ffc00780c */ /* 0x000fe20003f64270 */
[----:B---3--:R-:W-:-:S04]  /*14610*/  IMAD.WIDE R232, R7, 0x4, R232 ;  /* 0x0000000407e87825 */ /* 0x008fc800078e02e8 */
[----:B------:R-:W-:Y:S01]  /*14620*/  IMAD.WIDE R16, R7, 0x4, R128 ;  /* 0x0000000407107825 */ /* 0x000fe200078e0280 */
[----:B------:R-:W-:Y:S01]  /*14630*/  LDGSTS.E [R15+0x2a008], desc[UR22][R232.64], P4 ;  /* 0x2a008000e80f7fae */ /* 0x000fe2000a1a1016 */
[----:B------:R-:W-:Y:S02]  /*14640*/  SEL R5, R5, RZ, P3 ;  /* 0x000000ff05057207 */ /* 0x000fe40001800000 */
[----:B------:R-:W-:Y:S01]  /*14650*/  ISETP.GE.AND P4, PT, R127, UR5, PT ;  /* 0x000000057f007c0c */ /* 0x000fe2000bf86270 */
[----:B------:R1:W-:Y:S04]  /*14660*/  STL.64 [R1+0x70], R16 ;  /* 0x0000701001007387 */ /* 0x0003e80000100a00 */
[----:B------:R1:W-:Y:S01]  /*14670*/  LDGSTS.E [R15+0x2c000], desc[UR22][R16.64], P1 ;  /* 0x2c000000100f7fae */ /* 0x0003e200089a1016 */
[----:B------:R-:W-:-:S02]  /*14680*/  ISETP.NE.U32.AND P1, PT, R5, RZ, PT ;  /* 0x000000ff0500720c */ /* 0x000fc40003f25070 */
[----:B------:R-:W-:Y:S01]  /*14690*/  SEL R5, RZ, 0x4, P4 ;  /* 0x00000004ff057807 */ /* 0x000fe20002000000 */
[----:B------:R-:W2:Y:S01]  /*146a0*/  LDL.LU.64 R126, [R1+0x60] ;  /* 0x00006000017e7983 */ /* 0x000ea20000300a00 */
[----:B------:R-:W-:-:S03]  /*146b0*/  IMAD.WIDE R18, R7, 0x4, R132 ;  /* 0x0000000407127825 */ /* 0x000fc600078e0284 */
[----:B------:R-:W3:Y:S01]  /*146c0*/  LDL.LU.64 R128, [R1+0x58] ;  /* 0x0000580001807983 */ /* 0x000ee20000300a00 */
[----:B-1----:R-:W-:-:S03]  /*146d0*/  LOP3.LUT R17, R2, 0x7e, RZ, 0xfc, !PT ;  /* 0x0000007e02117812 */ /* 0x002fc600078efcff */
[----:B------:R-:W4:Y:S01]  /*146e0*/  LDL.LU.64 R138, [R1+0x50] ;  /* 0x00005000018a7983 */ /* 0x000f220000300a00 */
[----:B------:R-:W-:-:S03]  /*146f0*/  ISETP.GE.AND P4, PT, R17, UR5, PT ;  /* 0x0000000511007c0c */ /* 0x000fc6000bf86270 */
[----:B------:R-:W4:Y:S01]  /*14700*/  LDL.LU.64 R132, [R1+0x48] ;  /* 0x0000480001847983 */ /* 0x000f220000300a00 */
[----:B------:R-:W1:Y:S03]  /*14710*/  S2R R17, SR_TID.X ;  /* 0x0000000000117919 */ /* 0x000e660000002100 */
[----:B------:R-:W4:Y:S04]  /*14720*/  LDL.LU.64 R134, [R1+0x40] ;  /* 0x0000400001867983 */ /* 0x000f280000300a00 */
[----:B------:R1:W-:Y:S04]  /*14730*/  STL.64 [R1+0x220], R18 ;  /* 0x0002201201007387 */ /* 0x0003e80000100a00 */
[----:B------:R-:W4:Y:S04]  /*14740*/  LDL.LU.64 R20, [R1+0x38] ;  /* 0x0000380001147983 */ /* 0x000f280000300a00 */
[----:B------:R-:W4:Y:S04]  /*14750*/  LDL.LU.64 R136, [R1+0x30] ;  /* 0x0000300001887983 */ /* 0x000f280000300a00 */
[----:B------:R-:W4:Y:S04]  /*14760*/  LDL.LU.64 R130, [R1+0x28] ;  /* 0x0000280001827983 */ /* 0x000f280000300a00 */
[----:B------:R2:W-:Y:S04]  /*14770*/  LDGSTS.E [R15+0x2c008], desc[UR22][R18.64], P5 ;  /* 0x2c008000120f7fae */ /* 0x0005e8000a9a1016 */
[----:B------:R-:W4:Y:S01]  /*14780*/  LDL.LU.64 R230, [R1+0x20] ;  /* 0x0000200001e67983 */ /* 0x000f220000300a00 */
[----:B-1----:R-:W-:-:S03]  /*14790*/  LOP3.LUT R17, R17, 0x7f, RZ, 0xc0, !PT ;  /* 0x0000007f11117812 */ /* 0x002fc600078ec0ff */
[----:B------:R-:W4:Y:S01]  /*147a0*/  LDL.LU.64 R24, [R1+0x18] ;  /* 0x0000180001187983 */ /* 0x000f220000300a00 */
[----:B------:R-:W-:-:S03]  /*147b0*/  ISETP.GE.AND P5, PT, R17, UR4, PT ;  /* 0x0000000411007c0c */ /* 0x000fc6000bfa6270 */
[----:B------:R-:W4:Y:S04]  /*147c0*/  LDL.LU.64 R16, [R1+0x10] ;  /* 0x0000100001107983 */ /* 0x000f280000300a00 */
[----:B------:R-:W4:Y:S04]  /*147d0*/  LDL.LU.64 R140, [R1+0x8] ;  /* 0x00000800018c7983 */ /* 0x000f280000300a00 */
[----:B------:R-:W4:Y:S01]  /*147e0*/  LDL.LU.64 R18, [R1] ;  /* 0x0000000001127983 */ /* 0x000f220000300a00 */
[----:B------:R-:W-:Y:S02]  /*147f0*/  SEL R23, R5, RZ, P6 ;  /* 0x000000ff05177207 */ /* 0x000fe40003000000 */
[----:B------:R-:W-:-:S02]  /*14800*/  SEL R5, RZ, 0x4, P4 ;  /* 0x00000004ff057807 */ /* 0x000fc40002000000 */
[----:B------:R-:W-:Y:S02]  /*14810*/  ISETP.NE.U32.AND P4, PT, R23, RZ, PT ;  /* 0x000000ff1700720c */ /* 0x000fe40003f85070 */
[----:B------:R-:W-:-:S04]  /*14820*/  SEL R5, R5, RZ, P6 ;  /* 0x000000ff05057207 */ /* 0x000fc80003000000 */
[----:B------:R-:W-:Y:S02]  /*14830*/  ISETP.NE.U32.AND P6, PT, R5, RZ, PT ;  /* 0x000000ff0500720c */ /* 0x000fe40003fc5070 */
[----:B------:R-:W-:Y:S02]  /*14840*/  LOP3.LUT R0, R2, 0x2, RZ, 0xfc, !PT ;  /* 0x0000000202007812 */ /* 0x000fe400078efcff */
[----:B------:R-:W-:Y:S02]  /*14850*/  SEL R5, RZ, 0x4, P5 ;  /* 0x00000004ff057807 */ /* 0x000fe40002800000 */
[----:B------:R-:W-:Y:S02]  /*14860*/  ISETP.GE.AND P5, PT, R0, UR4, PT ;  /* 0x0000000400007c0c */ /* 0x000fe4000bfa6270 */
[----:B------:R-:W-:Y:S02]  /*14870*/  SEL R5, R5, RZ, P3 ;  /* 0x000000ff05057207 */ /* 0x000fe40001800000 */
[----:B------:R-:W-:-:S02]  /*14880*/  SEL R23, RZ, 0x4, P5 ;  /* 0x00000004ff177807 */ /* 0x000fc40002800000 */
[----:B------:R-:W-:Y:S02]  /*14890*/  LOP3.LUT R3, R2, 0x20, RZ, 0xfc, !PT ;  /* 0x0000002002037812 */ /* 0x000fe400078efcff */
[----:B------:R-:W-:Y:S02]  /*148a0*/  ISETP.NE.U32.AND P5, PT, R5, RZ, PT ;  /* 0x000000ff0500720c */ /* 0x000fe40003fa5070 */
[----:B------:R-:W-:Y:S01]  /*148b0*/  SEL R5, R23, RZ, P3 ;  /* 0x000000ff17057207 */ /* 0x000fe20001800000 */
[----:B--2---:R-:W-:-:S04]  /*148c0*/  IMAD.WIDE R126, R7, 0x4, R126 ;  /* 0x00000004077e7825 */ /* 0x004fc800078e027e */
[----:B---3--:R-:W-:Y:S01]  /*148d0*/  IMAD.WIDE R128, R7, 0x4, R128 ;  /* 0x0000000407807825 */ /* 0x008fe200078e0280 */
[----:B------:R1:W-:Y:S04]  /*148e0*/  STL.64 [R1+0x230], R126 ;  /* 0x0002307e01007387 */ /* 0x0003e80000100a00 */
[----:B------:R-:W-:Y:S01]  /*148f0*/  LDGSTS.E [R15+0x2e000], desc[UR22][R126.64], P4 ;  /* 0x2e0000007e0f7fae */ /* 0x000fe2000a1a1016 */
[----:B----4-:R-:W-:-:S03]  /*14900*/  IMAD.WIDE R138, R203, 0x4, R138 ;  /* 0x00000004cb8a7825 */ /* 0x010fc600078e028a */
[----:B------:R-:W-:Y:S01]  /*14910*/  LDGSTS.E [R15+0x2e008], desc[UR22][R128.64], P6 ;  /* 0x2e008000800f7fae */ /* 0x000fe2000b1a1016 */
[----:B------:R-:W-:-:S03]  /*14920*/  IMAD.WIDE R132, R203, 0x4, R132 ;  /* 0x00000004cb847825 */ /* 0x000fc600078e0284 */
[----:B-1----:R-:W2:Y:S01]  /*14930*/  LDL.LU.64 R126, [R1+0x478] ;  /* 0x00047800017e7983 */ /* 0x002ea20000300a00 */
[----:B------:R-:W-:-:S03]  /*14940*/  IMAD.WIDE R134, R203, 0x4, R134 ;  /* 0x00000004cb867825 */ /* 0x000fc600078e0286 */
[----:B------:R1:W-:Y:S01]  /*14950*/  STL.64 [R1+0x228], R128 ;  /* 0x0002288001007387 */ /* 0x0003e20000100a00 */
[----:B------:R-:W-:-:S04]  /*14960*/  IMAD.WIDE R20, R203, 0x4, R20 ;  /* 0x00000004cb147825 */ /* 0x000fc800078e0214 */
[----:B------:R-:W-:Y:S01]  /*14970*/  IMAD.WIDE R136, R203, 0x4, R136 ;  /* 0x00000004cb887825 */ /* 0x000fe200078e0288 */
[----:B------:R-:W-:Y:S01]  /*14980*/  ISETP.GE.AND P4, PT, R3, UR4, PT ;  /* 0x0000000403007c0c */ /* 0x000fe2000bf86270 */
[----:B------:R-:W0:Y:S02]  /*14990*/  LDGDEPBAR ;  /* 0x00000000000079af */ /* 0x000e240000000000 */
[C---:B------:R-:W-:Y:S02]  /*149a0*/  IMAD.WIDE R130, R203.reuse, 0x4, R130 ;  /* 0x00000004cb827825 */ /* 0x040fe400078e0282 */
[----:B-1----:R-:W3:Y:S04]  /*149b0*/  LDL.LU.64 R128, [R1+0x470] ;  /* 0x0004700001807983 */ /* 0x002ee80000300a00 */
[----:B------:R1:W-:Y:S01]  /*149c0*/  STL.64 [R1+0x1f8], R132 ;  /* 0x0001f88401007387 */ /* 0x0003e20000100a00 */
[----:B------:R-:W-:Y:S01]  /*149d0*/  IMAD.WIDE R230, R203, 0x4, R230 ;  /* 0x00000004cbe67825 */ /* 0x000fe200078e02e6 */
[----:B------:R-:W-:-:S03]  /*149e0*/  LOP3.LUT R3, R2, 0x22, RZ, 0xfc, !PT ;  /* 0x0000002202037812 */ /* 0x000fc600078efcff */
[C---:B------:R-:W-:Y:S01]  /*149f0*/  IMAD.WIDE R24, R203.reuse, 0x4, R24 ;  /* 0x00000004cb187825 */ /* 0x040fe200078e0218 */
[----:B-1----:R-:W4:Y:S03]  /*14a00*/  LDL.LU.64 R132, [R1+0x468] ;  /* 0x0004680001847983 */ /* 0x002f260000300a00 */
[C---:B------:R-:W-:Y:S01]  /*14a10*/  IMAD.WIDE R16, R203.reuse, 0x4, R16 ;  /* 0x00000004cb107825 */ /* 0x040fe200078e0210 */
[----:B------:R-:W-:Y:S03]  /*14a20*/  STL.64 [R1+0x200], R138 ;  /* 0x0002008a01007387 */ /* 0x000fe60000100a00 */
[----:B------:R-:W-:Y:S01]  /*14a30*/  IMAD.WIDE R140, R203, 0x4, R140 ;  /* 0x00000004cb8c7825 */ /* 0x000fe200078e028c */
[----:B------:R-:W-:Y:S04]  /*14a40*/  STL.64 [R1+0x1f0], R134 ;  /* 0x0001f08601007387 */ /* 0x000fe80000100a00 */
[----:B------:R-:W-:Y:S01]  /*14a50*/  STL.64 [R1+0x1e8], R20 ;  /* 0x0001e81401007387 */ /* 0x000fe20000100a00 */
[----:B------:R-:W-:-:S03]  /*14a60*/  ISETP.NE.U32.AND P6, PT, R5, RZ, PT ;  /* 0x000000ff0500720c */ /* 0x000fc60003fc5070 */
[----:B------:R-:W-:Y:S01]  /*14a70*/  STL.64 [R1+0x1e0], R136 ;  /* 0x0001e08801007387 */ /* 0x000fe20000100a00 */
[----:B------:R-:W-:-:S03]  /*14a80*/  SEL R5, RZ, 0x4, P4 ;  /* 0x00000004ff057807 */ /* 0x000fc60002000000 */
[----:B------:R-:W-:Y:S01]  /*14a90*/  STL.64 [R1+0x1d8], R130 ;  /* 0x0001d88201007387 */ /* 0x000fe20000100a00 */
[----:B------:R-:W-:-:S03]  /*14aa0*/  ISETP.GE.AND P4, PT, R3, UR4, PT ;  /* 0x0000000403007c0c */ /* 0x000fc6000bf86270 */
[----:B------:R-:W-:Y:S04]  /*14ab0*/  STL.64 [R1+0x1d0], R230 ;  /* 0x0001d0e601007387 */ /* 0x000fe80000100a00 */
[----:B------:R-:W-:Y:S04]  /*14ac0*/  STL.64 [R1+0x1c0], R16 ;  /* 0x0001c01001007387 */ /* 0x000fe80000100a00 */
[----:B------:R-:W-:Y:S04]  /*14ad0*/  STL.64 [R1+0x1c8], R24 ;  /* 0x0001c81801007387 */ /* 0x000fe80000100a00 */
[----:B------:R-:W-:Y:S04]  /*14ae0*/  STL.64 [R1+0x1b8], R140 ;  /* 0x0001b88c01007387 */ /* 0x000fe80000100a00 */
[----:B------:R-:W4:Y:S01]  /*14af0*/  LDL R3, [R1+0x380] ;  /* 0x0003800001037983 */ /* 0x000f220000100800 */
[----:B------:R-:W-:-:S04]  /*14b00*/  IMAD.WIDE R18, R203, 0x4, R18 ;  /* 0x00000004cb127825 */ /* 0x000fc800078e0212 */
[C---:B------:R-:W-:Y:S01]  /*14b10*/  IMAD.WIDE R224, R203.reuse, 0x4, R224 ;  /* 0x00000004cbe07825 */ /* 0x040fe200078e02e0 */
[----:B------:R-:W-:Y:S03]  /*14b20*/  STL.64 [R1+0x1b0], R18 ;  /* 0x0001b01201007387 */ /* 0x000fe60000100a00 */
        /* <DEDUP_REMOVED lines=13> */
[----:B------:R1:W-:Y:S03]  /*14c00*/  STL.64 [R1+0x178], R208 ;  /* 0x000178d001007387 */ /* 0x0003e60000100a00 */
[C---:B------:R-:W-:Y:S01]  /*14c10*/  IMAD.WIDE R204, R203.reuse, 0x4, R204 ;  /* 0x00000004cbcc7825 */ /* 0x040fe200078e02cc */
[----:B------:R1:W-:Y:S03]  /*14c20*/  STL.64 [R1+0x170], R206 ;  /* 0x000170ce01007387 */ /* 0x0003e60000100a00 */
[C---:B------:R-:W-:Y:S01]  /*14c30*/  IMAD.WIDE R194, R203.reuse, 0x4, R194 ;  /* 0x00000004cbc27825 */ /* 0x040fe200078e02c2 */
[----:B------:R-:W-:Y:S03]  /*14c40*/  STL.64 [R1+0x168], R204 ;  /* 0x000168cc01007387 */ /* 0x000fe60000100a00 */
[----:B-1----:R-:W-:-:S04]  /*14c50*/  IMAD.WIDE R208, R203, 0x4, R198 ;  /* 0x00000004cbd07825 */ /* 0x002fc800078e02c6 */
        /* <DEDUP_REMOVED lines=23> */
[----:B------:R-:W-:Y:S04]  /*14dd0*/  STL.64 [R1+0x108], R116 ;  /* 0x0001087401007387 */ /* 0x000fe80000100a00 */
[----:B------:R1:W-:Y:S02]  /*14de0*/  STL.64 [R1+0x100], R46 ;  /* 0x0001002e01007387 */ /* 0x0003e40000100a00 */
[----:B-1----:R-:W-:-:S05]  /*14df0*/  IMAD.WIDE R44, R203, 0x4, R50 ;  /* 0x00000004cb2c7825 */ /* 0x002fca00078e0232 */
[----:B------:R1:W-:Y:S01]  /*14e00*/  STL.64 [R1+0xf8], R44 ;  /* 0x0000f82c01007387 */ /* 0x0003e20000100a00 */
[----:B------:R-:W-:-:S03]  /*14e10*/  IMAD.WIDE R46, R203, 0x4, R54 ;  /* 0x00000004cb2e7825 */ /* 0x000fc600078e0236 */
[----:B------:R1:W-:Y:S04]  /*14e20*/  STL.64 [R1+0xf0], R48 ;  /* 0x0000f03001007387 */ /* 0x0003e80000100a00 */
[----:B------:R1:W-:Y:S02]  /*14e30*/  STL.64 [R1+0xe8], R46 ;  /* 0x0000e82e01007387 */ /* 0x0003e40000100a00 */
[----:B-1----:R-:W-:-:S04]  /*14e40*/  IMAD.WIDE R44, R203, 0x4, R56 ;  /* 0x00000004cb2c7825 */ /* 0x002fc800078e0238 */
[C---:B------:R-:W-:Y:S01]  /*14e50*/  IMAD.WIDE R48, R203.reuse, 0x4, R58 ;  /* 0x00000004cb307825 */ /* 0x040fe200078e023a */
[----:B------:R1:W-:Y:S03]  /*14e60*/  STL.64 [R1+0xe0], R44 ;  /* 0x0000e02c01007387 */ /* 0x0003e60000100a00 */
[C---:B------:R-:W-:Y:S01]  /*14e70*/  IMAD.WIDE R46, R203.reuse, 0x4, R60 ;  /* 0x00000004cb2e7825 */ /* 0x040fe200078e023c */
[----:B------:R1:W-:Y:S04]  /*14e80*/  STL.64 [R1+0xd8], R48 ;  /* 0x0000d83001007387 */ /* 0x0003e80000100a00 */
[----:B------:R1:W-:Y:S02]  /*14e90*/  STL.64 [R1+0xd0], R46 ;  /* 0x0000d02e01007387 */ /* 0x0003e40000100a00 */
[----:B-1----:R-:W-:-:S04]  /*14ea0*/  IMAD.WIDE R44, R203, 0x4, R62 ;  /* 0x00000004cb2c7825 */ /* 0x002fc800078e023e */
[C---:B------:R-:W-:Y:S01]  /*14eb0*/  IMAD.WIDE R48, R203.reuse, 0x4, R64 ;  /* 0x00000004cb307825 */ /* 0x040fe200078e0240 */
[----:B------:R1:W-:Y:S03]  /*14ec0*/  STL.64 [R1+0xc8], R44 ;  /* 0x0000c82c01007387 */ /* 0x0003e60000100a00 */
[C---:B------:R-:W-:Y:S01]  /*14ed0*/  IMAD.WIDE R46, R203.reuse, 0x4, R66 ;  /* 0x00000004cb2e7825 */ /* 0x040fe200078e0242 */
[----:B------:R1:W-:Y:S04]  /*14ee0*/  STL.64 [R1+0xc0], R48 ;  /* 0x0000c03001007387 */ /* 0x0003e80000100a00 */
[----:B------:R-:W4:Y:S01]  /*14ef0*/  LDL.LU.64 R152, [R1+0x1f8] ;  /* 0x0001f80001987983 */ /* 0x000f220000300a00 */
[----:B-1----:R-:W-:-:S03]  /*14f00*/  IMAD.WIDE R44, R203, 0x4, R68 ;  /* 0x00000004cb2c7825 */ /* 0x002fc600078e0244 */
[----:B------:R-:W-:Y:S04]  /*14f10*/  STL.64 [R1+0xb8], R46 ;  /* 0x0000b82e01007387 */ /* 0x000fe80000100a00 */
[----:B------:R-:W4:Y:S01]  /*14f20*/  LDL.LU.64 R120, [R1+0x178] ;  /* 0x0001780001787983 */ /* 0x000f220000300a00 */
[----:B------:R-:W-:-:S03]  /*14f30*/  IMAD.WIDE R68, R203, 0x4, R70 ;  /* 0x00000004cb447825 */ /* 0x000fc600078e0246 */
[----:B------:R1:W-:Y:S01]  /*14f40*/  STL.64 [R1+0xb0], R44 ;  /* 0x0000b02c01007387 */ /* 0x0003e20000100a00 */
[----:B------:R-:W-:-:S03]  /*14f50*/  IMAD.WIDE R66, R203, 0x4, R72 ;  /* 0x00000004cb427825 */ /* 0x000fc600078e0248 */
[----:B------:R-:W4:Y:S01]  /*14f60*/  LDL.LU.64 R118, [R1+0x170] ;  /* 0x0001700001767983 */ /* 0x000f220000300a00 */
        /* <DEDUP_REMOVED lines=17> */
[----:B------:R1:W-:Y:S01]  /*15080*/  STL.64 [R1+0xa8], R96 ;  /* 0x0000a86001007387 */ /* 0x0003e20000100a00 */
[----:B------:R-:W-:-:S03]  /*15090*/  IMAD.WIDE R198, R203, 0x4, R124 ;  /* 0x00000004cbc67825 */ /* 0x000fc600078e027c */
[----:B------:R-:W-:Y:S04]  /*150a0*/  STL.64 [R1+0xa0], R214 ;  /* 0x0000a0d601007387 */ /* 0x000fe80000100a00 */
[----:B------:R-:W4:Y:S04]  /*150b0*/  LDL.LU.64 R122, [R1+0x180] ;  /* 0x00018000017a7983 */ /* 0x000f280000300a00 */
[----:B------:R1:W-:Y:S04]  /*150c0*/  STL.64 [R1+0x98], R210 ;  /* 0x000098d201007387 */ /* 0x0003e80000100a00 */
[----:B------:R-:W-:Y:S01]  /*150d0*/  STL.64 [R1+0x90], R204 ;  /* 0x000090cc01007387 */ /* 0x000fe20000100a00 */
[----:B--2---:R-:W-:-:S03]  /*150e0*/  IMAD.WIDE R196, R203, 0x4, R126 ;  /* 0x00000004cbc47825 */ /* 0x004fc600078e027e */
[----:B------:R2:W-:Y:S04]  /*150f0*/  STL.64 [R1+0x88], R198 ;  /* 0x000088c601007387 */ /* 0x0005e80000100a00 */
[----:B------:R1:W-:Y:S01]  /*15100*/  STL.64 [R1+0x218], R196 ;  /* 0x000218c401007387 */ /* 0x0003e20000100a00 */
[----:B---3--:R-:W-:-:S03]  /*15110*/  IMAD.WIDE R158, R203, 0x4, R128 ;  /* 0x00000004cb9e7825 */ /* 0x008fc600078e0280 */
[----:B----4-:R-:W-:Y:S04]  /*15120*/  LDGSTS.E [R3+0x68000], desc[UR22][R138.64], P2 ;  /* 0x680000008a037fae */ /* 0x010fe800091a1016 */
[----:B------:R-:W-:Y:S04]  /*15130*/  LDGSTS.E [R3+0x68400], desc[UR22][R16.64], P2 ;  /* 0x6840000010037fae */ /* 0x000fe800091a1016 */
[----:B------:R-:W3:Y:S04]  /*15140*/  LDL.LU.64 R138, [R1+0x460] ;  /* 0x00046000018a7983 */ /* 0x000ee80000300a00 */
[----:B------:R4:W-:Y:S04]  /*15150*/  STL.64 [R1+0x210], R158 ;  /* 0x0002109e01007387 */ /* 0x0009e80000100a00 */
[----:B------:R-:W2:Y:S01]  /*15160*/  LDL.LU.64 R16, [R1+0x458] ;  /* 0x0004580001107983 */ /* 0x000ea20000300a00 */
[----:B------:R-:W-:-:S04]  /*15170*/  IMAD.WIDE R58, R203, 0x4, R80 ;  /* 0x00000004cb3a7825 */ /* 0x000fc800078e0250 */
[----:B------:R-:W-:-:S05]  /*15180*/  IMAD.WIDE R156, R203, 0x4, R132 ;  /* 0x00000004cb9c7825 */ /* 0x000fca00078e0284 */
[----:B------:R1:W-:Y:S01]  /*15190*/  STL.64 [R1+0x208], R156 ;  /* 0x0002089c01007387 */ /* 0x0003e20000100a00 */
[----:B------:R-:W-:-:S03]  /*151a0*/  IMAD.WIDE R56, R203, 0x4, R82 ;  /* 0x00000004cb387825 */ /* 0x000fc600078e0252 */
[----:B------:R-:W3:Y:S04]  /*151b0*/  LDL.LU.64 R132, [R1+0x1a8] ;  /* 0x0001a80001847983 */ /* 0x000ee80000300a00 */
[----:B------:R-:W3:Y:S04]  /*151c0*/  LDL.LU.64 R116, [R1+0x168] ;  /* 0x0001680001747983 */ /* 0x000ee80000300a00 */
[----:B------:R-:W3:Y:S01]  /*151d0*/  LDL.LU.64 R98, [R1+0x120] ;  /* 0x0001200001627983 */ /* 0x000ee20000300a00 */
[----:B-1----:R-:W-:-:S03]  /*151e0*/  IMAD.WIDE R44, R203, 0x4, R94 ;  /* 0x00000004cb2c7825 */ /* 0x002fc600078e025e */
[----:B------:R-:W3:Y:S01]  /*151f0*/  LDL.LU.64 R82, [R1+0xe0] ;  /* 0x0000e00001527983 */ /* 0x000ee20000300a00 */
[----:B------:R-:W-:-:S03]  /*15200*/  IMAD.WIDE R60, R203, 0x4, R78 ;  /* 0x00000004cb3c7825 */ /* 0x000fc600078e024e */
[----:B------:R-:W-:Y:S04]  /*15210*/  LDGSTS.E [R3+0x68800], desc[UR22][R122.64], P2 ;  /* 0x688000007a037fae */ /* 0x000fe800091a1016 */
[----:B------:R1:W-:Y:S04]  /*15220*/  LDGSTS.E [R3+0x68c00], desc[UR22][R224.64], P2 ;  /* 0x68c00000e0037fae */ /* 0x0003e800091a1016 */
        /* <DEDUP_REMOVED lines=8> */
[----:B------:R-:W2:Y:S04]  /*152b0*/  LDL.LU.64 R140, [R1+0x450] ;  /* 0x00045000018c7983 */ /* 0x000ea80000300a00 */
        /* <DEDUP_REMOVED lines=8> */
[----:B------:R-:W2:Y:S04]  /*15340*/  LDL.LU.64 R78, [R1+0xd0] ;  /* 0x0000d000014e7983 */ /* 0x000ea80000300a00 */
[----:B------:R-:W-:Y:S04]  /*15350*/  LDGSTS.E [R17+0x68100], desc[UR22][R134.64], P2 ;  /* 0x6810000086117fae */ /* 0x000fe800091a1016 */
[----:B------:R-:W-:Y:S04]  /*15360*/  LDGSTS.E [R17+0x68500], desc[UR22][R18.64], P2 ;  /* 0x6850000012117fae */ /* 0x000fe800091a1016 */
[----:B------:R-:W-:Y:S04]  /*15370*/  LDGSTS.E [R17+0x68900], desc[UR22][R118.64], P2 ;  /* 0x6890000076117fae */ /* 0x000fe800091a1016 */
[----:B------:R-:W2:Y:S04]  /*15380*/  LDL.LU.64 R134, [R1+0x448] ;  /* 0x0004480001867983 */ /* 0x000ea80000300a00 */
[----:B------:R-:W2:Y:S01]  /*15390*/  LDL.LU.64 R18, [R1+0x440] ;  /* 0x0004400001127983 */ /* 0x000ea20000300a00 */
[----:B------:R-:W-:-:S03]  /*153a0*/  IMAD.WIDE R46, R203, 0x4, R92 ;  /* 0x00000004cb2e7825 */ /* 0x000fc600078e025c */
[----:B------:R-:W-:Y:S01]  /*153b0*/  LDGSTS.E [R17+0x68d00], desc[UR22][R212.64], P2 ;  /* 0x68d00000d4117fae */ /* 0x000fe200091a1016 */
[----:B------:R-:W-:-:S03]  /*153c0*/  IMAD.WIDE R62, R203, 0x4, R76 ;  /* 0x00000004cb3e7825 */ /* 0x000fc600078e024c */
[----:B------:R-:W-:Y:S04]  /*153d0*/  LDGSTS.E [R17+0x69100], desc[UR22][R86.64], P2 ;  /* 0x6910000056117fae */ /* 0x000fe800091a1016 */
[----:B------:R-:W4:Y:S04]  /*153e0*/  LDL.LU.64 R126, [R1+0x190] ;  /* 0x00019000017e7983 */ /* 0x000f280000300a00 */
[----:B------:R-:W-:Y:S04]  /*153f0*/  LDGSTS.E [R17+0x69500], desc[UR22][R70.64], P2 ;  /* 0x6950000046117fae */ /* 0x000fe800091a1016 */
[----:B------:R-:W-:Y:S04]  /*15400*/  LDGSTS.E [R17+0x69900], desc[UR22][R54.64], P2 ;  /* 0x6990000036117fae */ /* 0x000fe800091a1016 */
[----:B------:R-:W4:Y:S04]  /*15410*/  LDL.LU.64 R124, [R1+0x188] ;  /* 0x00018800017c7983 */ /* 0x000f280000300a00 */
[----:B------:R-:W-:Y:S04]  /*15420*/  LDGSTS.E [R17+0x69d00], desc[UR22][R210.64], P2 ;  /* 0x69d00000d2117fae */ /* 0x000fe800091a1016 */
[----:B------:R-:W4:Y:S04]  /*15430*/  LDL.LU.64 R92, [R1+0x108] ;  /* 0x00010800015c7983 */ /* 0x000f280000300a00 */
[----:B------:R-:W4:Y:S04]  /*15440*/  LDL.LU.64 R76, [R1+0xc8] ;  /* 0x0000c800014c7983 */ /* 0x000f280000300a00 */
[----:B--2---:R-:W-:Y:S04]  /*15450*/  LDGSTS.E [R18+0x68180], desc[UR22][R20.64], P2 ;  /* 0x6818000014127fae */ /* 0x004fe800091a1016 */
[----:B---3--:R-:W-:Y:S04]  /*15460*/  LDGSTS.E [R18+0x68580], desc[UR22][R132.64], P2 ;  /* 0x6858000084127fae */ /* 0x008fe800091a1016 */
[----:B------:R-:W-:Y:S04]  /*15470*/  LDGSTS.E [R18+0x68980], desc[UR22][R116.64], P2 ;  /* 0x6898000074127fae */ /* 0x000fe800091a1016 */
[----:B------:R-:W2:Y:S04]  /*15480*/  LDL.LU.64 R20, [R1+0x438] ;  /* 0x0004380001147983 */ /* 0x000ea80000300a00 */
        /* <DEDUP_REMOVED lines=13> */
[----:B------:R-:W3:Y:S04]  /*15560*/  LDL.LU.64 R136, [R1+0x430] ;  /* 0x0004300001887983 */ /* 0x000ee80000300a00 */
[----:B--2---:R-:W-:Y:S04]  /*15570*/  LDGSTS.E [R20+0x68280], desc[UR22][R130.64], P2 ;  /* 0x6828000082147fae */ /* 0x004fe800091a1016 */
[----:B------:R-:W-:Y:S04]  /*15580*/  LDGSTS.E [R20+0x68680], desc[UR22][R128.64], P2 ;  /* 0x6868000080147fae */ /* 0x000fe800091a1016 */
[----:B------:R3:W-:Y:S04]  /*15590*/  LDGSTS.E [R20+0x68a80], desc[UR22][R206.64], P2 ;  /* 0x68a80000ce147fae */ /* 0x0007e800091a1016 */
[----:B------:R-:W-:Y:S04]  /*155a0*/  LDGSTS.E [R20+0x68e80], desc[UR22][R96.64], P2 ;  /* 0x68e8000060147fae */ /* 0x000fe800091a1016 */
[----:B------:R-:W-:Y:S04]  /*155b0*/  LDGSTS.E [R20+0x69280], desc[UR22][R80.64], P2 ;  /* 0x6928000050147fae */ /* 0x000fe800091a1016 */
[----:B------:R-:W-:Y:S04]  /*155c0*/  LDGSTS.E [R20+0x69680], desc[UR22][R64.64], P2 ;  /* 0x6968000040147fae */ /* 0x000fe800091a1016 */
[----:B------:R-:W-:Y:S04]  /*155d0*/  LDGSTS.E [R20+0x69a80], desc[UR22][R48.64], P2 ;  /* 0x69a8000030147fae */ /* 0x000fe800091a1016 */
[----:B------:R2:W-:Y:S04]  /*155e0*/  LDGSTS.E [R20+0x69e80], desc[UR22][R196.64], P2 ;  /* 0x69e80000c4147fae */ /* 0x0005e800091a1016 */
[----:B------:R-:W-:Y:S04]  /*155f0*/  LDGSTS.E [R21+0x68300], desc[UR22][R230.64], P2 ;  /* 0x68300000e6157fae */ /* 0x000fe800091a1016 */
[----:B----4-:R-:W-:Y:S04]  /*15600*/  LDGSTS.E [R21+0x68700], desc[UR22][R126.64], P2 ;  /* 0x687000007e157fae */ /* 0x010fe800091a1016 */
[----:B------:R-:W-:Y:S04]  /*15610*/  LDGSTS.E [R21+0x68b00], desc[UR22][R194.64], P2 ;  /* 0x68b00000c2157fae */ /* 0x000fe800091a1016 */
[----:B------:R-:W-:Y:S04]  /*15620*/  LDGSTS.E [R21+0x68f00], desc[UR22][R94.64], P2 ;  /* 0x68f000005e157fae */ /* 0x000fe800091a1016 */
[----:B------:R-:W-:Y:S04]  /*15630*/  LDGSTS.E [R21+0x69300], desc[UR22][R78.64], P2 ;  /* 0x693000004e157fae */ /* 0x000fe800091a1016 */
[----:B------:R-:W-:Y:S04]  /*15640*/  LDGSTS.E [R21+0x69700], desc[UR22][R62.64], P2 ;  /* 0x697000003e157fae */ /* 0x000fe800091a1016 */
[----:B------:R-:W-:Y:S04]  /*15650*/  LDGSTS.E [R21+0x69b00], desc[UR22][R46.64], P2 ;  /* 0x69b000002e157fae */ /* 0x000fe800091a1016 */
[----:B------:R-:W4:Y:S04]  /*15660*/  LDL.LU.64 R130, [R1+0x428] ;  /* 0x0004280001827983 */ /* 0x000f280000300a00 */
[----:B------:R-:W-:Y:S04]  /*15670*/  LDGSTS.E [R21+0x69f00], desc[UR22][R158.64], P2 ;  /* 0x69f000009e157fae */ /* 0x000fe800091a1016 */
[----:B------:R-:W4:Y:S04]  /*15680*/  LDL.LU.64 R230, [R1+0x420] ;  /* 0x0004200001e67983 */ /* 0x000f280000300a00 */
[----:B------:R-:W-:Y:S04]  /*15690*/  LDGSTS.E [R22+0x68380], desc[UR22][R24.64], P2 ;  /* 0x6838000018167fae */ /* 0x000fe800091a1016 */
[----:B------:R-:W-:Y:S04]  /*156a0*/  LDGSTS.E [R22+0x68780], desc[UR22][R124.64], P2 ;  /* 0x687800007c167fae */ /* 0x000fe800091a1016 */
[----:B------:R1:W-:Y:S04]  /*156b0*/  LDGSTS.E [R22+0x68b80], desc[UR22][R192.64], P2 ;  /* 0x68b80000c0167fae */ /* 0x0003e800091a1016 */
[----:B------:R-:W4:Y:S04]  /*156c0*/  LDL.LU.64 R24, [R1+0x418] ;  /* 0x0004180001187983 */ /* 0x000f280000300a00 */
[----:B------:R-:W-:Y:S04]  /*156d0*/  LDGSTS.E [R22+0x68f80], desc[UR22][R92.64], P2 ;  /* 0x68f800005c167fae */ /* 0x000fe800091a1016 */
[----:B------:R-:W-:Y:S04]  /*156e0*/  LDGSTS.E [R22+0x69380], desc[UR22][R76.64], P2 ;  /* 0x693800004c167fae */ /* 0x000fe800091a1016 */
[----:B------:R-:W-:Y:S04]  /*156f0*/  LDGSTS.E [R22+0x69780], desc[UR22][R60.64], P2 ;  /* 0x697800003c167fae */ /* 0x000fe800091a1016 */
[----:B------:R-:W-:Y:S04]  /*15700*/  LDGSTS.E [R22+0x69b80], desc[UR22][R44.64], P2 ;  /* 0x69b800002c167fae */ /* 0x000fe800091a1016 */
[----:B------:R1:W-:Y:S04]  /*15710*/  LDGSTS.E [R22+0x69f80], desc[UR22][R156.64], P2 ;  /* 0x69f800009c167fae */ /* 0x0003e800091a1016 */
[----:B------:R-:W0:Y:S01]  /*15720*/  LDGDEPBAR ;  /* 0x00000000000079af */ /* 0x000e220000000000 */
[----:B------:R-:W-:-:S02]  /*15730*/  SEL R5, R5, RZ, P3 ;  /* 0x000000ff05057207 */ /* 0x000fc40001800000 */
[C---:B------:R-:W-:Y:S02]  /*15740*/  LOP3.LUT R23, R2.reuse, 0x40, RZ, 0xfc, !PT ;  /* 0x0000004002177812 */ /* 0x040fe400078efcff */
[----:B------:R-:W-:Y:S02]  /*15750*/  ISETP.NE.U32.AND P2, PT, R5, RZ, PT ;  /* 0x000000ff0500720c */ /* 0x000fe40003f45070 */
[----:B------:R-:W-:Y:S02]  /*15760*/  SEL R5, RZ, 0x4, P4 ;  /* 0x00000004ff057807 */ /* 0x000fe40002000000 */
[----:B------:R-:W-:Y:S02]  /*15770*/  ISETP.GE.AND P4, PT, R23, UR4, PT ;  /* 0x0000000417007c0c */ /* 0x000fe4000bf86270 */
[----:B------:R-:W-:Y:S02]  /*15780*/  SEL R5, R5, RZ, P3 ;  /* 0x000000ff05057207 */ /* 0x000fe40001800000 */
[----:B------:R-:W-:-:S02]  /*15790*/  LOP3.LUT R23, R2, 0x42, RZ, 0xfc, !PT ;  /* 0x0000004202177812 */ /* 0x000fc400078efcff */
[----:B-1----:R-:W-:Y:S01]  /*157a0*/  LOP3.LUT R225, R2, 0x60, RZ, 0xfc, !PT ;  /* 0x0000006002e17812 */ /* 0x002fe200078efcff */
[----:B---3--:R-:W-:-:S04]  /*157b0*/  IMAD.WIDE R206, R7, 0x4, R136 ;  /* 0x0000000407ce7825 */ /* 0x008fc800078e0288 */
[----:B------:R-:W-:-:S04]  /*157c0*/  IMAD.WIDE R208, R7, 0x4, R134 ;  /* 0x0000000407d07825 */ /* 0x000fc800078e0286 */
[----:B------:R-:W-:-:S04]  /*157d0*/  IMAD.WIDE R210, R7, 0x4, R140 ;  /* 0x0000000407d27825 */ /* 0x000fc800078e028c */
[----:B------:R-:W-:-:S04]  /*157e0*/  IMAD.WIDE R212, R7, 0x4, R138 ;  /* 0x0000000407d47825 */ /* 0x000fc800078e028a */
[----:B------:R-:W-:-:S04]  /*157f0*/  IMAD.WIDE R214, R7, 0x4, R150 ;  /* 0x0000000407d67825 */ /* 0x000fc800078e0296 */
[----:B------:R-:W-:-:S04]  /*15800*/  IMAD.WIDE R216, R7, 0x4, R216 ;  /* 0x0000000407d87825 */ /* 0x000fc800078e02d8 */
[----:B------:R-:W-:-:S04]  /*15810*/  IMAD.WIDE R218, R7, 0x4, R218 ;  /* 0x0000000407da7825 */ /* 0x000fc800078e02da */
[----:B------:R-:W-:Y:S01]  /*15820*/  IMAD.WIDE R220, R7, 0x4, R148 ;  /* 0x0000000407dc7825 */ /* 0x000fe200078e0294 */
[----:B------:R-:W-:-:S03]  /*15830*/  LOP3.LUT R199, R2, 0x8, RZ, 0xfc, !PT ;  /* 0x0000000802c77812 */ /* 0x000fc600078efcff */
[----:B------:R-:W-:-:S04]  /*15840*/  IMAD.WIDE R222, R7, 0x4, R146 ;  /* 0x0000000407de7825 */ /* 0x000fc800078e0292 */
[----:B------:R-:W-:-:S04]  /*15850*/  IMAD.WIDE R226, R7, 0x4, R226 ;  /* 0x0000000407e27825 */ /* 0x000fc800078e02e2 */
[----:B------:R-:W-:-:S04]  /*15860*/  IMAD.WIDE R228, R7, 0x4, R228 ;  /* 0x0000000407e47825 */ /* 0x000fc800078e02e4 */
[----:B------:R-:W-:-:S04]  /*15870*/  IMAD.WIDE R200, R7, 0x4, R200 ;  /* 0x0000000407c87825 */ /* 0x000fc800078e02c8 */
[----:B------:R-:W-:-:S04]  /*15880*/  IMAD.WIDE R114, R7, 0x4, R114 ;  /* 0x0000000407727825 */ /* 0x000fc800078e0272 */
[----:B------:R-:W-:-:S04]  /*15890*/  IMAD.WIDE R112, R7, 0x4, R112 ;  /* 0x0000000407707825 */ /* 0x000fc800078e0270 */
[----:B------:R-:W-:Y:S01]  /*158a0*/  IMAD.WIDE R110, R7, 0x4, R110 ;  /* 0x00000004076e7825 */ /* 0x000fe200078e026e */
[----:B--2---:R-:W-:-:S03]  /*158b0*/  LOP3.LUT R197, R2, 0xc, RZ, 0xfc, !PT ;  /* 0x0000000c02c57812 */ /* 0x004fc600078efcff */
[----:B------:R-:W-:Y:S01]  /*158c0*/  IMAD.WIDE R42, R7, 0x4, R42 ;  /* 0x00000004072a7825 */ /* 0x000fe200078e022a */
[----:B------:R-:W-:-:S03]  /*158d0*/  LOP3.LUT R193, R2, 0x2c, RZ, 0xfc, !PT ;  /* 0x0000002c02c17812 */ /* 0x000fc600078efcff */
[----:B------:R-:W-:Y:S01]  /*158e0*/  IMAD.WIDE R194, R7, 0x4, R104 ;  /* 0x0000000407c27825 */ /* 0x000fe200078e0268 */
[----:B------:R-:W-:-:S03]  /*158f0*/  LOP3.LUT R159, R2, 0x4c, RZ, 0xfc, !PT ;  /* 0x0000004c029f7812 */ /* 0x000fc600078efcff */
[----:B------:R-:W-:-:S04]  /*15900*/  IMAD.WIDE R40, R7, 0x4, R40 ;  /* 0x0000000407287825 */ /* 0x000fc800078e0228 */
[----:B----4-:R-:W-:-:S04]  /*15910*/  IMAD.WIDE R204, R7, 0x4, R130 ;  /* 0x0000000407cc7825 */ /* 0x010fc800078e0282 */
[----:B------:R-:W-:-:S04]  /*15920*/  IMAD.WIDE R230, R7, 0x4, R230 ;  /* 0x0000000407e67825 */ /* 0x000fc800078e02e6 */
[----:B------:R-:W-:Y:S01]  /*15930*/  IMAD.WIDE R24, R7, 0x4, R24 ;  /* 0x0000000407187825 */ /* 0x000fe200078e0218 */
[----:B------:R-:W-:Y:S06]  /*15940*/  BAR.SYNC.DEFER_BLOCKING 0x0 ;  /* 0x0000000000007b1d */ /* 0x000fec0000010000 */
[----:B------:R-:W-:Y:S01]  /*15950*/  @!PT LDS RZ, [RZ] ;  /* 0x00000000fffff984 */ /* 0x000fe20000000800 */
[----:B------:R-:W-:Y:S01]  /*15960*/  @!PT LDS RZ, [RZ] ;  /* 0x00000000fffff984 */ /* 0x000fe20000000800 */
[----:B------:R-:W-:Y:S01]  /*15970*/  @!PT LDS RZ, [RZ] ;  /* 0x00000000fffff984 */ /* 0x000fe20000000800 */
[----:B------:R-:W-:Y:S01]  /*15980*/  LDGSTS.E [R4+0x30000], desc[UR22][R24.64], P1 ;  /* 0x3000000018047fae */ /* 0x000fe200089a1016 */
[----:B------:R-:W-:Y:S02]  /*15990*/  ISETP.NE.U32.AND P1, PT, R5, RZ, PT ;  /* 0x000000ff0500720c */ /* 0x000fe40003f25070 */
[----:B------:R-:W-:Y:S01]  /*159a0*/  SEL R5, RZ, 0x4, P4 ;  /* 0x00000004ff057807 */ /* 0x000fe20002000000 */
[----:B------:R-:W-:Y:S01]  /*159b0*/  LDGSTS.E [R4+0x30008], desc[UR22][R230.64], P6 ;  /* 0x30008000e6047fae */ /* 0x000fe2000b1a1016 */
[----:B------:R-:W-:-:S02]  /*159c0*/  ISETP.GE.AND P4, PT, R23, UR4, PT ;  /* 0x0000000417007c0c */ /* 0x000fc4000bf86270 */
[----:B------:R-:W-:Y:S01]  /*159d0*/  SEL R5, R5, RZ, P3 ;  /* 0x000000ff05057207 */ /* 0x000fe20001800000 */
[----:B------:R-:W-:Y:S01]  /*159e0*/  LDGSTS.E [R4+0x32000], desc[UR22][R204.64], P2 ;  /* 0x32000000cc047fae */ /* 0x000fe200091a1016 */
[----:B------:R-:W-:Y:S02]  /*159f0*/  SEL R23, RZ, 0x4, P4 ;  /* 0x00000004ff177807 */ /* 0x000fe40002000000 */
        /* <DEDUP_REMOVED lines=8> */
[----:B------:R-:W-:Y:S01]  /*15a80*/  LDGSTS.E [R4+0x34000], desc[UR22][R208.64], P4 ;  /* 0x34000000d0047fae */ /* 0x000fe2000a1a1016 */
[----:B------:R-:W-:Y:S02]  /*15a90*/  SEL R5, R5, RZ, P3 ;  /* 0x000000ff05057207 */ /* 0x000fe40001800000 */
[----:B------:R-:W-:Y:S02]  /*15aa0*/  SEL R23, RZ, 0x4, P6 ;  /* 0x00000004ff177807 */ /* 0x000fe40003000000 */
[----:B------:R-:W-:-:S02]  /*15ab0*/  LOP3.LUT R225, R2, 0x4, RZ, 0xfc, !PT ;  /* 0x0000000402e17812 */ /* 0x000fc400078efcff */
[----:B------:R-:W-:Y:S01]  /*15ac0*/  ISETP.NE.U32.AND P6, PT, R5, RZ, PT ;  /* 0x000000ff0500720c */ /* 0x000fe20003fc5070 */
[----:B------:R-:W-:Y:S01]  /*15ad0*/  LDGSTS.E [R4+0x34008], desc[UR22][R210.64], P2 ;  /* 0x34008000d2047fae */ /* 0x000fe200091a1016 */
[----:B------:R-:W-:Y:S02]  /*15ae0*/  SEL R5, R23, RZ, P3 ;  /* 0x000000ff17057207 */ /* 0x000fe40001800000 */
[----:B------:R-:W-:Y:S02]  /*15af0*/  ISETP.GE.AND P1, PT, R225, UR4, PT ;  /* 0x00000004e1007c0c */ /* 0x000fe4000bf26270 */
[----:B------:R-:W-:Y:S02]  /*15b00*/  LOP3.LUT R225, R2, 0x6, RZ, 0xfc, !PT ;  /* 0x0000000602e17812 */ /* 0x000fe400078efcff */
[----:B------:R-:W-:Y:S02]  /*15b10*/  ISETP.NE.U32.AND P4, PT, R5, RZ, PT ;  /* 0x000000ff0500720c */ /* 0x000fe40003f85070 */
[----:B------:R-:W-:-:S02]  /*15b20*/  SEL R5, RZ, 0x4, P1 ;  /* 0x00000004ff057807 */ /* 0x000fc40000800000 */
[----:B------:R-:W-:Y:S01]  /*15b30*/  ISETP.GE.AND P1, PT, R225, UR4, PT ;  /* 0x00000004e1007c0c */ /* 0x000fe2000bf26270 */
[----:B------:R-:W-:Y:S01]  /*15b40*/  LDGSTS.E [R4+0x36000], desc[UR22][R212.64], P6 ;  /* 0x36000000d4047fae */ /* 0x000fe2000b1a1016 */
[----:B------:R-:W-:Y:S02]  /*15b50*/  SEL R5, R5, RZ, P3 ;  /* 0x000000ff05057207 */ /* 0x000fe40001800000 */
[----:B------:R-:W-:Y:S02]  /*15b60*/  SEL R23, RZ, 0x4, P1 ;  /* 0x00000004ff177807 */ /* 0x000fe40000800000 */
[----:B------:R-:W-:Y:S02]  /*15b70*/  LOP3.LUT R225, R2, 0x24, RZ, 0xfc, !PT ;  /* 0x0000002402e17812 */ /* 0x000fe400078efcff */
[----:B------:R-:W-:Y:S01]  /*15b80*/  ISETP.NE.U32.AND P1, PT, R5, RZ, PT ;  /* 0x000000ff0500720c */ /* 0x000fe20003f25070 */
[----:B------:R-:W-:Y:S01]  /*15b90*/  LDGSTS.E [R4+0x36008], desc[UR22][R214.64], P4 ;  /* 0x36008000d6047fae */ /* 0x000fe2000a1a1016 */
[----:B------:R-:W-:-:S02]  /*15ba0*/  SEL R5, R23, RZ, P3 ;  /* 0x000000ff17057207 */ /* 0x000fc40001800000 */
[----:B------:R-:W-:Y:S02]  /*15bb0*/  ISETP.GE.AND P2, PT, R225, UR4, PT ;  /* 0x00000004e1007c0c */ /* 0x000fe4000bf46270 */
[----:B------:R-:W-:Y:S02]  /*15bc0*/  LOP3.LUT R225, R2, 0x26, RZ, 0xfc, !PT ;  /* 0x0000002602e17812 */ /* 0x000fe400078efcff */
[----:B------:R-:W-:Y:S02]  /*15bd0*/  ISETP.NE.U32.AND P6, PT, R5, RZ, PT ;  /* 0x000000ff0500720c */ /* 0x000fe40003fc5070 */
[----:B------:R-:W-:Y:S02]  /*15be0*/  SEL R5, RZ, 0x4, P2 ;  /* 0x00000004ff057807 */ /* 0x000fe40001000000 */
[----:B------:R-:W-:Y:S01]  /*15bf0*/  ISETP.GE.AND P2, PT, R225, UR4, PT ;  /* 0x00000004e1007c0c */ /* 0x000fe2000bf46270 */
[----:B------:R-:W-:Y:S01]  /*15c00*/  LDGSTS.E [R9+0x30000], desc[UR22][R216.64], P1 ;  /* 0x30000000d8097fae */ /* 0x000fe200089a1016 */
[----:B------:R-:W-:-:S02]  /*15c10*/  SEL R5, R5, RZ, P3 ;  /* 0x000000ff05057207 */ /* 0x000fc40001800000 */
[----:B------:R-:W-:Y:S01]  /*15c20*/  SEL R23, RZ, 0x4, P2 ;  /* 0x00000004ff177807 */ /* 0x000fe20001000000 */
[----:B------:R-:W-:Y:S01]  /*15c30*/  IMAD.WIDE R38, R7, 0x4, R38 ;  /* 0x0000000407267825 */ /* 0x000fe200078e0226 */
[C---:B------:R-:W-:Y:S01]  /*15c40*/  LOP3.LUT R225, R2.reuse, 0x44, RZ, 0xfc, !PT ;  /* 0x0000004402e17812 */ /* 0x040fe200078efcff */
[----:B------:R-:W5:Y:S01]  /*15c50*/  LDL.LU R4, [R1+0x414] ;  /* 0x0004140001047983 */ /* 0x000f620000300800 */
        /* <DEDUP_REMOVED lines=19> */
[----:B------:R-:W-:Y:S02]  /*15d90*/  ISETP.GE.AND P6, PT, R225, UR4, PT ;  /* 0x00000004e1007c0c */ /* 0x000fe4000bfc6270 */
[----:B------:R-:W-:Y:S02]  /*15da0*/  SEL R5, R5, RZ, P3 ;  /* 0x000000ff05057207 */ /* 0x000fe40001800000 */
[----:B------:R-:W-:Y:S01]  /*15db0*/  SEL R23, RZ, 0x4, P6 ;  /* 0x00000004ff177807 */ /* 0x000fe20003000000 */
[----:B------:R-:W-:Y:S01]  /*15dc0*/  IMAD.WIDE R224, R7, 0x4, R142 ;  /* 0x0000000407e07825 */ /* 0x000fe200078e028e */
[----:B------:R-:W-:Y:S02]  /*15dd0*/  ISETP.NE.U32.AND P6, PT, R5, RZ, PT ;  /* 0x000000ff0500720c */ /* 0x000fe40003fc5070 */
[----:B------:R-:W-:Y:S02]  /*15de0*/  SEL R5, R23, RZ, P3 ;  /* 0x000000ff17057207 */ /* 0x000fe40001800000 */
[----:B------:R-:W-:Y:S01]  /*15df0*/  ISETP.GE.AND P1, PT, R199, UR4, PT ;  /* 0x00000004c7007c0c */ /* 0x000fe2000bf26270 */
[----:B------:R-:W-:Y:S01]  /*15e00*/  LDGSTS.E [R9+0x34000], desc[UR22][R224.64], P4 ;  /* 0x34000000e0097fae */ /* 0x000fe2000a1a1016 */
[----:B------:R-:W-:-:S02]  /*15e10*/  LOP3.LUT R199, R2, 0xa, RZ, 0xfc, !PT ;  /* 0x0000000a02c77812 */ /* 0x000fc400078efcff */
[----:B------:R-:W-:Y:S01]  /*15e20*/  ISETP.NE.U32.AND P4, PT, R5, RZ, PT ;  /* 0x000000ff0500720c */ /* 0x000fe20003f85070 */
[----:B------:R-:W-:Y:S01]  /*15e30*/  LDGSTS.E [R9+0x34008], desc[UR22][R226.64], P2 ;  /* 0x34008000e2097fae */ /* 0x000fe200091a1016 */
        /* <DEDUP_REMOVED lines=28> */
[----:B------:R-:W-:Y:S02]  /*16000*/  SEL R23, RZ, 0x4, P4 ;  /* 0x00000004ff177807 */ /* 0x000fe40002000000 */
        /* <DEDUP_REMOVED lines=10> */
[----:B------:R-:W-:Y:S01]  /*160b0*/  SEL R23, RZ, 0x4, P6 ;  /* 0x00000004ff177807 */ /* 0x000fe20003000000 */
[----:B------:R-:W-:Y:S01]  /*160c0*/  IMAD.WIDE R198, R7, 0x4, R108 ;  /* 0x0000000407c67825 */ /* 0x000fe200078e026c */
[----:B------:R-:W-:-:S02]  /*160d0*/  ISETP.NE.U32.AND P6, PT, R5, RZ, PT ;  /* 0x000000ff0500720c */ /* 0x000fc40003fc5070 */
[----:B------:R-:W-:Y:S02]  /*160e0*/  SEL R5, R23, RZ, P3 ;  /* 0x000000ff17057207 */ /* 0x000fe40001800000 */
[----:B------:R-:W-:Y:S01]  /*160f0*/  ISETP.GE.AND P1, PT, R197, UR4, PT ;  /* 0x00000004c5007c0c */ /* 0x000fe2000bf26270 */
[----:B------:R-:W-:Y:S01]  /*16100*/  LDGSTS.E [R10+0x34000], desc[UR22][R198.64], P4 ;  /* 0x34000000c60a7fae */ /* 0x000fe2000a1a1016 */
[----:B------:R-:W-:Y:S02]  /*16110*/  LOP3.LUT R197, R2, 0xe, RZ, 0xfc, !PT ;  /* 0x0000000e02c57812 */ /* 0x000fe400078efcff */
[----:B------:R-:W-:Y:S02]  /*16120*/  ISETP.NE.U32.AND P4, PT, R5, RZ, PT ;  /* 0x000000ff0500720c */ /* 0x000fe40003f85070 */
[----:B------:R-:W-:Y:S02]  /*16130*/  SEL R5, RZ, 0x4, P1 ;  /* 0x00000004ff057807 */ /* 0x000fe40000800000 */
[----:B------:R-:W-:Y:S01]  /*16140*/  ISETP.GE.AND P1, PT, R197, UR4, PT ;  /* 0x00000004c5007c0c */ /* 0x000fe2000bf26270 */
[----:B------:R-:W-:Y:S01]  /*16150*/  IMAD.WIDE R196, R7, 0x4, R102 ;  /* 0x0000000407c47825 */ /* 0x000fe200078e0266 */
[----:B------:R-:W-:-:S02]  /*16160*/  SEL R5, R5, RZ, P3 ;  /* 0x000000ff05057207 */ /* 0x000fc40001800000 */
[----:B------:R-:W-:Y:S02]  /*16170*/  SEL R23, RZ, 0x4, P1 ;  /* 0x00000004ff177807 */ /* 0x000fe40000800000 */
        /* <DEDUP_REMOVED lines=8> */
[----:B------:R-:W-:Y:S01]  /*16200*/  ISETP.GE.AND P2, PT, R193, UR4, PT ;  /* 0x00000004c1007c0c */ /* 0x000fe2000bf46270 */
[----:B------:R-:W-:Y:S01]  /*16210*/  IMAD.WIDE R192, R7, 0x4, R106 ;  /* 0x0000000407c07825 */ /* 0x000fe200078e026a */
[----:B------:R-:W-:Y:S02]  /*16220*/  SEL R5, R5, RZ, P3 ;  /* 0x000000ff05057207 */ /* 0x000fe40001800000 */
[----:B------:R-:W-:Y:S02]  /*16230*/  SEL R23, RZ, 0x4, P2 ;  /* 0x00000004ff177807 */ /* 0x000fe40001000000 */
        /* <DEDUP_REMOVED lines=181> */
[----:B------:R1:W-:Y:S01]  /*16d90*/  LDGSTS.E [R14+0x30008], desc[UR22][R26.64], P6 ;  /* 0x300080001a0e7fae */ /* 0x0003e2000b1a1016 */
        /* <DEDUP_REMOVED lines=18> */
[C---:B------:R-:W-:Y:S02]  /*16ec0*/  LOP3.LUT R159, R2.reuse, 0x1e, RZ, 0xfc, !PT ;  /* 0x0000001e029f7812 */ /* 0x040fe400078efcff */
[----:B------:R-:W-:Y:S02]  /*16ed0*/  ISETP.NE.U32.AND P4, PT, R5, RZ, PT ;  /* 0x000000ff0500720c */ /* 0x000fe40003f85070 */
[----:B------:R-:W-:Y:S02]  /*16ee0*/  SEL R5, RZ, 0x4, P1 ;  /* 0x00000004ff057807 */ /* 0x000fe40000800000 */
[----:B------:R-:W-:Y:S01]  /*16ef0*/  ISETP.GE.AND P1, PT, R159, UR4, PT ;  /* 0x000000049f007c0c */ /* 0x000fe2000bf26270 */
[----:B------:R-:W-:Y:S01]  /*16f00*/  IMAD.WIDE R164, R7, 0x4, R164 ;  /* 0x0000000407a47825 */ /* 0x000fe200078e02a4 */
[----:B------:R-:W-:Y:S01]  /*16f10*/  SEL R5, R5, RZ, P3 ;  /* 0x000000ff05057207 */ /* 0x000fe20001800000 */
[----:B------:R-:W-:Y:S01]  /*16f20*/  STL.64 [R1+0x68], R114 ;  /* 0x0000687201007387 */ /* 0x000fe20000100a00 */
[----:B------:R-:W-:Y:S01]  /*16f30*/  SEL R23, RZ, 0x4, P1 ;  /* 0x00000004ff177807 */ /* 0x000fe20000800000 */
[----:B------:R-:W-:Y:S01]  /*16f40*/  IMAD.WIDE R162, R7, 0x4, R162 ;  /* 0x0000000407a27825 */ /* 0x000fe200078e02a2 */
[----:B------:R-:W-:Y:S01]  /*16f50*/  LOP3.LUT R159, R2, 0x3c, RZ, 0xfc, !PT ;  /* 0x0000003c029f7812 */ /* 0x000fe200078efcff */
[----:B------:R-:W-:Y:S01]  /*16f60*/  STL.64 [R1+0x60], R112 ;  /* 0x0000607001007387 */ /* 0x000fe20000100a00 */
[----:B------:R-:W-:-:S02]  /*16f70*/  ISETP.NE.U32.AND P1, PT, R5, RZ, PT ;  /* 0x000000ff0500720c */ /* 0x000fc40003f25070 */
[----:B------:R-:W-:Y:S01]  /*16f80*/  SEL R5, R23, RZ, P3 ;  /* 0x000000ff17057207 */ /* 0x000fe20001800000 */
[----:B------:R-:W-:Y:S04]  /*16f90*/  STL.64 [R1+0x8], R110 ;  /* 0x0000086e01007387 */ /* 0x000fe80000100a00 */
[----:B------:R-:W-:Y:S04]  /*16fa0*/  STL.64 [R1], R42 ;  /* 0x0000002a01007387 */ /* 0x000fe80000100a00 */
[----:B------:R-:W-:Y:S01]  /*16fb0*/  LDGSTS.E [R14+0x34008], desc[UR22][R164.64], P2 ;  /* 0x34008000a40e7fae */ /* 0x000fe200091a1016 */
[----:B------:R-:W-:-:S02]  /*16fc0*/  ISETP.GE.AND P2, PT, R159, UR4, PT ;  /* 0x000000049f007c0c */ /* 0x000fc4000bf46270 */
[----:B------:R-:W-:Y:S01]  /*16fd0*/  LOP3.LUT R159, R2, 0x3e, RZ, 0xfc, !PT ;  /* 0x0000003e029f7812 */ /* 0x000fe200078efcff */
[----:B------:R-:W-:Y:S04]  /*16fe0*/  STL.64 [R1+0x58], R40 ;  /* 0x0000582801007387 */ /* 0x000fe80000100a00 */
[----:B------:R-:W-:Y:S04]  /*16ff0*/  STL.64 [R1+0x50], R38 ;  /* 0x0000502601007387 */ /* 0x000fe80000100a00 */
[----:B------:R-:W-:Y:S04]  /*17000*/  STL.64 [R1+0x48], R36 ;  /* 0x0000482401007387 */ /* 0x000fe80000100a00 */
[----:B------:R-:W-:Y:S01]  /*17010*/  LDGSTS.E [R14+0x36000], desc[UR22][R162.64], P6 ;  /* 0x36000000a20e7fae */ /* 0x000fe2000b1a1016 */
[----:B------:R-:W-:-:S02]  /*17020*/  ISETP.NE.U32.AND P6, PT, R5, RZ, PT ;  /* 0x000000ff0500720c */ /* 0x000fc40003fc5070 */
[----:B------:R-:W-:Y:S01]  /*17030*/  SEL R5, RZ, 0x4, P2 ;  /* 0x00000004ff057807 */ /* 0x000fe20001000000 */
[----:B------:R-:W-:Y:S01]  /*17040*/  STL.64 [R1+0x40], R34 ;  /* 0x0000402201007387 */ /* 0x000fe20000100a00 */
[----:B------:R-:W-:-:S03]  /*17050*/  ISETP.GE.AND P2, PT, R159, UR4, PT ;  /* 0x000000049f007c0c */ /* 0x000fc6000bf46270 */
[----:B------:R-:W-:Y:S01]  /*17060*/  STL.64 [R1+0x38], R32 ;  /* 0x0000382001007387 */ /* 0x000fe20000100a00 */
[----:B------:R-:W-:-:S03]  /*17070*/  IMAD.WIDE R160, R7, 0x4, R160 ;  /* 0x0000000407a07825 */ /* 0x000fc600078e02a0 */
[----:B------:R-:W-:Y:S01]  /*17080*/  STL.64 [R1+0x30], R30 ;  /* 0x0000301e01007387 */ /* 0x000fe20000100a00 */
[----:B------:R-:W-:-:S03]  /*17090*/  SEL R5, R5, RZ, P3 ;  /* 0x000000ff05057207 */ /* 0x000fc60001800000 */
[----:B------:R-:W-:Y:S01]  /*170a0*/  STL.64 [R1+0x28], R28 ;  /* 0x0000281c01007387 */ /* 0x000fe20000100a00 */
[----:B------:R-:W-:-:S03]  /*170b0*/  SEL R23, RZ, 0x4, P2 ;  /* 0x00000004ff177807 */ /* 0x000fc60001000000 */
[----:B------:R1:W-:Y:S01]  /*170c0*/  STL.64 [R1+0x20], R26 ;  /* 0x0000201a01007387 */ /* 0x0003e20000100a00 */
[----:B------:R-:W-:Y:S02]  /*170d0*/  LOP3.LUT R157, R2, 0x5c, RZ, 0xfc, !PT ;  /* 0x0000005c029d7812 */ /* 0x000fe400078efcff */
[----:B------:R-:W-:Y:S01]  /*170e0*/  ISETP.NE.U32.AND P2, PT, R5, RZ, PT ;  /* 0x000000ff0500720c */ /* 0x000fe20003f45070 */
[----:B------:R-:W-:Y:S01]  /*170f0*/  LDGSTS.E [R14+0x36008], desc[UR22][R160.64], P4 ;  /* 0x36008000a00e7fae */ /* 0x000fe2000a1a1016 */
[----:B------:R-:W-:-:S03]  /*17100*/  SEL R5, R23, RZ, P3 ;  /* 0x000000ff17057207 */ /* 0x000fc60001800000 */
[----:B------:R-:W2:Y:S01]  /*17110*/  LDL.LU.64 R158, [R1+0x70] ;  /* 0x00007000019e7983 */ /* 0x000ea20000300a00 */
[----:B-1----:R-:W-:Y:S01]  /*17120*/  IMAD.WIDE R26, R7, 0x4, R144 ;  /* 0x00000004071a7825 */ /* 0x002fe200078e0290 */
[----:B------:R-:W-:-:S04]  /*17130*/  ISETP.NE.U32.AND P4, PT, R5, RZ, PT ;  /* 0x000000ff0500720c */ /* 0x000fc80003f85070 */
[----:B------:R1:W-:Y:S01]  /*17140*/  LDGSTS.E [R15+0x30000], desc[UR22][R26.64], P1 ;  /* 0x300000001a0f7fae */ /* 0x0003e200089a1016 */
[----:B------:R-:W-:Y:S02]  /*17150*/  ISETP.GE.AND P1, PT, R157, UR4, PT ;  /* 0x000000049d007c0c */ /* 0x000fe4000bf26270 */
[C---:B------:R-:W-:Y:S01]  /*17160*/  LOP3.LUT R156, R2.reuse, 0x5e, RZ, 0xfc, !PT ;  /* 0x0000005e029c7812 */ /* 0x040fe200078efcff */
[----:B------:R1:W-:Y:S01]  /*17170*/  STL.64 [R1+0x18], R26 ;  /* 0x0000181a01007387 */ /* 0x0003e20000100a00 */
[----:B------:R-:W-:Y:S02]  /*17180*/  SEL R5, RZ, 0x4, P1 ;  /* 0x00000004ff057807 */ /* 0x000fe40000800000 */
[----:B------:R-:W-:Y:S02]  /*17190*/  LOP3.LUT R157, R2, 0x7c, RZ, 0xfc, !PT ;  /* 0x0000007c029d7812 */ /* 0x000fe400078efcff */
[----:B------:R-:W-:Y:S02]  /*171a0*/  ISETP.GE.AND P1, PT, R156, UR4, PT ;  /* 0x000000049c007c0c */ /* 0x000fe4000bf26270 */
[----:B------:R-:W-:Y:S01]  /*171b0*/  SEL R23, R5, RZ, P3 ;  /* 0x000000ff05177207 */ /* 0x000fe20001800000 */
[----:B-1----:R-:W-:Y:S01]  /*171c0*/  IMAD.WIDE R26, R7, 0x4, R154 ;  /* 0x00000004071a7825 */ /* 0x002fe200078e029a */
[----:B------:R-:W-:-:S04]  /*171d0*/  SEL R5, RZ, 0x4, P1 ;  /* 0x00000004ff057807 */ /* 0x000fc80000800000 */
[----:B------:R1:W-:Y:S01]  /*171e0*/  LDGSTS.E [R15+0x30008], desc[UR22][R26.64], P6 ;  /* 0x300080001a0f7fae */ /* 0x0003e2000b1a1016 */
[----:B------:R-:W-:Y:S02]  /*171f0*/  ISETP.GE.AND P6, PT, R157, UR4, PT ;  /* 0x000000049d007c0c */ /* 0x000fe4000bfc6270 */
[----:B------:R-:W-:Y:S02]  /*17200*/  LOP3.LUT R157, R2, 0x7e, RZ, 0xfc, !PT ;  /* 0x0000007e029d7812 */ /* 0x000fe400078efcff */
[----:B------:R-:W-:Y:S02]  /*17210*/  ISETP.NE.U32.AND P1, PT, R23, RZ, PT ;  /* 0x000000ff1700720c */ /* 0x000fe40003f25070 */
[----:B------:R-:W-:Y:S01]  /*17220*/  SEL R23, RZ, 0x4, P6 ;  /* 0x00000004ff177807 */ /* 0x000fe20003000000 */
[----:B------:R1:W-:Y:S01]  /*17230*/  STL.64 [R1+0x10], R26 ;  /* 0x0000101a01007387 */ /* 0x0003e20000100a00 */
[----:B------:R-:W-:Y:S01]  /*17240*/  ISETP.GE.AND P6, PT, R157, UR4, PT ;  /* 0x000000049d007c0c */ /* 0x000fe2000bfc6270 */
[----:B------:R-:W-:Y:S01]  /*17250*/  IMAD.WIDE R234, R7, 0x4, R234 ;  /* 0x0000000407ea7825 */ /* 0x000fe200078e02ea */
[----:B------:R-:W-:Y:S01]  /*17260*/  SEL R5, R5, RZ, P3 ;  /* 0x000000ff05057207 */ /* 0x000fe20001800000 */
[----:B------:R-:W3:Y:S01]  /*17270*/  LDL.LU.64 R156, [R1+0x220] ;  /* 0x00022000019c7983 */ /* 0x000ee20000300a00 */
[----:B------:R-:W-:-:S03]  /*17280*/  SEL R23, R23, RZ, P3 ;  /* 0x000000ff17177207 */ /* 0x000fc60001800000 */
[----:B------:R-:W4:Y:S01]  /*17290*/  LDL.LU.64 R40, [R1+0x200] ;  /* 0x0002000001287983 */ /* 0x000f220000300a00 */
[----:B-1----:R-:W-:-:S03]  /*172a0*/  SEL R26, RZ, 0x4, P6 ;  /* 0x00000004ff1a7807 */ /* 0x002fc60003000000 */
[----:B------:R-:W2:Y:S01]  /*172b0*/  LDL.LU.64 R150, [R1+0x1f0] ;  /* 0x0001f00001967983 */ /* 0x000ea20000300a00 */
[----:B------:R-:W-:-:S03]  /*172c0*/  ISETP.NE.U32.AND P6, PT, R5, RZ, PT ;  /* 0x000000ff0500720c */ /* 0x000fc60003fc5070 */
[----:B------:R-:W2:Y:S01]  /*172d0*/  LDL.LU.64 R148, [R1+0x1e8] ;  /* 0x0001e80001947983 */ /* 0x000ea20000300a00 */
[----:B------:R-:W-:-:S03]  /*172e0*/  SEL R5, R26, RZ, P3 ;  /* 0x000000ff1a057207 */ /* 0x000fc60001800000 */
[----:B------:R-:W2:Y:S01]  /*172f0*/  LDL.LU.64 R146, [R1+0x1e0] ;  /* 0x0001e00001927983 */ /* 0x000ea20000300a00 */
[----:B------:R-:W-:-:S03]  /*17300*/  IMAD.WIDE R232, R7, 0x4, R232 ;  /* 0x0000000407e87825 */ /* 0x000fc600078e02e8 */
[----:B------:R-:W2:Y:S01]  /*17310*/  LDL.LU.64 R106, [R1+0x1d8] ;  /* 0x0001d800016a7983 */ /* 0x000ea20000300a00 */
[----:B------:R-:W-:-:S03]  /*17320*/  IMAD.SHL.U32 R26, R7, 0x4, RZ ;  /* 0x00000004071a7824 */ /* 0x000fc600078e00ff */
[----:B------:R-:W3:Y:S04]  /*17330*/  LDL.LU.64 R142, [R1+0x1d0] ;  /* 0x0001d000018e7983 */ /* 0x000ee80000300a00 */
[----:B------:R1:W-:Y:S01]  /*17340*/  LDGSTS.E [R15+0x32000], desc[UR22][R234.64], P2 ;  /* 0x32000000ea0f7fae */ /* 0x0003e200091a1016 */
[----:B------:R-:W-:-:S03]  /*17350*/  ISETP.NE.U32.AND P2, PT, R23, RZ, PT ;  /* 0x000000ff1700720c */ /* 0x000fc60003f45070 */
[----:B------:R-:W3:Y:S01]  /*17360*/  LDL.LU.64 R140, [R1+0x1c8] ;  /* 0x0001c800018c7983 */ /* 0x000ee20000300a00 */
[----:B------:R-:W-:-:S03]  /*17370*/  SHF.R.S32.HI R23, RZ, 0x1f, R7 ;  /* 0x0000001fff177819 */ /* 0x000fc60000011407 */
[----:B------:R-:W3:Y:S01]  /*17380*/  LDL.LU.64 R138, [R1+0x1c0] ;  /* 0x0001c000018a7983 */ /* 0x000ee20000300a00 */
[----:B------:R-:W-:-:S03]  /*17390*/  ISETP.NE.U32.AND P3, PT, R5, RZ, PT ;  /* 0x000000ff0500720c */ /* 0x000fc60003f65070 */
[----:B------:R-:W3:Y:S01]  /*173a0*/  LDL.LU.64 R136, [R1+0x1b8] ;  /* 0x0001b80001887983 */ /* 0x000ee20000300a00 */
[----:B------:R-:W-:-:S03]  /*173b0*/  SHF.L.U64.HI R5, R7, 0x2, R23 ;  /* 0x0000000207057819 */ /* 0x000fc60000010217 */
[----:B------:R-:W3:Y:S04]  /*173c0*/  LDL.LU.64 R134, [R1+0x1b0] ;  /* 0x0001b00001867983 */ /* 0x000ee80000300a00 */
[----:B------:R-:W3:Y:S04]  /*173d0*/  LDL.LU.64 R130, [R1+0x1a0] ;  /* 0x0001a00001827983 */ /* 0x000ee80000300a00 */
[----:B------:R1:W-:Y:S04]  /*173e0*/  LDGSTS.E [R15+0x32008], desc[UR22][R232.64], P4 ;  /* 0x32008000e80f7fae */ /* 0x0003e8000a1a1016 */
[----:B------:R1:W-:Y:S04]  /*173f0*/  STL [R1+0x78], R26 ;  /* 0x0000781a01007387 */ /* 0x0003e80000100800 */
[----:B------:R-:W-:Y:S04]  /*17400*/  STL [R1+0x70], R5 ;  /* 0x0000700501007387 */ /* 0x000fe80000100800 */
[----:B------:R-:W3:Y:S01]  /*17410*/  LDL.LU.64 R114, [R1+0x160] ;  /* 0x0001600001727983 */ /* 0x000ee20000300a00 */
[----:B-1----:R-:W-:-:S03]  /*17420*/  IADD3 R26, P4, PT, R24, R26, RZ ;  /* 0x0000001a181a7210 */ /* 0x002fc60007f9e0ff */
[----:B------:R-:W3:Y:S02]  /*17430*/  LDL.LU.64 R112, [R1+0x158] ;  /* 0x0001580001707983 */ /* 0x000ee40000300a00 */
[----:B------:R-:W-:Y:S02]  /*17440*/  IMAD.X R27, R25, 0x1, R5, P4 ;  /* 0x00000001191b7824 */ /* 0x000fe400020e0605 */
[----:B------:R-:W3:Y:S04]  /*17450*/  LDL.LU.64 R110, [R1+0x150] ;  /* 0x00015000016e7983 */ /* 0x000ee80000300a00 */
[----:B------:R1:W-:Y:S04]  /*17460*/  STL.64 [R1+0x80], R26 ;  /* 0x0000801a01007387 */ /* 0x0003e80000100a00 */
[----:B------:R-:W3:Y:S04]  /*17470*/  LDL.LU.64 R108, [R1+0x148] ;  /* 0x00014800016c7983 */ /* 0x000ee80000300a00 */
[----:B------:R-:W3:Y:S04]  /*17480*/  LDL.LU.64 R104, [R1+0x140] ;  /* 0x0001400001687983 */ /* 0x000ee80000300a00 */
[----:B------:R-:W3:Y:S04]  /*17490*/  LDL.LU.64 R102, [R1+0x138] ;  /* 0x0001380001667983 */ /* 0x000ee80000300a00 */
[----:B------:R-:W3:Y:S01]  /*174a0*/  LDL.LU.64 R42, [R1+0x130] ;  /* 0x00013000012a7983 */ /* 0x000ee20000300a00 */
[----:B----4-:R-:W-:-:S04]  /*174b0*/  IMAD.WIDE R154, R203, 0x4, R40 ;  /* 0x00000004cb9a7825 */ /* 0x010fc800078e0228 */
[----:B--2---:R-:W-:-:S04]  /*174c0*/  IMAD.WIDE R144, R203, 0x4, R106 ;  /* 0x00000004cb907825 */ /* 0x004fc800078e026a */
[----:B---3--:R-:W-:-:S04]  /*174d0*/  IMAD.WIDE R106, R203, 0x4, R104 ;  /* 0x00000004cb6a7825 */ /* 0x008fc800078e0268 */
[----:B------:R-:W-:-:S04]  /*174e0*/  IMAD.WIDE R104, R203, 0x4, R102 ;  /* 0x00000004cb687825 */ /* 0x000fc800078e0266 */
[----:B------:R-:W-:Y:S02]  /*174f0*/  IMAD.WIDE R102, R203, 0x4, R42 ;  /* 0x00000004cb667825 */ /* 0x000fe400078e022a */
[----:B------:R-:W2:Y:S04]  /*17500*/  LDL.LU.64 R42, [R1+0xa8] ;  /* 0x0000a800012a7983 */ /* 0x000ea80000300a00 */
[----:B------:R-:W3:Y:S04]  /*17510*/  LDL.LU.64 R40, [R1+0xa0] ;  /* 0x0000a00001287983 */ /* 0x000ee80000300a00 */
[----:B------:R-:W4:Y:S04]  /*17520*/  LDL.LU.64 R38, [R1+0x98] ;  /* 0x0000980001267983 */ /* 0x000f280000300a00 */
[----:B------:R-:W3:Y:S04]  /*17530*/  LDL.LU.64 R36, [R1+0x90] ;  /* 0x0000900001247983 */ /* 0x000ee80000300a00 */
[----:B------:R-:W3:Y:S04]  /*17540*/  LDL.LU.64 R34, [R1+0x88] ;  /* 0x0000880001227983 */ /* 0x000ee80000300a00 */
[----:B------:R-:W3:Y:S04]  /*17550*/  LDL.LU.64 R32, [R1+0x230] ;  /* 0x0002300001207983 */ /* 0x000ee80000300a00 */
[----:B------:R-:W4:Y:S04]  /*17560*/  LDL.LU.64 R30, [R1+0x228] ;  /* 0x00022800011e7983 */ /* 0x000f280000300a00 */
[----:B------:R-:W4:Y:S04]  /*17570*/  LDL.LU.64 R28, [R1+0x218] ;  /* 0x00021800011c7983 */ /* 0x000f280000300a00 */
[----:B-1----:R-:W4:Y:S04]  /*17580*/  LDL.LU.64 R26, [R1+0x210] ;  /* 0x00021000011a7983 */ /* 0x002f280000300a00 */
[----:B------:R-:W4:Y:S01]  /*17590*/  LDL.LU.64 R24, [R1+0x208] ;  /* 0x0002080001187983 */ /* 0x000f220000300a00 */
[----:B------:R-:W-:-:S04]  /*175a0*/  IMAD.WIDE R158, R7, 0x4, R158 ;  /* 0x00000004079e7825 */ /* 0x000fc800078e029e */
[----:B------:R-:W-:Y:S01]  /*175b0*/  IMAD.WIDE R156, R7, 0x4, R156 ;  /* 0x00000004079c7825 */ /* 0x000fe200078e029c */
[----:B------:R1:W-:Y:S01]  /*175c0*/  LDGSTS.E [R15+0x34000], desc[UR22][R158.64], P1 ;  /* 0x340000009e0f7fae */ /* 0x0003e200089a1016 */
[----:B------:R-:W-:Y:S02]  /*175d0*/  UIADD3 UR4, UPT, UPT, UR10, -0x380, URZ ;  /* 0xfffffc800a047890 */ /* 0x000fe4000fffe0ff */
[C---:B------:R-:W-:Y:S01]  /*175e0*/  IMAD.WIDE R138, R203.reuse, 0x4, R138 ;  /* 0x00000004cb8a7825 */ /* 0x040fe200078e028a */
[----:B------:R1:W-:Y:S03]  /*175f0*/  LDGSTS.E [R15+0x34008], desc[UR22][R156.64], P6 ;  /* 0x340080009c0f7fae */ /* 0x0003e6000b1a1016 */
[----:B------:R-:W-:-:S04]  /*17600*/  IMAD.WIDE R122, R203, 0x4, R122 ;  /* 0x00000004cb7a7825 */ /* 0x000fc800078e027a */
[----:B------:R-:W-:Y:S01]  /*17610*/  IMAD.WIDE R90, R203, 0x4, R90 ;  /* 0x00000004cb5a7825 */ /* 0x000fe200078e025a */
[----:B------:R-:W-:-:S03]  /*17620*/  ISETP.GE.AND P1, PT, R2, UR4, PT ;  /* 0x0000000402007c0c */ /* 0x000fc6000bf26270 */
[----:B------:R-:W-:-:S04]  /*17630*/  IMAD.WIDE R74, R203, 0x4, R74 ;  /* 0x00000004cb4a7825 */ /* 0x000fc800078e024a */
[C---:B------:R-:W-:Y:S01]  /*17640*/  IMAD.WIDE R58, R203.reuse, 0x4, R58 ;  /* 0x00000004cb3a7825 */ /* 0x040fe200078e023a */
[----:B------:R-:W-:Y:S02]  /*17650*/  SEL R5, RZ, 0x4, P1 ;  /* 0x00000004ff057807 */ /* 0x000fe40000800000 */
[----:B------:R-:W-:Y:S01]  /*17660*/  ISETP.GE.AND P1, PT, R0, UR4, PT ;  /* 0x0000000400007c0c */ /* 0x000fe2000bf26270 */
[----:B------:R-:W-:-:S04]  /*17670*/  IMAD.WIDE R152, R203, 0x4, R152 ;  /* 0x00000004cb987825 */ /* 0x000fc800078e0298 */
[----:B------:R-:W-:-:S04]  /*17680*/  IMAD.WIDE R136, R203, 0x4, R136 ;  /* 0x00000004cb887825 */ /* 0x000fc800078e0288 */
[----:B------:R-:W-:-:S04]  /*17690*/  IMAD.WIDE R120, R203, 0x4, R120 ;  /* 0x00000004cb787825 */ /* 0x000fc800078e0278 */
[----:B------:R-:W-:-:S04]  /*176a0*/  IMAD.WIDE R88, R203, 0x4, R88 ;  /* 0x00000004cb587825 */ /* 0x000fc800078e0258 */
[----:B------:R-:W-:-:S04]  /*176b0*/  IMAD.WIDE R72, R203, 0x4, R72 ;  /* 0x00000004cb487825 */ /* 0x000fc800078e0248 */
[----:B--2---:R-:W-:-:S04]  /*176c0*/  IMAD.WIDE R42, R203, 0x4, R42 ;  /* 0x00000004cb2a7825 */ /* 0x004fc800078e022a */
[----:B---3--:R-:W-:-:S04]  /*176d0*/  IMAD.WIDE R32, R7, 0x4, R32 ;  /* 0x0000000407207825 */ /* 0x008fc800078e0220 */
[----:B----4-:R-:W-:Y:S01]  /*176e0*/  IMAD.WIDE R30, R7, 0x4, R30 ;  /* 0x00000004071e7825 */ /* 0x010fe200078e021e */
[----:B------:R1:W-:Y:S04]  /*176f0*/  LDGSTS.E [R15+0x36000], desc[UR22][R32.64], P2 ;  /* 0x36000000200f7fae */ /* 0x0003e800091a1016 */
[----:B------:R1:W-:Y:S04]  /*17700*/  LDGSTS.E [R15+0x36008], desc[UR22][R30.64], P3 ;  /* 0x360080001e0f7fae */ /* 0x0003e800099a1016 */
[----:B------:R-:W0:Y:S04]  /*17710*/  LDGDEPBAR ;  /* 0x00000000000079af */ /* 0x000e280000000000 */
[----:B------:R1:W-:Y:S04]  /*17720*/  LDGSTS.E [R3+0x70000], desc[UR22][R154.64], P5 ;  /* 0x700000009a037fae */ /* 0x0003e8000a9a1016 */
[----:B------:R1:W-:Y:S04]  /*17730*/  LDGSTS.E [R3+0x70400], desc[UR22][R138.64], P5 ;  /* 0x704000008a037fae */ /* 0x0003e8000a9a1016 */
[----:B------:R1:W-:Y:S04]  /*17740*/  LDGSTS.E [R3+0x70800], desc[UR22][R122.64], P5 ;  /* 0x708000007a037fae */ /* 0x0003e8000a9a1016 */
[----:B------:R1:W-:Y:S04]  /*17750*/  LDGSTS.E [R3+0x70c00], desc[UR22][R106.64], P5 ;  /* 0x70c000006a037fae */ /* 0x0003e8000a9a1016 */
[----:B------:R1:W-:Y:S04]  /*17760*/  LDGSTS.E [R3+0x71000], desc[UR22][R90.64], P5 ;  /* 0x710000005a037fae */ /* 0x0003e8000a9a1016 */
[----:B------:R1:W-:Y:S04]  /*17770*/  LDGSTS.E [R3+0x71400], desc[UR22][R74.64], P5 ;  /* 0x714000004a037fae */ /* 0x0003e8000a9a1016 */
[----:B------:R1:W-:Y:S04]  /*17780*/  LDGSTS.E [R3+0x71800], desc[UR22][R58.64], P5 ;  /* 0x718000003a037fae */ /* 0x0003e8000a9a1016 */
[----:B------:R1:W-:Y:S01]  /*17790*/  LDGSTS.E [R3+0x71c00], desc[UR22][R42.64], P5 ;  /* 0x71c000002a037fae */ /* 0x0003e2000a9a1016 */
[----:B------:R-:W-:-:S03]  /*177a0*/  IMAD.WIDE R56, R203, 0x4, R56 ;  /* 0x00000004cb387825 */ /* 0x000fc600078e0238 */
[----:B------:R1:W-:Y:S01]  /*177b0*/  LDGSTS.E [R16+0x70080], desc[UR22][R152.64], P5 ;  /* 0x7008000098107fae */ /* 0x0003e2000a9a1016 */
[----:B------:R-:W-:-:S03]  /*177c0*/  IMAD.WIDE R40, R203, 0x4, R40 ;  /* 0x00000004cb287825 */ /* 0x000fc600078e0228 */
[----:B------:R1:W-:Y:S04]  /*177d0*/  LDGSTS.E [R16+0x70480], desc[UR22][R136.64], P5 ;  /* 0x7048000088107fae */ /* 0x0003e8000a9a1016 */
[----:B------:R1:W5:Y:S04]  /*177e0*/  LDL.LU R3, [R1+0x410] ;  /* 0x0004100001037983 */ /* 0x0003680000300800 */
[----:B------:R1:W5:Y:S01]  /*177f0*/  LDL.LU R0, [R1+0x40c] ;  /* 0x00040c0001007983 */ /* 0x0003620000300800 */
[----:B------:R-:W-:-:S03]  /*17800*/  IMAD.WIDE R150, R203, 0x4, R150 ;  /* 0x00000004cb967825 */ /* 0x000fc600078e0296 */
[----:B------:R1:W-:Y:S01]  /*17810*/  LDGSTS.E [R16+0x70880], desc[UR22][R120.64], P5 ;  /* 0x7088000078107fae */ /* 0x0003e2000a9a1016 */
        /* <DEDUP_REMOVED lines=74> */
[----:B------:R-:W-:-:S03]  /*17cc0*/  IMAD.SHL.U32 R2, R7, 0x4, RZ ;  /* 0x0000000407027824 */ /* 0x000fc600078e00ff */
        /* <DEDUP_REMOVED lines=9> */
[C---:B------:R-:W-:Y:S01]  /*17d60*/  IMAD.WIDE R76, R203.reuse, 0x4, R76 ;  /* 0x00000004cb4c7825 */ /* 0x040fe200078e024c */
[----:B------:R-:W-:Y:S02]  /*17d70*/  IADD3 R230, P2, PT, R230, R2, RZ ;  /* 0x00000002e6e67210 */ /* 0x000fe40007f5e0ff */
[----:B------:R1:W-:Y:S01]  /*17d80*/  LDGSTS.E [R21+0x71700], desc[UR22][R62.64], P5 ;  /* 0x717000003e157fae */ /* 0x0003e2000a9a1016 */
[----:B------:R-:W-:-:S03]  /*17d90*/  IMAD.WIDE R60, R203, 0x4, R60 ;  /* 0x00000004cb3c7825 */ /* 0x000fc600078e023c */
[----:B------:R1:W-:Y:S01]  /*17da0*/  LDGSTS.E [R21+0x71b00], desc[UR22][R46.64], P5 ;  /* 0x71b000002e157fae */ /* 0x0003e2000a9a1016 */
[----:B------:R-:W-:Y:S01]  /*17db0*/  ISETP.GT.AND P4, PT, R252, 0x3ff, PT ;  /* 0x000003fffc00780c */ /* 0x000fe20003f84270 */
[C---:B------:R-:W-:Y:S02]  /*17dc0*/  IMAD.WIDE R44, R203.reuse, 0x4, R44 ;  /* 0x00000004cb2c7825 */ /* 0x040fe400078e022c */
[----:B------:R1:W-:Y:S02]  /*17dd0*/  LDGSTS.E [R21+0x71f00], desc[UR22][R26.64], P5 ;  /* 0x71f000001a157fae */ /* 0x0003e4000a9a1016 */
[----:B------:R-:W-:Y:S02]  /*17de0*/  IMAD.WIDE R24, R203, 0x4, R24 ;  /* 0x00000004cb187825 */ /* 0x000fe400078e0218 */
[----:B------:R1:W-:Y:S01]  /*17df0*/  LDGSTS.E [R22+0x70380], desc[UR22][R140.64], P5 ;  /* 0x703800008c167fae */ /* 0x0003e2000a9a1016 */
[----:B------:R-:W2:Y:S03]  /*17e00*/  S2R R2, SR_TID.X ;  /* 0x0000000000027919 */ /* 0x000ea60000002100 */
[----:B------:R1:W-:Y:S01]  /*17e10*/  LDGSTS.E [R22+0x70780], desc[UR22][R124.64], P5 ;  /* 0x707800007c167fae */ /* 0x0003e2000a9a1016 */
[----:B------:R-:W-:-:S03]  /*17e20*/  SEL R5, R5, RZ, P4 ;  /* 0x000000ff05057207 */ /* 0x000fc60002000000 */
[----:B------:R1:W-:Y:S04]  /*17e30*/  LDGSTS.E [R22+0x70b80], desc[UR22][R108.64], P5 ;  /* 0x70b800006c167fae */ /* 0x0003e8000a9a1016 */
[----:B------:R1:W-:Y:S04]  /*17e40*/  LDGSTS.E [R22+0x70f80], desc[UR22][R92.64], P5 ;  /* 0x70f800005c167fae */ /* 0x0003e8000a9a1016 */
[----:B------:R1:W-:Y:S04]  /*17e50*/  LDGSTS.E [R22+0x71380], desc[UR22][R76.64], P5 ;  /* 0x713800004c167fae */ /* 0x0003e8000a9a1016 */
[----:B------:R1:W-:Y:S01]  /*17e60*/  LDGSTS.E [R22+0x71780], desc[UR22][R60.64], P5 ;  /* 0x717800003c167fae */ /* 0x0003e2000a9a1016 */
[----:B------:R-:W-:-:S03]  /*17e70*/  ISETP.NE.U32.AND P6, PT, R5, RZ, PT ;  /* 0x000000ff0500720c */ /* 0x000fc60003fc5070 */
[----:B------:R1:W-:Y:S01]  /*17e80*/  LDGSTS.E [R22+0x71b80], desc[UR22][R44.64], P5 ;  /* 0x71b800002c167fae */ /* 0x0003e2000a9a1016 */
[----:B------:R-:W-:-:S03]  /*17e90*/  SHF.L.U64.HI R5, R7, 0x2, R23 ;  /* 0x0000000207057819 */ /* 0x000fc60000010217 */
[----:B------:R1:W-:Y:S04]  /*17ea0*/  LDGSTS.E [R22+0x71f80], desc[UR22][R24.64], P5 ;  /* 0x71f8000018167fae */ /* 0x0003e8000a9a1016 */
[----:B------:R-:W0:Y:S01]  /*17eb0*/  LDGDEPBAR ;  /* 0x00000000000079af */ /* 0x000e220000000000 */
[----:B------:R-:W-:Y:S01]  /*17ec0*/  IMAD.X R231, R231, 0x1, R5, P2 ;  /* 0x00000001e7e77824 */ /* 0x000fe200010e0605 */
[----:B------:R-:W-:Y:S02]  /*17ed0*/  SEL R5, RZ, 0x4, P1 ;  /* 0x00000004ff057807 */ /* 0x000fe40000800000 */
[----:B------:R-:W-:-:S04]  /*17ee0*/  ISETP.NE.U32.AND P1, PT, RZ, UR6, PT ;  /* 0x00000006ff007c0c */ /* 0x000fc8000bf25070 */
[----:B------:R-:W-:Y:S02]  /*17ef0*/  ISETP.LT.OR P2, PT, R252, 0x80, P1 ;  /* 0x00000080fc00780c */ /* 0x000fe40000f41670 */
[----:B--2---:R-:W-:Y:S02]  /*17f00*/  SHF.R.U32.HI R2, RZ, 0x6, R2 ;  /* 0x00000006ff027819 */ /* 0x004fe40000011602 */
[----:B------:R-:W-:Y:S02]  /*17f10*/  SEL R5, R5, RZ, P4 ;  /* 0x000000ff05057207 */ /* 0x000fe40002000000 */
[----:B------:R-:W-:Y:S02]  /*17f20*/  SGXT.U32 R2, R2, 0x1 ;  /* 0x000000010202781a */ /* 0x000fe40000000000 */
[----:B------:R-:W-:Y:S01]  /*17f30*/  ISETP.NE.U32.AND P3, PT, R5, RZ, PT ;  /* 0x000000ff0500720c */ /* 0x000fe20003f65070 */
[----:B------:R-:W-:-:S04]  /*17f40*/  DEPBAR.LE SB0, 0xc ;  /* 0x000083000000791a */ /* 0x000fc80000000000 */
[----:B------:R-:W-:Y:S06]  /*17f50*/  BAR.SYNC.DEFER_BLOCKING 0x0 ;  /* 0x0000000000007b1d */ /* 0x000fec0000010000 */
[----:B-1----:R-:W-:Y:S05]  /*17f60*/  @P2 BRA `(.L_x_6) ;  /* 0x0000000400842947 */ /* 0x002fea0003800000 */
[----:B------:R-:W-:Y:S01]  /*17f70*/  USHF.R.U32.HI UR74, URZ, 0x4, UR7 ;  /* 0x00000004ff4a7899 */ /* 0x000fe20008011607 */
[----:B------:R-:W-:Y:S01]  /*17f80*/  MOV.SPILL R252, UR23 ;  /* 0x0000001700fc7c02 */ /* 0x000fe20009000f00 */
[----:B------:R-:W-:Y:S01]  /*17f90*/  UIADD3 UR12, UPT, UPT, UR7, 0x40000, URZ ;  /* 0x00040000070c7890 */ /* 0x000fe2000fffe0ff */
[----:B------:R-:W-:Y:S01]  /*17fa0*/  MOV.SPILL R5, UR22 ;  /* 0x0000001600057c02 */ /* 0x000fe20009000f00 */
[----:B------:R-:W-:Y:S02]  /*17fb0*/  USGXT.U32 UR74, UR74, 0xe ;  /* 0x0000000e4a4a789a */ /* 0x000fe40008000000 */
[----:B------:R-:W-:Y:S02]  /*17fc0*/  USHF.R.U32.HI UR76, URZ, 0x4, UR12 ;  /* 0x00000004ff4c7899 */ /* 0x000fe4000801160c */
[----:B------:R-:W-:Y:S02]  /*17fd0*/  UIADD3 UR12, UP1, UPT, UR74, 0x2, URZ ;  /* 0x000000024a0c7890 */ /* 0x000fe4000ff3e0ff */
[----:B------:R-:W-:Y:S01]  /*17fe0*/  USGXT.U32 UR76, UR76, 0xe ;  /* 0x0000000e4c4c789a */ /* 0x000fe20008000000 */
[----:B------:R-:W-:Y:S01]  /*17ff0*/  UMOV UR5, URZ ;  /* 0x000000ff00057c82 */ /* 0x000fe20008000000 */
[----:B------:R-:W-:Y:S01]  /*18000*/  UMOV UR6, URZ ;  /* 0x000000ff00067c82 */ /* 0x000fe20008000000 */
[----:B------:R-:W-:-:S02]  /*18010*/  UIADD3.X UR13, UPT, UPT, UR5, 0x40004040, URZ, UP1, !UPT ;  /* 0x40004040050d7890 */ /* 0x000fc40008ffe4ff */
[----:B------:R-:W-:Y:S02]  /*18020*/  UIADD3 UR18, UP1, UPT, UR76, 0x2, URZ ;  /* 0x000000024c127890 */ /* 0x000fe4000ff3e0ff */
[----:B------:R-:W-:Y:S02]  /*18030*/  UIADD3.64 UR46, UPT, UPT, UR12, 0x2, URZ ;  /* 0x000000020c2e7897 */ /* 0x000fe4000fffe0ff */
[----:B------:R-:W-:Y:S01]  /*18040*/  UIADD3.X UR19, UPT, UPT, UR6, 0x40004040, URZ, UP1, !UPT ;  /* 0x4000404006137890 */ /* 0x000fe20008ffe4ff */
[----:B------:R-:W-:Y:S01]  /*18050*/  UMOV UR72, 0x0 ;  /* 0x0000000000487882 */ /* 0x000fe20000000000 */
[----:B------:R-:W-:Y:S02]  /*18060*/  UMOV UR73, 0x4100910 ;  /* 0x0410091000497882 */ /* 0x000fe40000000000 */
[----:B------:R-:W-:Y:S01]  /*18070*/  UIADD3.64 UR60, UPT, UPT, UR18, 0x2, URZ ;  /* 0x00000002123c7897 */ /* 0x000fe2000fffe0ff */
[----:B------:R-:W-:Y:S01]  /*18080*/  UMOV UR75, 0x40004040 ;  /* 0x40004040004b7882 */ /* 0x000fe20000000000 */
[----:B------:R-:W-:Y:S01]  /*18090*/  UMOV UR77, 0x40004040 ;  /* 0x40004040004d7882 */ /* 0x000fe20000000000 */
[----:B------:R-:W-:Y:S01]  /*180a0*/  UMOV UR24, 0x0 ;  /* 0x0000000000187882 */ /* 0x000fe20000000000 */
[----:B------:R-:W-:Y:S01]  /*180b0*/  UMOV UR25, 0x4100910 ;  /* 0x0410091000197882 */ /* 0x000fe20000000000 */
[----:B------:R-:W-:Y:S01]  /*180c0*/  UMOV UR16, 0x0 ;  /* 0x0000000000107882 */ /* 0x000fe20000000000 */
[----:B------:R-:W-:Y:S01]  /*180d0*/  UMOV UR17, 0x4100910 ;  /* 0x0410091000117882 */ /* 0x000fe20000000000 */
[----:B------:R-:W-:Y:S01]  /*180e0*/  UTCHMMA gdesc[UR74], gdesc[UR76], tmem[UR8], tmem[UR72], idesc[UR73], !UPT ;  /* 0x00ff484c4a0075ea */ /* 0x000fe2000f800008 */
[----:B------:R-:W-:Y:S01]  /*180f0*/  UTCHMMA gdesc[UR12], gdesc[UR18], tmem[UR8], tmem[UR24], idesc[UR25], UPT ;  /* 0x00ff18120c0075ea */ /* 0x000fe2000b800008 */
[----:B------:R-:W-:Y:S01]  /*18100*/  UIADD3.64 UR66, UPT, UPT, UR12, 0x4, URZ ;  /* 0x000000040c427897 */ /* 0x000fe2000fffe0ff */
[----:B------:R1:W-:Y:S01]  /*18110*/  UTCHMMA gdesc[UR46], gdesc[UR60], tmem[UR8], tmem[UR16], idesc[UR17], UPT ;  /* 0x00ff103c2e0075ea */ /* 0x0003e2000b800008 */
[----:B------:R-:W-:-:S02]  /*18120*/  UIADD3.64 UR68, UPT, UPT, UR18, 0x4, URZ ;  /* 0x0000000412447897 */ /* 0x000fc4000fffe0ff */
[----:B------:R-:W-:Y:S02]  /*18130*/  UIADD3.64 UR62, UPT, UPT, UR12, 0x1fe, URZ ;  /* 0x000001fe0c3e7897 */ /* 0x000fe4000fffe0ff */
[----:B------:R-:W-:Y:S01]  /*18140*/  UIADD3.64 UR52, UPT, UPT, UR12, 0x200, URZ ;  /* 0x000002000c347897 */ /* 0x000fe2000fffe0ff */
[----:B------:R-:W-:Y:S01]  /*18150*/  UMOV UR64, 0x0 ;  /* 0x0000000000407882 */ /* 0x000fe20000000000 */
[----:B------:R-:W-:Y:S01]  /*18160*/  UMOV UR65, 0x4100910 ;  /* 0x0410091000417882 */ /* 0x000fe20000000000 */
[----:B------:R-:W-:Y:S01]  /*18170*/  UMOV UR56, 0x0 ;  /* 0x0000000000387882 */ /* 0x000fe20000000000 */
[----:B-1----:R-:W-:Y:S01]  /*18180*/  UIADD3.64 UR60, UPT, UPT, UR18, 0x1fe, URZ ;  /* 0x000001fe123c7897 */ /* 0x002fe2000fffe0ff */
[----:B------:R-:W-:Y:S01]  /*18190*/  UTCHMMA gdesc[UR66], gdesc[UR68], tmem[UR8], tmem[UR64], idesc[UR65], UPT ;  /* 0x00ff4044420075ea */ /* 0x000fe2000b800008 */
[----:B------:R-:W-:Y:S01]  /*181a0*/  UIADD3.64 UR46, UPT, UPT, UR18, 0x200, URZ ;  /* 0x00000200122e7897 */ /* 0x000fe2000fffe0ff */
[----:B------:R-:W-:Y:S01]  /*181b0*/  UMOV UR57, 0x4100910 ;  /* 0x0410091000397882 */ /* 0x000fe20000000000 */
[----:B------:R-:W-:-:S02]  /*181c0*/  UIADD3.64 UR30, UPT, UPT, UR12, 0x202, URZ ;  /* 0x000002020c1e7897 */ /* 0x000fc4000fffe0ff */
[----:B------:R-:W-:Y:S02]  /*181d0*/  UIADD3.64 UR72, UPT, UPT, UR18, 0x202, URZ ;  /* 0x0000020212487897 */ /* 0x000fe4000fffe0ff */
[----:B------:R-:W-:Y:S01]  /*181e0*/  UIADD3.64 UR58, UPT, UPT, UR12, 0x204, URZ ;  /* 0x000002040c3a7897 */ /* 0x000fe2000fffe0ff */
[----:B------:R1:W-:Y:S01]  /*181f0*/  UTCHMMA gdesc[UR62], gdesc[UR60], tmem[UR8], tmem[UR56], idesc[UR57], UPT ;  /* 0x00ff383c3e0075ea */ /* 0x0003e2000b800008 */
[----:B------:R-:W-:Y:S02]  /*18200*/  UIADD3.64 UR76, UPT, UPT, UR18, 0x204, URZ ;  /* 0x00000204124c7897 */ /* 0x000fe4000fffe0ff */
[----:B------:R-:W-:Y:S02]  /*18210*/  UIADD3.64 UR54, UPT, UPT, UR12, 0x3fe, URZ ;  /* 0x000003fe0c367897 */ /* 0x000fe4000fffe0ff */
[----:B------:R-:W-:Y:S01]  /*18220*/  UIADD3.64 UR74, UPT, UPT, UR18, 0x3fe, URZ ;  /* 0x000003fe124a7897 */ /* 0x000fe2000fffe0ff */
[----:B------:R-:W-:Y:S01]  /*18230*/  UMOV UR40, 0x0 ;  /* 0x0000000000287882 */ /* 0x000fe20000000000 */
[----:B------:R-:W-:Y:S01]  /*18240*/  UMOV UR41, 0x4100910 ;  /* 0x0410091000297882 */ /* 0x000fe20000000000 */
[----:B------:R-:W-:Y:S01]  /*18250*/  UMOV UR28, UR11 ;  /* 0x0000000b001c7c82 */ /* 0x000fe20008000000 */
[----:B------:R-:W-:Y:S01]  /*18260*/  UMOV UR29, URZ ;  /* 0x000000ff001d7c82 */ /* 0x000fe20008000000 */
[----:B------:R-:W-:Y:S01]  /*18270*/  UIADD3.64 UR50, UPT, UPT, UR12, 0x400, URZ ;  /* 0x000004000c327897 */ /* 0x000fe2000fffe0ff */
[----:B------:R2:W-:Y:S01]  /*18280*/  UTCHMMA gdesc[UR52], gdesc[UR46], tmem[UR8], tmem[UR40], idesc[UR41], UPT ;  /* 0x00ff282e340075ea */ /* 0x0005e2000b800008 */
[----:B-1----:R-:W-:-:S02]  /*18290*/  UIADD3.64 UR62, UPT, UPT, UR18, 0x400, URZ ;  /* 0x00000400123e7897 */ /* 0x002fc4000fffe0ff */
[----:B------:R-:W-:Y:S02]  /*182a0*/  UIADD3.64 UR44, UPT, UPT, UR12, 0x402, URZ ;  /* 0x000004020c2c7897 */ /* 0x000fe4000fffe0ff */
[----:B------:R-:W-:Y:S01]  /*182b0*/  UIADD3.64 UR60, UPT, UPT, UR18, 0x402, URZ ;  /* 0x00000402123c7897 */ /* 0x000fe2000fffe0ff */
[----:B------:R-:W-:Y:S01]  /*182c0*/  UMOV UR5, UR28 ;  /* 0x0000001c00057c82 */ /* 0x000fe20008000000 */
[----:B------:R-:W-:Y:S02]  /*182d0*/  UIADD3.64 UR38, UPT, UPT, UR12, 0x404, URZ ;  /* 0x000004040c267897 */ /* 0x000fe4000fffe0ff */
[----:B------:R-:W-:Y:S02]  /*182e0*/  UIADD3.64 UR56, UPT, UPT, UR18, 0x404, URZ ;  /* 0x0000040412387897 */ /* 0x000fe4000fffe0ff */
[----:B------:R-:W-:Y:S02]  /*182f0*/  UIADD3.64 UR28, UPT, UPT, UR12, 0x5fe, URZ ;  /* 0x000005fe0c1c7897 */ /* 0x000fe4000fffe0ff */
[----:B--2---:R-:W-:Y:S01]  /*18300*/  UIADD3.64 UR46, UPT, UPT, UR18, 0x5fe, URZ ;  /* 0x000005fe122e7897 */ /* 0x004fe2000fffe0ff */
[----:B------:R-:W-:Y:S01]  /*18310*/  UMOV UR22, 0x0 ;  /* 0x0000000000167882 */ /* 0x000fe20000000000 */
[----:B------:R-:W-:Y:S01]  /*18320*/  UMOV UR23, 0x4100910 ;  /* 0x0410091000177882 */ /* 0x000fe20000000000 */
[----:B------:R-:W-:Y:S01]  /*18330*/  UIADD3.64 UR24, UPT, UPT, UR12, 0x600, URZ ;  /* 0x000006000c187897 */ /* 0x000fe2000fffe0ff */
[----:B------:R1:W-:Y:S01]  /*18340*/  UTCHMMA gdesc[UR30], gdesc[UR72], tmem[UR8], tmem[UR22], idesc[UR23], UPT ;  /* 0x00ff16481e0075ea */ /* 0x0003e2000b800008 */
[----:B------:R-:W-:-:S02]  /*18350*/  UIADD3.64 UR40, UPT, UPT, UR18, 0x600, URZ ;  /* 0x0000060012287897 */ /* 0x000fc4000fffe0ff */
[----:B------:R-:W-:Y:S02]  /*18360*/  UIADD3.64 UR16, UPT, UPT, UR12, 0x602, URZ ;  /* 0x000006020c107897 */ /* 0x000fe4000fffe0ff */
[----:B------:R-:W-:Y:S01]  /*18370*/  UIADD3.64 UR64, UPT, UPT, UR18, 0x602, URZ ;  /* 0x0000060212407897 */ /* 0x000fe2000fffe0ff */
[----:B------:R-:W-:Y:S01]  /*18380*/  UMOV UR52, 0x0 ;  /* 0x0000000000347882 */ /* 0x000fe20000000000 */
[----:B------:R-:W-:Y:S01]  /*18390*/  UMOV UR53, 0x4100910 ;  /* 0x0410091000357882 */ /* 0x000fe20000000000 */
[----:B------:R-:W-:Y:S01]  /*183a0*/  UIADD3.64 UR12, UPT, UPT, UR12, 0x604, URZ ;  /* 0x000006040c0c7897 */ /* 0x000fe2000fffe0ff */
[----:B------:R2:W-:Y:S01]  /*183b0*/  UTCHMMA gdesc[UR58], gdesc[UR76], tmem[UR8], tmem[UR52], idesc[UR53], UPT ;  /* 0x00ff344c3a0075ea */ /* 0x0005e2000b800008 */
[----:B------:R-:W-:Y:S01]  /*183c0*/  UIADD3.64 UR18, UPT, UPT, UR18, 0x604, URZ ;  /* 0x0000060412127897 */ /* 0x000fe2000fffe0ff */
[----:B-1----:R-:W-:Y:S01]  /*183d0*/  R2UR.FILL UR23, R252 ;  /* 0x00000000fc1772ca */ /* 0x002fe200004e0000 */
[----:B------:R-:W-:Y:S01]  /*183e0*/  UMOV UR66, 0x0 ;  /* 0x0000000000427882 */ /* 0x000fe20000000000 */
[----:B------:R-:W-:Y:S01]  /*183f0*/  UMOV UR67, 0x4100910 ;  /* 0x0410091000437882 */ /* 0x000fe20000000000 */
[----:B------:R-:W-:Y:S01]  /*18400*/  UMOV UR68, 0x0 ;  /* 0x0000000000447882 */ /* 0x000fe20000000000 */
[----:B------:R-:W-:Y:S01]  /*18410*/  UMOV UR69, 0x4100910 ;  /* 0x0410091000457882 */ /* 0x000fe20000000000 */
[----:B------:R-:W-:Y:S01]  /*18420*/  UMOV UR48, 0x0 ;  /* 0x0000000000307882 */ /* 0x000fe20000000000 */
[----:B------:R-:W-:Y:S01]  /*18430*/  UMOV UR49, 0x4100910 ;  /* 0x0410091000317882 */ /* 0x000fe20000000000 */
[----:B------:R2:W-:Y:S01]  /*18440*/  UTCHMMA gdesc[UR54], gdesc[UR74], tmem[UR8], tmem[UR66], idesc[UR67], UPT ;  /* 0x00ff424a360075ea */ /* 0x0005e2000b800008 */
        /* <DEDUP_REMOVED lines=15> */
[----:B------:R2:W-:Y:S01]  /*18540*/  UTCHMMA gdesc[UR16], gdesc[UR64], tmem[UR8], tmem[UR20], idesc[UR21], UPT ;  /* 0x00ff1440100075ea */ /* 0x0005e2000b800008 */
[----:B------:R2:W-:Y:S01]  /*18550*/  UTCHMMA gdesc[UR12], gdesc[UR18], tmem[UR8], tmem[UR14], idesc[UR15], UPT ;  /* 0x00ff0e120c0075ea */ /* 0x0005e2000b800008 */
[----:B------:R2:W-:Y:S01]  /*18560*/  UTCBAR [UR5], URZ ;  /* 0x000000ff050073e9 */ /* 0x0005e200080000ff */
[----:B------:R-:W-:-:S15]  /*18570*/  R2UR.FILL UR22, R5 ;  /* 0x00000000051672ca */ /* 0x000fde00004e0000 */
.L_x_6:
[----:B------:R-:W3:Y:S04]  /*18580*/  LDL R252, [R1+0x70] ;  /* 0x0000700001fc7983 */ /* 0x000ee80000100800 */
[----:B-----5:R-:W-:Y:S04]  /*18590*/  STL [R1+0x448], R0 ;  /* 0x0004480001007387 */ /* 0x020fe80000100800 */
[----:B------:R1:W-:Y:S04]  /*185a0*/  STL.64 [R1+0x440], R16 ;  /* 0x0004401001007387 */ /* 0x0003e80000100a00 */
[----:B-1----:R-:W4:Y:S04]  /*185b0*/  LDL.LU R17, [R1+0x358] ;  /* 0x0003580001117983 */ /* 0x002f280000300800 */
[----:B------:R1:W-:Y:S04]  /*185c0*/  STL.64 [R1+0x430], R18 ;  /* 0x0004301201007387 */ /* 0x0003e80000100a00 */
[----:B-1----:R-:W4:Y:S01]  /*185d0*/  LDL.LU.64 R18, [R1+0x80] ;  /* 0x0000800001127983 */ /* 0x002f220000300a00 */
[----:B------:R-:W-:Y:S01]  /*185e0*/  IMAD.SHL.U32 R16, R202, 0x80, RZ ;  /* 0x00000080ca107824 */ /* 0x000fe200078e00ff */
[----:B------:R-:W1:Y:S03]  /*185f0*/  S2R R0, SR_TID.X ;  /* 0x0000000000007919 */ /* 0x000e660000002100 */
[----:B------:R-:W-:Y:S01]  /*18600*/  IMAD.SHL.U32 R16, R16, 0x4, RZ ;  /* 0x0000000410107824 */ /* 0x000fe200078e00ff */
[----:B------:R-:W-:Y:S06]  /*18610*/  BAR.SYNC.DEFER_BLOCKING 0x0 ;  /* 0x0000000000007b1d */ /* 0x000fec0000010000 */
[----:B------:R-:W-:Y:S04]  /*18620*/  STL.64 [R1+0x428], R20 ;  /* 0x0004281401007387 */ /* 0x000fe80000100a00 */
[----:B------:R-:W-:Y:S04]  /*18630*/  STL.64 [R1+0x420], R22 ;  /* 0x0004201601007387 */ /* 0x000fe80000100a00 */
[----:B------:R-:W-:Y:S04]  /*18640*/  STL.64 [R1+0x418], R6 ;  /* 0x0004180601007387 */ /* 0x000fe80000100a00 */
[----:B------:R2:W-:Y:S04]  /*18650*/  STL.64 [R1+0x410], R2 ;  /* 0x0004100201007387 */ /* 0x0005e80000100a00 */
[----:B------:R2:W-:Y:S01]  /*18660*/  STL.64 [R1+0x438], R202 ;  /* 0x000438ca01007387 */ /* 0x0005e20000100a00 */
[----:B-1----:R-:W-:-:S02]  /*18670*/  SHF.R.U32.HI R5, RZ, 0x6, R0 ;  /* 0x00000006ff057819 */ /* 0x002fc40000011600 */
[----:B------:R-:W-:Y:S02]  /*18680*/  SHF.R.U32.HI R0, RZ, 0x6, R0 ;  /* 0x00000006ff007819 */ /* 0x000fe40000011600 */
[----:B------:R-:W-:Y:S02]  /*18690*/  SGXT.U32 R5, R5, 0x1 ;  /* 0x000000010505781a */ /* 0x000fe40000000000 */
[----:B------:R-:W-:Y:S02]  /*186a0*/  SGXT.U32 R0, R0, 0x1 ;  /* 0x000000010000781a */ /* 0x000fe40000000000 */
[----:B------:R-:W-:Y:S02]  /*186b0*/  LOP3.LUT R5, R5, 0x22, RZ, 0xfc, !PT ;  /* 0x0000002205057812 */ /* 0x000fe400078efcff */
[----:B------:R-:W-:Y:S02]  /*186c0*/  LOP3.LUT R0, R0, 0x20, RZ, 0xfc, !PT ;  /* 0x0000002000007812 */ /* 0x000fe400078efcff */
[----:B--2---:R-:W-:-:S02]  /*186d0*/  SHF.R.S32.HI R2, RZ, 0x1f, R203 ;  /* 0x0000001fff027819 */ /* 0x004fc400000114cb */
[----:B------:R-:W-:Y:S01]  /*186e0*/  ISETP.GE.AND P2, PT, R0, UR4, PT ;  /* 0x0000000400007c0c */ /* 0x000fe2000bf46270 */
[----:B------:R-:W-:Y:S01]  /*186f0*/  @!PT LDS RZ, [RZ] ;  /* 0x00000000fffff984 */ /* 0x000fe20000000800 */
[----:B------:R-:W-:Y:S01]  /*18700*/  @!PT LDS RZ, [RZ] ;  /* 0x00000000fffff984 */ /* 0x000fe20000000800 */
[----:B------:R-:W-:Y:S01]  /*18710*/  @!PT LDS RZ, [RZ] ;  /* 0x00000000fffff984 */ /* 0x000fe20000000800 */
[----:B----4-:R1:W-:Y:S04]  /*18720*/  LDGSTS.E [R17+0x38000], desc[UR22][R18.64], P6 ;  /* 0x3800000012117fae */ /* 0x0103e8000b1a1016 */
[----:B------:R2:W-:Y:S01]  /*18730*/  LDGSTS.E [R17+0x38008], desc[UR22][R230.64], P3 ;  /* 0x38008000e6117fae */ /* 0x0005e200099a1016 */
[----:B------:R-:W-:-:S04]  /*18740*/  ISETP.GE.AND P3, PT, R5, UR4, PT ;  /* 0x0000000405007c0c */ /* 0x000fc8000bf66270 */
[----:B------:R-:W-:Y:S01]  /*18750*/  SEL R5, RZ, 0x4, P3 ;  /* 0x00000004ff057807 */ /* 0x000fe20001800000 */
[----:B-1----:R-:W1:Y:S03]  /*18760*/  S2R R19, SR_TID.X ;  /* 0x0000000000137919 */ /* 0x002e660000002100 */
[----:B------:R-:W-:Y:S02]  /*18770*/  SEL R5, R5, RZ, P4 ;  /* 0x000000ff05057207 */ /* 0x000fe40002000000 */
[----:B--2---:R-:W-:Y:S02]  /*18780*/  SEL R230, RZ, 0x4, P2 ;  /* 0x00000004ffe67807 */ /* 0x004fe40001000000 */
[----:B------:R-:W-:Y:S02]  /*18790*/  ISETP.NE.U32.AND P3, PT, R5, RZ, PT ;  /* 0x000000ff0500720c */ /* 0x000fe40003f65070 */
[----:B------:R-:W-:-:S04]  /*187a0*/  SEL R230, R230, RZ, P4 ;  /* 0x000000ffe6e67207 */ /* 0x000fc80002000000 */
[----:B------:R-:W-:Y:S02]  /*187b0*/  ISETP.NE.U32.AND P2, PT, R230, RZ, PT ;  /* 0x000000ffe600720c */ /* 0x000fe40003f45070 */
[----:B------:R-:W-:-:S05]  /*187c0*/  IADD3 R230, P5, PT, R204, R16, RZ ;  /* 0x00000010cce67210 */ /* 0x000fca0007fbe0ff */
[----:B---3--:R-:W-:Y:S01]  /*187d0*/  IMAD.X R231, R205, 0x1, R252, P5 ;  /* 0x00000001cde77824 */ /* 0x008fe200028e06fc */
[----:B------:R-:W-:-:S05]  /*187e0*/  IADD3 R204, P5, PT, R206, R16, RZ ;  /* 0x00000010cecc7210 */ /* 0x000fca0007fbe0ff */
[----:B------:R-:W-:Y:S01]  /*187f0*/  LDGSTS.E [R17+0x3a000], desc[UR22][R230.64], P2 ;  /* 0x3a000000e6117fae */ /* 0x000fe200091a1016 */
[----:B------:R-:W-:Y:S01]  /*18800*/  IMAD.X R205, R207, 0x1, R252, P5 ;  /* 0x00000001cfcd7824 */ /* 0x000fe200028e06fc */
[----:B------:R-:W-:-:S04]  /*18810*/  IADD3 R206, P5, PT, R208, R16, RZ ;  /* 0x00000010d0ce7210 */ /* 0x000fc80007fbe0ff */
[----:B------:R2:W-:Y:S01]  /*18820*/  LDGSTS.E [R17+0x3a008], desc[UR22][R204.64], P3 ;  /* 0x3a008000cc117fae */ /* 0x0005e200099a1016 */
[--C-:B-1----:R-:W-:Y:S01]  /*18830*/  SHF.R.U32.HI R0, RZ, 0x6, R19.reuse ;  /* 0x00000006ff007819 */ /* 0x102fe20000011613 */
[----:B------:R-:W-:Y:S01]  /*18840*/  IMAD.X R207, R209, 0x1, R252, P5 ;  /* 0x00000001d1cf7824 */ /* 0x000fe200028e06fc */
[----:B------:R-:W-:Y:S02]  /*18850*/  SHF.R.U32.HI R19, RZ, 0x6, R19 ;  /* 0x00000006ff137819 */ /* 0x000fe40000011613 */
[----:B------:R-:W-:Y:S02]  /*18860*/  SGXT.U32 R0, R0, 0x1 ;  /* 0x000000010000781a */ /* 0x000fe40000000000 */
[----:B------:R-:W-:Y:S02]  /*18870*/  SGXT.U32 R19, R19, 0x1 ;  /* 0x000000011313781a */ /* 0x000fe40000000000 */
[----:B------:R-:W-:Y:S02]  /*18880*/  LOP3.LUT R0, R0, 0x42, RZ, 0xfc, !PT ;  /* 0x0000004200007812 */ /* 0x000fe400078efcff */
[----:B------:R-:W-:-:S02]  /*18890*/  LOP3.LUT R19, R19, 0x40, RZ, 0xfc, !PT ;  /* 0x0000004013137812 */ /* 0x000fc400078efcff */
[----:B------:R-:W-:Y:S02]  /*188a0*/  ISETP.GE.AND P3, PT, R0, UR4, PT ;  /* 0x0000000400007c0c */ /* 0x000fe4000bf66270 */
[----:B------:R-:W-:Y:S02]  /*188b0*/  ISETP.GE.AND P2, PT, R19, UR4, PT ;  /* 0x0000000413007c0c */ /* 0x000fe4000bf46270 */
[----:B------:R-:W1:Y:S01]  /*188c0*/  S2R R19, SR_TID.X ;  /* 0x0000000000137919 */ /* 0x000e620000002100 */
[----:B------:R-:W-:Y:S02]  /*188d0*/  SEL R5, RZ, 0x4, P3 ;  /* 0x00000004ff057807 */ /* 0x000fe40001800000 */
[----:B--2---:R-:W-:Y:S02]  /*188e0*/  SEL R204, RZ, 0x4, P2 ;  /* 0x00000004ffcc7807 */ /* 0x004fe40001000000 */
[----:B------:R-:W-:Y:S02]  /*188f0*/  SEL R5, R5, RZ, P4 ;  /* 0x000000ff05057207 */ /* 0x000fe40002000000 */
[----:B------:R-:W-:-:S02]  /*18900*/  SEL R204, R204, RZ, P4 ;  /* 0x000000ffcccc7207 */ /* 0x000fc40002000000 */
[----:B------:R-:W-:Y:S02]  /*18910*/  ISETP.NE.U32.AND P3, PT, R5, RZ, PT ;  /* 0x000000ff0500720c */ /* 0x000fe40003f65070 */
[----:B------:R-:W-:Y:S02]  /*18920*/  ISETP.NE.U32.AND P2, PT, R204, RZ, PT ;  /* 0x000000ffcc00720c */ /* 0x000fe40003f45070 */
[----:B------:R-:W-:-:S05]  /*18930*/  IADD3 R204, P5, PT, R210, R16, RZ ;  /* 0x00000010d2cc7210 */ /* 0x000fca0007fbe0ff */
[----:B------:R-:W-:-:S06]  /*18940*/  IMAD.X R205, R211, 0x1, R252, P5 ;  /* 0x00000001d3cd7824 */ /* 0x000fcc00028e06fc */
[----:B------:R-:W-:Y:S04]  /*18950*/  LDGSTS.E [R17+0x3c000], desc[UR22][R206.64], P2 ;  /* 0x3c000000ce117fae */ /* 0x000fe800091a1016 */
[----:B------:R2:W-:Y:S01]  /*18960*/  LDGSTS.E [R17+0x3c008], desc[UR22][R204.64], P3 ;  /* 0x3c008000cc117fae */ /* 0x0005e200099a1016 */
[--C-:B-1----:R-:W-:Y:S02]  /*18970*/  SHF.R.U32.HI R0, RZ, 0x6, R19.reuse ;  /* 0x00000006ff007819 */ /* 0x102fe40000011613 */
[----:B------:R-:W-:Y:S02]  /*18980*/  SHF.R.U32.HI R19, RZ, 0x6, R19 ;  /* 0x00000006ff137819 */ /* 0x000fe40000011613 */
[----:B------:R-:W-:Y:S02]  /*18990*/  SGXT.U32 R0, R0, 0x1 ;  /* 0x000000010000781a */ /* 0x000fe40000000000 */
[----:B------:R-:W-:-:S02]  /*189a0*/  SGXT.U32 R19, R19, 0x1 ;  /* 0x000000011313781a */ /* 0x000fc40000000000 */
[----:B------:R-:W-:Y:S02]  /*189b0*/  LOP3.LUT R0, R0, 0x62, RZ, 0xfc, !PT ;  /* 0x0000006200007812 */ /* 0x000fe400078efcff */
[----:B------:R-:W-:Y:S02]  /*189c0*/  LOP3.LUT R19, R19, 0x60, RZ, 0xfc, !PT ;  /* 0x0000006013137812 */ /* 0x000fe400078efcff */
[----:B------:R-:W-:Y:S02]  /*189d0*/  ISETP.GE.AND P3, PT, R0, UR4, PT ;  /* 0x0000000400007c0c */ /* 0x000fe4000bf66270 */
[----:B------:R-:W-:Y:S01]  /*189e0*/  ISETP.GE.AND P2, PT, R19, UR4, PT ;  /* 0x0000000413007c0c */ /* 0x000fe2000bf46270 */
[----:B------:R-:W1:Y:S01]  /*189f0*/  S2R R0, SR_TID.X ;  /* 0x0000000000007919 */ /* 0x000e620000002100 */
[----:B------:R-:W-:Y:S02]  /*18a00*/  SEL R5, RZ, 0x4, P3 ;  /* 0x00000004ff057807 */ /* 0x000fe40001800000 */
[----:B--2---:R-:W-:-:S02]  /*18a10*/  SEL R204, RZ, 0x4, P2 ;  /* 0x00000004ffcc7807 */ /* 0x004fc40001000000 */
[----:B------:R-:W-:Y:S02]  /*18a20*/  SEL R5, R5, RZ, P4 ;  /* 0x000000ff05057207 */ /* 0x000fe40002000000 */
[----:B------:R-:W-:Y:S02]  /*18a30*/  SEL R204, R204, RZ, P4 ;  /* 0x000000ffcccc7207 */ /* 0x000fe40002000000 */
[-C--:B------:R-:W-:Y:S02]  /*18a40*/  IADD3 R206, P5, PT, R212, R16.reuse, RZ ;  /* 0x00000010d4ce7210 */ /* 0x080fe40007fbe0ff */
[----:B------:R-:W-:Y:S02]  /*18a50*/  ISETP.NE.U32.AND P2, PT, R204, RZ, PT ;  /* 0x000000ffcc00720c */ /* 0x000fe40003f45070 */
[----:B------:R-:W-:Y:S01]  /*18a60*/  ISETP.NE.U32.AND P3, PT, R5, RZ, PT ;  /* 0x000000ff0500720c */ /* 0x000fe20003f65070 */
[----:B------:R-:W-:Y:S01]  /*18a70*/  IMAD.X R207, R213, 0x1, R252, P5 ;  /* 0x00000001d5cf7824 */ /* 0x000fe200028e06fc */
[----:B------:R-:W-:-:S05]  /*18a80*/  IADD3 R204, P5, PT, R214, R16, RZ ;  /* 0x00000010d6cc7210 */ /* 0x000fca0007fbe0ff */
[----:B------:R-:W-:-:S04]  /*18a90*/  IMAD.X R205, R215, 0x1, R252, P5 ;  /* 0x00000001d7cd7824 */ /* 0x000fc800028e06fc */
[----:B------:R-:W-:Y:S04]  /*18aa0*/  LDGSTS.E [R17+0x3e000], desc[UR22][R206.64], P2 ;  /* 0x3e000000ce117fae */ /* 0x000fe800091a1016 */
[----:B------:R2:W-:Y:S01]  /*18ab0*/  LDGSTS.E [R17+0x3e008], desc[UR22][R204.64], P3 ;  /* 0x3e008000cc117fae */ /* 0x0005e200099a1016 */
[----:B-1----:R-:W-:-:S04]  /*18ac0*/  SHF.R.U32.HI R0, RZ, 0x6, R0 ;  /* 0x00000006ff007819 */ /* 0x002fc80000011600 */
[----:B------:R-:W-:Y:S01]  /*18ad0*/  SGXT.U32 R0, R0, 0x1 ;  /* 0x000000010000781a */ /* 0x000fe20000000000 */
[----:B--2---:R-:W1:Y:S03]  /*18ae0*/  S2R R17, SR_TID.X ;  /* 0x0000000000117919 */ /* 0x004e660000002100 */
[----:B------:R-:W-:Y:S02]  /*18af0*/  LOP3.LUT R0, R0, 0x4, RZ, 0xfc, !PT ;  /* 0x0000000400007812 */ /* 0x000fe400078efcff */
[----:B------:R-:W-:Y:S02]  /*18b00*/  IADD3 R204, P3, PT, R216, R16, RZ ;  /* 0x00000010d8cc7210 */ /* 0x000fe40007f7e0ff */
[----:B------:R-:W-:-:S03]  /*18b10*/  ISETP.GE.AND P2, PT, R0, UR4, PT ;  /* 0x0000000400007c0c */ /* 0x000fc6000bf46270 */
[----:B------:R-:W-:Y:S01]  /*18b20*/  IMAD.X R205, R217, 0x1, R252, P3 ;  /* 0x00000001d9cd7824 */ /* 0x000fe200018e06fc */
[----:B------:R-:W-:Y:S01]  /*18b30*/  SEL R5, RZ, 0x4, P2 ;  /* 0x00000004ff057807 */ /* 0x000fe20001000000 */
[----:B------:R-:W-:-:S03]  /*18b40*/  IMAD.MOV.U32 R217, RZ, RZ, R16 ;  /* 0x000000ffffd97224 */ /* 0x000fc600078e0010 */
[----:B------:R-:W-:Y:S02]  /*18b50*/  SEL R5, R5, RZ, P4 ;  /* 0x000000ff05057207 */ /* 0x000fe40002000000 */
[----:B------:R-:W-:Y:S02]  /*18b60*/  IADD3 R206, P5, PT, R218, R217, RZ ;  /* 0x000000d9dace7210 */ /* 0x000fe40007fbe0ff */
[----:B------:R-:W-:-:S03]  /*18b70*/  ISETP.NE.U32.AND P2, PT, R5, RZ, PT ;  /* 0x000000ff0500720c */ /* 0x000fc60003f45070 */
[----:B------:R-:W-:-:S10]  /*18b80*/  IMAD.X R207, R219, 0x1, R252, P5 ;  /* 0x00000001dbcf7824 */ /* 0x000fd400028e06fc */
[----:B------:R2:W-:Y:S01]  /*18b90*/  LDGSTS.E [R9+0x38000], desc[UR22][R204.64], P2 ;  /* 0x38000000cc097fae */ /* 0x0005e200091a1016 */
[--C-:B-1----:R-:W-:Y:S02]  /*18ba0*/  SHF.R.U32.HI R0, RZ, 0x6, R17.reuse ;  /* 0x00000006ff007819 */ /* 0x102fe40000011611 */
        /* <DEDUP_REMOVED lines=25> */
[----:B------:R-:W-:Y:S02]  /*18d40*/  ISETP.GE.AND P2, PT, R17, UR4, PT ;  /* 0x0000000411007c0c */ /* 0x000fe4000bf46270 */
        /* <DEDUP_REMOVED lines=20> */
[----:B------:R-:W1:Y:S01]  /*18e90*/  S2R R0, SR_TID.X ;  /* 0x0000000000007919 */ /* 0x000e620000002100 */
[----:B------:R-:W-:Y:S02]  /*18ea0*/  ISETP.GE.AND P2, PT, R17, UR4, PT ;  /* 0x0000000411007c0c */ /* 0x000fe4000bf46270 */
[----:B------:R-:W-:Y:S02]  /*18eb0*/  SEL R5, RZ, 0x4, P3 ;  /* 0x00000004ff057807 */ /* 0x000fe40001800000 */
[----:B--2---:R-:W-:-:S02]  /*18ec0*/  SEL R204, RZ, 0x4, P2 ;  /* 0x00000004ffcc7807 */ /* 0x004fc40001000000 */
[-C--:B------:R-:W-:Y:S02]  /*18ed0*/  IADD3 R206, P5, PT, R226, R217.reuse, RZ ;  /* 0x000000d9e2ce7210 */ /* 0x080fe40007fbe0ff */
[----:B------:R-:W-:Y:S02]  /*18ee0*/  SEL R204, R204, RZ, P4 ;  /* 0x000000ffcccc7207 */ /* 0x000fe40002000000 */
[----:B------:R-:W-:Y:S01]  /*18ef0*/  SEL R5, R5, RZ, P4 ;  /* 0x000000ff05057207 */ /* 0x000fe20002000000 */
[----:B------:R-:W-:Y:S01]  /*18f00*/  IMAD.X R207, R227, 0x1, R252, P5 ;  /* 0x00000001e3cf7824 */ /* 0x000fe200028e06fc */
[----:B------:R-:W-:Y:S02]  /*18f10*/  ISETP.NE.U32.AND P3, PT, R204, RZ, PT ;  /* 0x000000ffcc00720c */ /* 0x000fe40003f65070 */
[----:B------:R-:W-:Y:S02]  /*18f20*/  ISETP.NE.U32.AND P2, PT, R5, RZ, PT ;  /* 0x000000ff0500720c */ /* 0x000fe40003f45070 */
[----:B------:R-:W-:-:S05]  /*18f30*/  IADD3 R204, P5, PT, R228, R217, RZ ;  /* 0x000000d9e4cc7210 */ /* 0x000fca0007fbe0ff */
[----:B------:R-:W-:-:S04]  /*18f40*/  IMAD.X R205, R229, 0x1, R252, P5 ;  /* 0x00000001e5cd7824 */ /* 0x000fc800028e06fc */
[----:B------:R-:W-:Y:S04]  /*18f50*/  LDGSTS.E [R9+0x3c008], desc[UR22][R206.64], P3 ;  /* 0x3c008000ce097fae */ /* 0x000fe800099a1016 */
[----:B------:R2:W-:Y:S01]  /*18f60*/  LDGSTS.E [R9+0x3e000], desc[UR22][R204.64], P2 ;  /* 0x3e000000cc097fae */ /* 0x0005e200091a1016 */
[----:B-1----:R-:W-:-:S04]  /*18f70*/  SHF.R.U32.HI R0, RZ, 0x6, R0 ;  /* 0x00000006ff007819 */ /* 0x002fc80000011600 */
[----:B------:R-:W-:-:S04]  /*18f80*/  SGXT.U32 R0, R0, 0x1 ;  /* 0x000000010000781a */ /* 0x000fc80000000000 */
[----:B------:R-:W-:-:S04]  /*18f90*/  LOP3.LUT R0, R0, 0x66, RZ, 0xfc, !PT ;  /* 0x0000006600007812 */ /* 0x000fc800078efcff */
[----:B------:R-:W-:Y:S01]  /*18fa0*/  ISETP.GE.AND P5, PT, R0, UR4, PT ;  /* 0x0000000400007c0c */ /* 0x000fe2000bfa6270 */
[----:B------:R-:W-:-:S03]  /*18fb0*/  IMAD.SHL.U32 R0, R203, 0x4, RZ ;  /* 0x00000004cb007824 */ /* 0x000fc600078e00ff */
[----:B------:R-:W-:Y:S02]  /*18fc0*/  SEL R5, RZ, 0x4, P5 ;  /* 0x00000004ff057807 */ /* 0x000fe40002800000 */
[----:B------:R-:W-:Y:S01]  /*18fd0*/  STL [R1+0x74], R0 ;  /* 0x0000740001007387 */ /* 0x000fe20000100800 */
[-C--:B------:R-:W-:Y:S02]  /*18fe0*/  IADD3 R16, P5, PT, R138, R0.reuse, RZ ;  /* 0x000000008a107210 */ /* 0x080fe40007fbe0ff */
[----:B--2---:R-:W-:Y:S02]  /*18ff0*/  SEL R204, R5, RZ, P4 ;  /* 0x000000ff05cc7207 */ /* 0x004fe40002000000 */
[----:B------:R-:W-:Y:S02]  /*19000*/  SHF.L.U64.HI R5, R203, 0x2, R2 ;  /* 0x00000002cb057819 */ /* 0x000fe40000010202 */
[----:B------:R-:W-:Y:S02]  /*19010*/  IADD3 R2, P3, PT, R154, R0, RZ ;  /* 0x000000009a027210 */ /* 0x000fe40007f7e0ff */
[----:B------:R-:W-:Y:S01]  /*19020*/  ISETP.NE.U32.AND P2, PT, R204, RZ, PT ;  /* 0x000000ffcc00720c */ /* 0x000fe20003f45070 */
[----:B------:R-:W-:-:S02]  /*19030*/  IMAD.X R17, R139, 0x1, R5, P5 ;  /* 0x000000018b117824 */ /* 0x000fc400028e0605 */
[----:B------:R-:W-:Y:S01]  /*19040*/  IMAD.X R3, R155, 0x1, R5, P3 ;  /* 0x000000019b037824 */ /* 0x000fe200018e0605 */
[----:B------:R-:W-:-:S04]  /*19050*/  IADD3 R6, P3, PT, R122, R0, RZ ;  /* 0x000000007a067210 */ /* 0x000fc80007f7e0ff */
[----:B------:R1:W-:Y:S01]  /*19060*/  STL.64 [R1+0xc8], R2 ;  /* 0x0000c80201007387 */ /* 0x0003e20000100a00 */
[----:B------:R-:W-:Y:S01]  /*19070*/  IMAD.X R7, R123, 0x1, R5, P3 ;  /* 0x000000017b077824 */ /* 0x000fe200018e0605 */
[-C--:B------:R-:W-:Y:S02]  /*19080*/  IADD3 R202, P3, PT, R90, R0.reuse, RZ ;  /* 0x000000005aca7210 */ /* 0x080fe40007f7e0ff */
[----:B------:R-:W2:Y:S04]  /*19090*/  LDL.LU.64 R210, [R1+0x68] ;  /* 0x0000680001d27983 */ /* 0x000ea80000300a00 */
[----:B------:R-:W-:Y:S04]  /*190a0*/  STL.64 [R1+0xb8], R6 ;  /* 0x0000b80601007387 */ /* 0x000fe80000100a00 */
[----:B------:R-:W3:Y:S01]  /*190b0*/  LDL.LU.64 R208, [R1+0x60] ;  /* 0x0000600001d07983 */ /* 0x000ee20000300a00 */
[----:B-1----:R-:W-:-:S03]  /*190c0*/  IADD3 R2, P5, PT, R106, R0, RZ ;  /* 0x000000006a027210 */ /* 0x002fc60007fbe0ff */
[----:B------:R-:W4:Y:S02]  /*190d0*/  LDL.LU.64 R206, [R1+0x8] ;  /* 0x0000080001ce7983 */ /* 0x000f240000300a00 */
[----:B------:R-:W-:Y:S01]  /*190e0*/  IMAD.X R3, R107, 0x1, R5, P5 ;  /* 0x000000016b037824 */ /* 0x000fe200028e0605 */
[----:B------:R-:W-:-:S05]  /*190f0*/  IADD3 R18, P5, PT, R74, R0, RZ ;  /* 0x000000004a127210 */ /* 0x000fca0007fbe0ff */
[--C-:B------:R-:W-:Y:S01]  /*19100*/  IMAD.X R19, R75, 0x1, R5.reuse, P5 ;  /* 0x000000014b137824 */ /* 0x100fe200028e0605 */
[-C--:B------:R-:W-:Y:S01]  /*19110*/  IADD3 R22, P5, PT, R42, R0.reuse, RZ ;  /* 0x000000002a167210 */ /* 0x080fe20007fbe0ff */
[----:B------:R1:W-:Y:S04]  /*19120*/  STL.64 [R1+0xb0], R2 ;  /* 0x0000b00201007387 */ /* 0x0003e80000100a00 */
[--C-:B------:R-:W-:Y:S01]  /*19130*/  IMAD.X R23, R43, 0x1, R5.reuse, P5 ;  /* 0x000000012b177824 */ /* 0x100fe200028e0605 */
[----:B------:R-:W4:Y:S01]  /*19140*/  LDL.LU.64 R218, [R1] ;  /* 0x0000000001da7983 */ /* 0x000f220000300a00 */
[----:B------:R-:W-:Y:S01]  /*19150*/  IMAD.X R203, R91, 0x1, R5, P3 ;  /* 0x000000015bcb7824 */ /* 0x000fe200018e0605 */
[-C--:B------:R-:W-:Y:S02]  /*19160*/  IADD3 R20, P3, PT, R58, R0.reuse, RZ ;  /* 0x000000003a147210 */ /* 0x080fe40007f7e0ff */
[----:B------:R-:W4:Y:S01]  /*19170*/  LDL.LU.64 R214, [R1+0x58] ;  /* 0x0000580001d67983 */ /* 0x000f220000300a00 */
[----:B-1----:R-:W-:-:S02]  /*19180*/  IADD3 R2, P5, PT, R136, R0, RZ ;  /* 0x0000000088027210 */ /* 0x002fc40007fbe0ff */
[--C-:B------:R-:W-:Y:S01]  /*19190*/  IMAD.X R21, R59, 0x1, R5.reuse, P3 ;  /* 0x000000013b157824 */ /* 0x100fe200018e0605 */
[----:B------:R-:W4:Y:S02]  /*191a0*/  LDL.LU.64 R212, [R1+0x50] ;  /* 0x0000500001d47983 */ /* 0x000f240000300a00 */
[----:B------:R-:W-:Y:S01]  /*191b0*/  IMAD.X R3, R137, 0x1, R5, P5 ;  /* 0x0000000189037824 */ /* 0x000fe200028e0605 */
[-C--:B------:R-:W-:Y:S02]  /*191c0*/  IADD3 R228, P5, PT, R104, R0.reuse, RZ ;  /* 0x0000000068e47210 */ /* 0x080fe40007fbe0ff */
[----:B------:R-:W-:-:S03]  /*191d0*/  IADD3 R6, P3, PT, R152, R0, RZ ;  /* 0x0000000098067210 */ /* 0x000fc60007f7e0ff */
[--C-:B------:R-:W-:Y:S01]  /*191e0*/  IMAD.X R229, R105, 0x1, R5.reuse, P5 ;  /* 0x0000000169e57824 */ /* 0x100fe200028e0605 */
[-C--:B------:R-:W-:Y:S01]  /*191f0*/  IADD3 R224, P5, PT, R72, R0.reuse, RZ ;  /* 0x0000000048e07210 */ /* 0x080fe20007fbe0ff */
[----:B------:R-:W-:Y:S01]  /*19200*/  IMAD.X R7, R153, 0x1, R5, P3 ;  /* 0x0000000199077824 */ /* 0x000fe200018e0605 */
        /* <DEDUP_REMOVED lines=22> */
[----:B------:R-:W-:Y:S01]  /*19370*/  IADD3 R86, P5, PT, R200, R217, RZ ;  /* 0x000000d9c8567210 */ /* 0x000fe20007fbe0ff */
[----:B------:R-:W-:Y:S01]  /*19380*/  IMAD.X R73, R87, 0x1, R5, P3 ;  /* 0x0000000157497824 */ /* 0x000fe200018e0605 */
[----:B------:R-:W-:-:S03]  /*19390*/  IADD3 R54, P3, PT, R54, R0, RZ ;  /* 0x0000000036367210 */ /* 0x000fc60007f7e0ff */
[----:B------:R-:W-:Y:S02]  /*193a0*/  IMAD.X R87, R201, 0x1, R252, P5 ;  /* 0x00000001c9577824 */ /* 0x000fe400028e06fc */
[--C-:B------:R-:W-:Y:S01]  /*193b0*/  IMAD.X R55, R55, 0x1, R5.reuse, P3 ;  /* 0x0000000137377824 */ /* 0x100fe200018e0605 */
[----:B------:R-:W-:Y:S02]  /*193c0*/  IADD3 R74, P3, PT, R148, R0, RZ ;  /* 0x00000000944a7210 */ /* 0x000fe40007f7e0ff */
[----:B------:R1:W-:Y:S03]  /*193d0*/  LDGSTS.E [R9+0x3e008], desc[UR22][R86.64], P2 ;  /* 0x3e00800056097fae */ /* 0x0003e600091a1016 */
[----:B------:R-:W-:Y:S01]  /*193e0*/  IMAD.X R75, R149, 0x1, R5, P3 ;  /* 0x00000001954b7824 */ /* 0x000fe200018e0605 */
[----:B---3--:R-:W-:-:S05]  /*193f0*/  IADD3 R90, P5, PT, R208, R217, RZ ;  /* 0x000000d9d05a7210 */ /* 0x008fca0007fbe0ff */
[----:B------:R-:W-:Y:S02]  /*19400*/  IMAD.X R91, R209, 0x1, R252, P5 ;  /* 0x00000001d15b7824 */ /* 0x000fe400028e06fc */
[----:B------:R-:W3:Y:S01]  /*19410*/  LDL.LU.64 R208, [R1+0x48] ;  /* 0x0000480001d07983 */ /* 0x000ee20000300a00 */
[----:B--2---:R-:W-:-:S05]  /*19420*/  IADD3 R88, P3, PT, R210, R217, RZ ;  /* 0x000000d9d2587210 */ /* 0x004fca0007f7e0ff */
[----:B------:R-:W-:Y:S02]  /*19430*/  IMAD.X R89, R211, 0x1, R252, P3 ;  /* 0x00000001d3597824 */ /* 0x000fe400018e06fc */
[----:B------:R-:W2:Y:S01]  /*19440*/  LDL.LU.64 R210, [R1+0x40] ;  /* 0x0000400001d27983 */ /* 0x000ea20000300a00 */
[----:B----4-:R-:W-:-:S05]  /*19450*/  IADD3 R102, P3, PT, R206, R217, RZ ;  /* 0x000000d9ce667210 */ /* 0x010fca0007f7e0ff */
[----:B------:R-:W-:Y:S01]  /*19460*/  IMAD.X R103, R207, 0x1, R252, P3 ;  /* 0x00000001cf677824 */ /* 0x000fe200018e06fc */
[----:B------:R-:W-:-:S05]  /*19470*/  IADD3 R106, P3, PT, R198, R217, RZ ;  /* 0x000000d9c66a7210 */ /* 0x000fca0007f7e0ff */
        /* <DEDUP_REMOVED lines=9> */
[--C-:B------:R-:W-:Y:S01]  /*19510*/  IMAD.X R119, R197, 0x1, R252.reuse, P5 ;  /* 0x00000001c5777824 */ /* 0x100fe200028e06fc */
[-C--:B------:R-:W-:Y:S01]  /*19520*/  IADD3 R122, P5, PT, R192, R217.reuse, RZ ;  /* 0x000000d9c07a7210 */ /* 0x080fe20007fbe0ff */
[----:B------:R-:W4:Y:S02]  /*19530*/  LDL.LU.64 R214, [R1+0x38] ;  /* 0x0000380001d67983 */ /* 0x000f240000300a00 */
[--C-:B------:R-:W-:Y:S02]  /*19540*/  IMAD.X R139, R251, 0x1, R252.reuse, P3 ;  /* 0x00000001fb8b7824 */ /* 0x100fe400018e06fc */
[----:B------:R-:W-:Y:S02]  /*19550*/  IMAD.MOV.U32 R251, RZ, RZ, R217 ;  /* 0x000000fffffb7224 */ /* 0x000fe400078e00d9 */
[----:B------:R-:W-:Y:S01]  /*19560*/  IMAD.X R123, R193, 0x1, R252, P5 ;  /* 0x00000001c17b7824 */ /* 0x000fe200028e06fc */
[----:B------:R-:W-:-:S02]  /*19570*/  IADD3 R136, P5, PT, R212, R217, RZ ;  /* 0x000000d9d4887210 */ /* 0x000fc40007fbe0ff */
[----:B------:R-:W-:-:S03]  /*19580*/  IADD3 R150, P3, PT, R190, R251, RZ ;  /* 0x000000fbbe967210 */ /* 0x000fc60007f7e0ff */
[--C-:B------:R-:W-:Y:S01]  /*19590*/  IMAD.X R137, R213, 0x1, R252.reuse, P5 ;  /* 0x00000001d5897824 */ /* 0x100fe200028e06fc */
[----:B------:R-:W-:Y:S01]  /*195a0*/  IADD3 R148, P5, PT, R248, R217, RZ ;  /* 0x000000d9f8947210 */ /* 0x000fe20007fbe0ff */
[--C-:B------:R-:W-:Y:S01]  /*195b0*/  IMAD.X R151, R191, 0x1, R252.reuse, P3 ;  /* 0x00000001bf977824 */ /* 0x100fe200018e06fc */
[----:B------:R-:W4:Y:S01]  /*195c0*/  LDL.LU.64 R212, [R1+0x30] ;  /* 0x0000300001d47983 */ /* 0x000f220000300a00 */
[-C--:B------:R-:W-:Y:S02]  /*195d0*/  IADD3 R154, P3, PT, R186, R251.reuse, RZ ;  /* 0x000000fbba9a7210 */ /* 0x080fe40007f7e0ff */
[--C-:B------:R-:W-:Y:S01]  /*195e0*/  IMAD.X R149, R249, 0x1, R252.reuse, P5 ;  /* 0x00000001f9957824 */ /* 0x100fe200028e06fc */
[----:B------:R-:W-:Y:S02]  /*195f0*/  IADD3 R152, P5, PT, R188, R251, RZ ;  /* 0x000000fbbc987210 */ /* 0x000fe40007fbe0ff */
[----:B------:R-:W-:-:S03]  /*19600*/  IMAD.X R155, R187, 0x1, R252, P3 ;  /* 0x00000001bb9b7824 */ /* 0x000fc600018e06fc */
[----:B------:R-:W-:Y:S01]  /*19610*/  IMAD.X R153, R189, 0x1, R252, P5 ;  /* 0x00000001bd997824 */ /* 0x000fe200028e06fc */
[----:B------:R-:W-:-:S05]  /*19620*/  IADD3 R184, P5, PT, R184, R251, RZ ;  /* 0x000000fbb8b87210 */ /* 0x000fca0007fbe0ff */
[----:B------:R-:W-:Y:S01]  /*19630*/  IMAD.X R185, R185, 0x1, R252, P5 ;  /* 0x00000001b9b97824 */ /* 0x000fe200028e06fc */
[----:B---3--:R-:W-:-:S05]  /*19640*/  IADD3 R186, P3, PT, R208, R251, RZ ;  /* 0x000000fbd0ba7210 */ /* 0x008fca0007f7e0ff */
[----:B------:R-:W-:Y:S02]  /*19650*/  IMAD.X R187, R209, 0x1, R252, P3 ;  /* 0x00000001d1bb7824 */ /* 0x000fe400018e06fc */
[----:B------:R-:W3:Y:S01]  /*19660*/  LDL.LU.64 R208, [R1+0x28] ;  /* 0x0000280001d07983 */ /* 0x000ee20000300a00 */
[----:B--2---:R-:W-:-:S05]  /*19670*/  IADD3 R188, P5, PT, R210, R251, RZ ;  /* 0x000000fbd2bc7210 */ /* 0x004fca0007fbe0ff */
[----:B------:R-:W-:Y:S02]  /*19680*/  IMAD.X R189, R211, 0x1, R252, P5 ;  /* 0x00000001d3bd7824 */ /* 0x000fe400028e06fc */
[----:B------:R-:W2:Y:S04]  /*19690*/  LDL.LU.64 R210, [R1+0x20] ;  /* 0x0000200001d27983 */ /* 0x000ea80000300a00 */
[----:B------:R-:W2:Y:S04]  /*196a0*/  LDL.LU.64 R216, [R1+0x18] ;  /* 0x0000180001d87983 */ /* 0x000ea80000300a00 */
[----:B------:R-:W2:Y:S01]  /*196b0*/  LDL.LU.64 R218, [R1+0x10] ;  /* 0x0000100001da7983 */ /* 0x000ea20000300a00 */
[----:B------:R-:W-:-:S05]  /*196c0*/  IADD3 R190, P3, PT, R246, R251, RZ ;  /* 0x000000fbf6be7210 */ /* 0x000fca0007f7e0ff */
[----:B------:R-:W-:Y:S01]  /*196d0*/  IMAD.X R191, R247, 0x1, R252, P3 ;  /* 0x00000001f7bf7824 */ /* 0x000fe200018e06fc */
[-C--:B------:R-:W-:Y:S01]  /*196e0*/  IADD3 R182, P3, PT, R182, R251.reuse, RZ ;  /* 0x000000fbb6b67210 */ /* 0x080fe20007f7e0ff */
[----:B------:R-:W1:Y:S01]  /*196f0*/  S2R R250, SR_TID.X ;  /* 0x0000000000fa7919 */ /* 0x000e620000002100 */
[----:B------:R-:W-:-:S03]  /*19700*/  IADD3 R192, P5, PT, R244, R251, RZ ;  /* 0x000000fbf4c07210 */ /* 0x000fc60007fbe0ff */
[--C-:B------:R-:W-:Y:S01]  /*19710*/  IMAD.X R183, R183, 0x1, R252.reuse, P3 ;  /* 0x00000001b7b77824 */ /* 0x100fe200018e06fc */
[-C--:B------:R-:W-:Y:S01]  /*19720*/  IADD3 R178, P3, PT, R178, R251.reuse, RZ ;  /* 0x000000fbb2b27210 */ /* 0x080fe20007f7e0ff */
[--C-:B------:R-:W-:Y:S01]  /*19730*/  IMAD.X R193, R245, 0x1, R252.reuse, P5 ;  /* 0x00000001f5c17824 */ /* 0x100fe200028e06fc */
[-C--:B------:R-:W-:Y:S01]  /*19740*/  IADD3 R180, P5, PT, R180, R251.reuse, RZ ;  /* 0x000000fbb4b47210 */ /* 0x080fe20007fbe0ff */
[----:B------:R-:W2:Y:S02]  /*19750*/  LDL.LU.64 R246, [R1+0xc8] ;  /* 0x0000c80001f67983 */ /* 0x000ea40000300a00 */
[--C-:B------:R-:W-:Y:S01]  /*19760*/  IMAD.X R179, R179, 0x1, R252.reuse, P3 ;  /* 0x00000001b3b37824 */ /* 0x100fe200018e06fc */
[-C--:B----4-:R-:W-:Y:S01]  /*19770*/  IADD3 R194, P3, PT, R214, R251.reuse, RZ ;  /* 0x000000fbd6c27210 */ /* 0x090fe20007f7e0ff */
        /* <DEDUP_REMOVED lines=14> */
[--C-:B------:R-:W-:Y:S02]  /*19860*/  IMAD.X R171, R171, 0x1, R252.reuse, P3 ;  /* 0x00000001abab7824 */ /* 0x100fe400018e06fc */
[----:B------:R-:W-:Y:S01]  /*19870*/  IMAD.X R173, R173, 0x1, R252, P5 ;  /* 0x00000001adad7824 */ /* 0x000fe200028e06fc */
[----:B------:R-:W-:-:S05]  /*19880*/  IADD3 R168, P5, PT, R168, R251, RZ ;  /* 0x000000fba8a87210 */ /* 0x000fca0007fbe0ff */
[----:B------:R-:W-:Y:S01]  /*19890*/  IMAD.X R169, R169, 0x1, R252, P5 ;  /* 0x00000001a9a97824 */ /* 0x000fe200028e06fc */
[--C-:B-1----:R-:W-:Y:S02]  /*198a0*/  SHF.R.U32.HI R249, RZ, 0x6, R250.reuse ;  /* 0x00000006fff97819 */ /* 0x102fe400000116fa */
[----:B------:R-:W-:Y:S02]  /*198b0*/  SHF.R.U32.HI R250, RZ, 0x6, R250 ;  /* 0x00000006fffa7819 */ /* 0x000fe400000116fa */
[----:B------:R-:W-:Y:S02]  /*198c0*/  SGXT.U32 R249, R249, 0x1 ;  /* 0x00000001f9f9781a */ /* 0x000fe40000000000 */
[----:B------:R-:W-:Y:S02]  /*198d0*/  SGXT.U32 R250, R250, 0x1 ;  /* 0x00000001fafa781a */ /* 0x000fe40000000000 */
[----:B------:R-:W-:Y:S02]  /*198e0*/  LOP3.LUT R249, R249, 0x8, RZ, 0xfc, !PT ;  /* 0x00000008f9f97812 */ /* 0x000fe400078efcff */
[----:B------:R-:W-:-:S02]  /*198f0*/  LOP3.LUT R250, R250, 0xa, RZ, 0xfc, !PT ;  /* 0x0000000afafa7812 */ /* 0x000fc400078efcff */
[----:B------:R-:W-:-:S05]  /*19900*/  IADD3 R158, P6, PT, R158, R251, RZ ;  /* 0x000000fb9e9e7210 */ /* 0x000fca0007fde0ff */
[----:B------:R-:W-:Y:S01]  /*19910*/  IMAD.X R159, R159, 0x1, R252, P6 ;  /* 0x000000019f9f7824 */ /* 0x000fe200030e06fc */
[----:B------:R-:W-:-:S05]  /*19920*/  IADD3 R116, P6, PT, R116, R0, RZ ;  /* 0x0000000074747210 */ /* 0x000fca0007fde0ff */
[----:B------:R-:W-:Y:S01]  /*19930*/  IMAD.X R117, R117, 0x1, R5, P6 ;  /* 0x0000000175757824 */ /* 0x000fe200030e0605 */
[----:B------:R-:W-:Y:S02]  /*19940*/  IADD3 R86, P6, PT, R100, R0, RZ ;  /* 0x0000000064567210 */ /* 0x000fe40007fde0ff */
[----:B---3--:R-:W-:-:S05]  /*19950*/  IADD3 R204, P3, PT, R208, R251, RZ ;  /* 0x000000fbd0cc7210 */ /* 0x008fca0007f7e0ff */
[----:B------:R-:W-:Y:S01]  /*19960*/  IMAD.X R205, R209, 0x1, R252, P3 ;  /* 0x00000001d1cd7824 */ /* 0x000fe200018e06fc */
[-C--:B------:R-:W-:Y:S02]  /*19970*/  IADD3 R208, P3, PT, R238, R251.reuse, RZ ;  /* 0x000000fbeed07210 */ /* 0x080fe40007f7e0ff */
[----:B--2---:R-:W-:-:S03]  /*19980*/  IADD3 R206, P5, PT, R210, R251, RZ ;  /* 0x000000fbd2ce7210 */ /* 0x004fc60007fbe0ff */
        /* <DEDUP_REMOVED lines=20> */
[--C-:B------:R-:W-:Y:S01]  /*19ad0*/  IMAD.X R133, R133, 0x1, R5.reuse, P3 ;  /* 0x0000000185857824 */ /* 0x100fe200018e0605 */
[----:B------:R-:W-:Y:S01]  /*19ae0*/  IADD3 R156, P3, PT, R156, R251, RZ ;  /* 0x000000fb9c9c7210 */ /* 0x000fe20007f7e0ff */
[--C-:B------:R-:W-:Y:S01]  /*19af0*/  IMAD.X R219, R233, 0x1, R252.reuse, P5 ;  /* 0x00000001e9db7824 */ /* 0x100fe200028e06fc */
[----:B------:R-:W-:Y:S01]  /*19b00*/  ISETP.GE.AND P5, PT, R249, UR4, PT ;  /* 0x00000004f9007c0c */ /* 0x000fe2000bfa6270 */
[----:B------:R-:W-:Y:S01]  /*19b10*/  IMAD.X R87, R101, 0x1, R5, P6 ;  /* 0x0000000165577824 */ /* 0x000fe200030e0605 */
[----:B------:R-:W1:Y:S01]  /*19b20*/  S2R R245, SR_TID.X ;  /* 0x0000000000f57919 */ /* 0x000e620000002100 */
[----:B------:R-:W-:Y:S01]  /*19b30*/  IMAD.X R157, R157, 0x1, R252, P3 ;  /* 0x000000019d9d7824 */ /* 0x000fe200018e06fc */
[----:B------:R-:W-:Y:S02]  /*19b40*/  ISETP.GE.AND P3, PT, R250, UR4, PT ;  /* 0x00000004fa007c0c */ /* 0x000fe4000bf66270 */
[----:B------:R-:W-:Y:S01]  /*19b50*/  SEL R232, RZ, 0x4, P5 ;  /* 0x00000004ffe87807 */ /* 0x000fe20002800000 */
[----:B------:R-:W2:Y:S01]  /*19b60*/  LDL.LU.64 R248, [R1+0xb8] ;  /* 0x0000b80001f87983 */ /* 0x000ea20000300a00 */
[----:B------:R-:W-:-:S02]  /*19b70*/  SEL R9, RZ, 0x4, P3 ;  /* 0x00000004ff097807 */ /* 0x000fc40001800000 */
[-C--:B------:R-:W-:Y:S02]  /*19b80*/  IADD3 R32, P3, PT, R32, R251.reuse, RZ ;  /* 0x000000fb20207210 */ /* 0x080fe40007f7e0ff */
[----:B------:R-:W-:-:S03]  /*19b90*/  IADD3 R30, P5, PT, R30, R251, RZ ;  /* 0x000000fb1e1e7210 */ /* 0x000fc60007fbe0ff */
[--C-:B------:R-:W-:Y:S02]  /*19ba0*/  IMAD.X R33, R33, 0x1, R252.reuse, P3 ;  /* 0x0000000121217824 */ /* 0x100fe400018e06fc */
[----:B------:R-:W-:Y:S02]  /*19bb0*/  IMAD.X R31, R31, 0x1, R252, P5 ;  /* 0x000000011f1f7824 */ /* 0x000fe400028e06fc */
[----:B------:R-:W3:Y:S01]  /*19bc0*/  S2R R252, SR_TID.X ;  /* 0x0000000000fc7919 */ /* 0x000ee20000002100 */
[----:B------:R-:W-:-:S05]  /*19bd0*/  IADD3 R84, P5, PT, R84, R0, RZ ;  /* 0x0000000054547210 */ /* 0x000fca0007fbe0ff */
[----:B------:R-:W-:Y:S01]  /*19be0*/  IMAD.X R85, R85, 0x1, R5, P5 ;  /* 0x0000000155557824 */ /* 0x000fe200028e0605 */
[----:B---3--:R-:W-:-:S04]  /*19bf0*/  SHF.R.U32.HI R251, RZ, 0x6, R252 ;  /* 0x00000006fffb7819 */ /* 0x008fc800000116fc */
[----:B------:R-:W-:-:S04]  /*19c00*/  SGXT.U32 R251, R251, 0x1 ;  /* 0x00000001fbfb781a */ /* 0x000fc80000000000 */
[----:B------:R-:W-:-:S04]  /*19c10*/  LOP3.LUT R251, R251, 0x28, RZ, 0xfc, !PT ;  /* 0x00000028fbfb7812 */ /* 0x000fc800078efcff */
[----:B------:R-:W-:Y:S02]  /*19c20*/  ISETP.GE.AND P5, PT, R251, UR4, PT ;  /* 0x00000004fb007c0c */ /* 0x000fe4000bfa6270 */
[----:B------:R-:W3:Y:S01]  /*19c30*/  S2R R251, SR_TID.X ;  /* 0x0000000000fb7919 */ /* 0x000ee20000002100 */
[----:B------:R-:W-:Y:S02]  /*19c40*/  SEL R232, R232, RZ, P4 ;  /* 0x000000ffe8e87207 */ /* 0x000fe40002000000 */
[----:B------:R-:W-:Y:S02]  /*19c50*/  SHF.R.U32.HI R252, RZ, 0x6, R252 ;  /* 0x00000006fffc7819 */ /* 0x000fe400000116fc */
[----:B------:R-:W-:Y:S02]  /*19c60*/  ISETP.NE.U32.AND P2, PT, R232, RZ, PT ;  /* 0x000000ffe800720c */ /* 0x000fe40003f45070 */
[----:B------:R-:W-:Y:S02]  /*19c70*/  SGXT.U32 R252, R252, 0x1 ;  /* 0x00000001fcfc781a */ /* 0x000fe40000000000 */
[----:B------:R-:W-:-:S02]  /*19c80*/  SEL R9, R9, RZ, P4 ;  /* 0x000000ff09097207 */ /* 0x000fc40002000000 */
[----:B------:R-:W-:Y:S02]  /*19c90*/  LOP3.LUT R252, R252, 0x2a, RZ, 0xfc, !PT ;  /* 0x0000002afcfc7812 */ /* 0x000fe400078efcff */
[----:B------:R-:W-:-:S05]  /*19ca0*/  ISETP.NE.U32.AND P3, PT, R9, RZ, PT ;  /* 0x000000ff0900720c */ /* 0x000fca0003f65070 */
[----:B------:R4:W-:Y:S01]  /*19cb0*/  LDGSTS.E [R10+0x38000], desc[UR22][R88.64], P2 ;  /* 0x38000000580a7fae */ /* 0x0009e200091a1016 */
[----:B------:R-:W-:-:S07]  /*19cc0*/  ISETP.GE.AND P2, PT, R252, UR4, PT ;  /* 0x00000004fc007c0c */ /* 0x000fce000bf46270 */
[----:B------:R1:W-:Y:S01]  /*19cd0*/  LDGSTS.E [R10+0x38008], desc[UR22][R90.64], P3 ;  /* 0x380080005a0a7fae */ /* 0x0003e200099a1016 */
[----:B---3--:R-:W-:-:S04]  /*19ce0*/  SHF.R.U32.HI R252, RZ, 0x6, R251 ;  /* 0x00000006fffc7819 */ /* 0x008fc800000116fb */
[----:B------:R-:W-:-:S04]  /*19cf0*/  SGXT.U32 R252, R252, 0x1 ;  /* 0x00000001fcfc781a */ /* 0x000fc80000000000 */
[----:B------:R-:W-:-:S04]  /*19d00*/  LOP3.LUT R252, R252, 0x4a, RZ, 0xfc, !PT ;  /* 0x0000004afcfc7812 */ /* 0x000fc800078efcff */
[----:B------:R-:W-:Y:S02]  /*19d10*/  ISETP.GE.AND P3, PT, R252, UR4, PT ;  /* 0x00000004fc007c0c */ /* 0x000fe4000bf66270 */
[----:B------:R-:W3:Y:S01]  /*19d20*/  S2R R252, SR_TID.X ;  /* 0x0000000000fc7919 */ /* 0x000ee20000002100 */
[----:B------:R-:W-:Y:S02]  /*19d30*/  SHF.R.U32.HI R251, RZ, 0x6, R251 ;  /* 0x00000006fffb7819 */ /* 0x000fe400000116fb */
[----:B------:R-:W-:Y:S02]  /*19d40*/  SEL R9, RZ, 0x4, P5 ;  /* 0x00000004ff097807 */ /* 0x000fe40002800000 */
[----:B------:R-:W-:Y:S02]  /*19d50*/  SGXT.U32 R251, R251, 0x1 ;  /* 0x00000001fbfb781a */ /* 0x000fe40000000000 */
[----:B------:R-:W-:Y:S02]  /*19d60*/  SEL R9, R9, RZ, P4 ;  /* 0x000000ff09097207 */ /* 0x000fe40002000000 */
[----:B------:R-:W-:-:S02]  /*19d70*/  LOP3.LUT R251, R251, 0x48, RZ, 0xfc, !PT ;  /* 0x00000048fbfb7812 */ /* 0x000fc400078efcff */
[----:B----4-:R-:W-:Y:S02]  /*19d80*/  SEL R88, RZ, 0x4, P2 ;  /* 0x00000004ff587807 */ /* 0x010fe40001000000 */
[----:B------:R-:W-:Y:S02]  /*19d90*/  ISETP.NE.U32.AND P5, PT, R9, RZ, PT ;  /* 0x000000ff0900720c */ /* 0x000fe40003fa5070 */
[----:B------:R-:W-:-:S11]  /*19da0*/  ISETP.GE.AND P2, PT, R251, UR4, PT ;  /* 0x00000004fb007c0c */ /* 0x000fd6000bf46270 */
[----:B------:R-:W-:Y:S01]  /*19db0*/  LDGSTS.E [R10+0x3a000], desc[UR22][R102.64], P5 ;  /* 0x3a000000660a7fae */ /* 0x000fe2000a9a1016 */
[----:B---3--:R-:W-:-:S04]  /*19dc0*/  SHF.R.U32.HI R251, RZ, 0x6, R252 ;  /* 0x00000006fffb7819 */ /* 0x008fc800000116fc */
[----:B------:R-:W-:-:S04]  /*19dd0*/  SGXT.U32 R251, R251, 0x1 ;  /* 0x00000001fbfb781a */ /* 0x000fc80000000000 */
[----:B------:R-:W-:-:S04]  /*19de0*/  LOP3.LUT R251, R251, 0x68, RZ, 0xfc, !PT ;  /* 0x00000068fbfb7812 */ /* 0x000fc800078efcff */
[----:B------:R-:W-:Y:S02]  /*19df0*/  ISETP.GE.AND P5, PT, R251, UR4, PT ;  /* 0x00000004fb007c0c */ /* 0x000fe4000bfa6270 */
[----:B------:R-:W-:Y:S02]  /*19e00*/  SHF.R.U32.HI R251, RZ, 0x6, R252 ;  /* 0x00000006fffb7819 */ /* 0x000fe400000116fc */
[----:B------:R-:W-:Y:S02]  /*19e10*/  SEL R9, RZ, 0x4, P2 ;  /* 0x00000004ff097807 */ /* 0x000fe40001000000 */
[----:B------:R-:W-:Y:S02]  /*19e20*/  IADD3 R36, P2, PT, R36, R0, RZ ;  /* 0x0000000024247210 */ /* 0x000fe40007f5e0ff */
[----:B------:R-:W-:Y:S02]  /*19e30*/  SGXT.U32 R251, R251, 0x1 ;  /* 0x00000001fbfb781a */ /* 0x000fe40000000000 */
[----:B------:R-:W-:Y:S01]  /*19e40*/  SEL R9, R9, RZ, P4 ;  /* 0x000000ff09097207 */ /* 0x000fe20002000000 */
[----:B------:R-:W-:Y:S01]  /*19e50*/  IMAD.X R37, R37, 0x1, R5, P2 ;  /* 0x0000000125257824 */ /* 0x000fe200010e0605 */
[----:B------:R-:W-:-:S02]  /*19e60*/  LOP3.LUT R251, R251, 0x6a, RZ, 0xfc, !PT ;  /* 0x0000006afbfb7812 */ /* 0x000fc400078efcff */
[----:B------:R-:W-:Y:S02]  /*19e70*/  IADD3 R68, P6, PT, R68, R0, RZ ;  /* 0x0000000044447210 */ /* 0x000fe40007fde0ff */
[----:B------:R-:W-:Y:S02]  /*19e80*/  ISETP.NE.U32.AND P2, PT, R9, RZ, PT ;  /* 0x000000ff0900720c */ /* 0x000fe40003f45070 */
[----:B------:R-:W-:Y:S02]  /*19e90*/  SEL R9, RZ, 0x4, P5 ;  /* 0x00000004ff097807 */ /* 0x000fe40002800000 */
[----:B------:R-:W-:Y:S01]  /*19ea0*/  ISETP.GE.AND P5, PT, R251, UR4, PT ;  /* 0x00000004fb007c0c */ /* 0x000fe2000bfa6270 */
[----:B------:R-:W-:Y:S01]  /*19eb0*/  IMAD.X R69, R69, 0x1, R5, P6 ;  /* 0x0000000145457824 */ /* 0x000fe200030e0605 */
[--C-:B------:R-:W-:Y:S02]  /*19ec0*/  SHF.R.U32.HI R251, RZ, 0x6, R252.reuse ;  /* 0x00000006fffb7819 */ /* 0x100fe400000116fc */
[----:B------:R-:W-:-:S02]  /*19ed0*/  SHF.R.U32.HI R252, RZ, 0x6, R252 ;  /* 0x00000006fffc7819 */ /* 0x000fc400000116fc */
[-C--:B------:R-:W-:Y:S02]  /*19ee0*/  IADD3 R52, P6, PT, R52, R0.reuse, RZ ;  /* 0x0000000034347210 */ /* 0x080fe40007fde0ff */
[----:B------:R-:W-:Y:S02]  /*19ef0*/  SEL R88, R88, RZ, P4 ;  /* 0x000000ff58587207 */ /* 0x000fe40002000000 */
[----:B------:R-:W-:Y:S01]  /*19f00*/  SGXT.U32 R252, R252, 0x1 ;  /* 0x00000001fcfc781a */ /* 0x000fe20000000000 */
[----:B------:R-:W-:Y:S01]  /*19f10*/  IMAD.X R53, R53, 0x1, R5, P6 ;  /* 0x0000000135357824 */ /* 0x000fe200030e0605 */
[----:B-1----:R-:W-:Y:S02]  /*19f20*/  SEL R90, RZ, 0x4, P3 ;  /* 0x00000004ff5a7807 */ /* 0x002fe40001800000 */
[----:B------:R-:W-:Y:S02]  /*19f30*/  ISETP.NE.U32.AND P3, PT, R88, RZ, PT ;  /* 0x000000ff5800720c */ /* 0x000fe40003f65070 */
[----:B------:R-:W-:-:S02]  /*19f40*/  IADD3 R88, P6, PT, R146, R0, RZ ;  /* 0x0000000092587210 */ /* 0x000fc40007fde0ff */
[----:B------:R-:W-:-:S03]  /*19f50*/  LOP3.LUT R252, R252, 0xe, RZ, 0xfc, !PT ;  /* 0x0000000efcfc7812 */ /* 0x000fc600078efcff */
[----:B------:R-:W-:Y:S01]  /*19f60*/  IMAD.X R89, R147, 0x1, R5, P6 ;  /* 0x0000000193597824 */ /* 0x000fe200030e0605 */
[----:B------:R-:W-:Y:S02]  /*19f70*/  ISETP.GE.AND P6, PT, R252, UR4, PT ;  /* 0x00000004fc007c0c */ /* 0x000fe4000bfc6270 */
[----:B------:R-:W1:Y:S01]  /*19f80*/  S2R R252, SR_TID.X ;  /* 0x0000000000fc7919 */ /* 0x000e620000002100 */
[----:B------:R-:W-:Y:S02]  /*19f90*/  SGXT.U32 R251, R251, 0x1 ;  /* 0x00000001fbfb781a */ /* 0x000fe40000000000 */
[----:B------:R-:W-:Y:S01]  /*19fa0*/  SEL R90, R90, RZ, P4 ;  /* 0x000000ff5a5a7207 */ /* 0x000fe20002000000 */
[----:B------:R-:W-:Y:S01]  /*19fb0*/  LDGSTS.E [R10+0x3a008], desc[UR22][R104.64], P3 ;  /* 0x3a008000680a7fae */ /* 0x000fe200099a1016 */
[----:B------:R-:W-:Y:S02]  /*19fc0*/  LOP3.LUT R251, R251, 0xc, RZ, 0xfc, !PT ;  /* 0x0000000cfbfb7812 */ /* 0x000fe400078efcff */
[----:B------:R-:W-:Y:S01]  /*19fd0*/  SEL R91, RZ, 0x4, P5 ;  /* 0x00000004ff5b7807 */ /* 0x000fe20002800000 */
[----:B------:R-:W-:Y:S01]  /*19fe0*/  LDGSTS.E [R10+0x3c000], desc[UR22][R106.64], P2 ;  /* 0x3c0000006a0a7fae */ /* 0x000fe200091a1016 */
[----:B------:R-:W-:-:S02]  /*19ff0*/  ISETP.NE.U32.AND P3, PT, R90, RZ, PT ;  /* 0x000000ff5a00720c */ /* 0x000fc40003f65070 */
[----:B------:R-:W-:Y:S02]  /*1a000*/  ISETP.GE.AND P2, PT, R251, UR4, PT ;  /* 0x00000004fb007c0c */ /* 0x000fe4000bf46270 */
[----:B------:R-:W-:Y:S02]  /*1a010*/  SEL R90, R9, RZ, P4 ;  /* 0x000000ff095a7207 */ /* 0x000fe40002000000 */
[----:B------:R-:W-:Y:S02]  /*1a020*/  SEL R91, R91, RZ, P4 ;  /* 0x000000ff5b5b7207 */ /* 0x000fe40002000000 */
[----:B------:R-:W-:Y:S02]  /*1a030*/  SEL R9, RZ, 0x4, P2 ;  /* 0x00000004ff097807 */ /* 0x000fe40001000000 */
[----:B------:R-:W-:Y:S02]  /*1a040*/  ISETP.NE.U32.AND P5, PT, R90, RZ, PT ;  /* 0x000000ff5a00720c */ /* 0x000fe40003fa5070 */
[----:B------:R-:W-:Y:S01]  /*1a050*/  ISETP.NE.U32.AND P2, PT, R91, RZ, PT ;  /* 0x000000ff5b00720c */ /* 0x000fe20003f45070 */
[----:B------:R-:W-:Y:S01]  /*1a060*/  LDGSTS.E [R10+0x3c008], desc[UR22][R118.64], P3 ;  /* 0x3c008000760a7fae */ /* 0x000fe200099a1016 */
[----:B-1----:R-:W-:-:S09]  /*1a070*/  SHF.R.U32.HI R252, RZ, 0x6, R252 ;  /* 0x00000006fffc7819 */ /* 0x002fd200000116fc */
[----:B------:R1:W-:Y:S01]  /*1a080*/  LDGSTS.E [R10+0x3e000], desc[UR22][R120.64], P5 ;  /* 0x3e000000780a7fae */ /* 0x0003e2000a9a1016 */
[----:B------:R-:W-:-:S03]  /*1a090*/  SGXT.U32 R252, R252, 0x1 ;  /* 0x00000001fcfc781a */ /* 0x000fc60000000000 */
[----:B------:R3:W-:Y:S01]  /*1a0a0*/  LDGSTS.E [R10+0x3e008], desc[UR22][R122.64], P2 ;  /* 0x3e0080007a0a7fae */ /* 0x0007e200091a1016 */
[----:B------:R-:W-:-:S04]  /*1a0b0*/  LOP3.LUT R252, R252, 0x2c, RZ, 0xfc, !PT ;  /* 0x0000002cfcfc7812 */ /* 0x000fc800078efcff */
[----:B------:R-:W-:Y:S02]  /*1a0c0*/  ISETP.GE.AND P2, PT, R252, UR4, PT ;  /* 0x00000004fc007c0c */ /* 0x000fe4000bf46270 */
[----:B------:R-:W4:Y:S01]  /*1a0d0*/  S2R R252, SR_TID.X ;  /* 0x0000000000fc7919 */ /* 0x000f220000002100 */
[----:B------:R-:W1:Y:S01]  /*1a0e0*/  S2R R251, SR_TID.X ;  /* 0x0000000000fb7919 */ /* 0x000e620000002100 */
[----:B------:R-:W-:Y:S02]  /*1a0f0*/  SEL R100, RZ, 0x4, P6 ;  /* 0x00000004ff647807 */ /* 0x000fe40003000000 */
[----:B------:R-:W-:Y:S02]  /*1a100*/  SEL R9, R9, RZ, P4 ;  /* 0x000000ff09097207 */ /* 0x000fe40002000000 */
[----:B------:R-:W-:Y:S02]  /*1a110*/  SEL R100, R100, RZ, P4 ;  /* 0x000000ff64647207 */ /* 0x000fe40002000000 */
[----:B------:R-:W-:-:S02]  /*1a120*/  ISETP.NE.U32.AND P3, PT, R9, RZ, PT ;  /* 0x000000ff0900720c */ /* 0x000fc40003f65070 */
[----:B------:R-:W-:Y:S02]  /*1a130*/  ISETP.NE.U32.AND P5, PT, R100, RZ, PT ;  /* 0x000000ff6400720c */ /* 0x000fe40003fa5070 */
[----:B------:R-:W-:Y:S02]  /*1a140*/  SEL R9, RZ, 0x4, P2 ;  /* 0x00000004ff097807 */ /* 0x000fe40001000000 */
[----:B----4-:R-:W-:-:S07]  /*1a150*/  SHF.R.U32.HI R252, RZ, 0x6, R252 ;  /* 0x00000006fffc7819 */ /* 0x010fce00000116fc */
[----:B------:R4:W-:Y:S01]  /*1a160*/  LDGSTS.E [R11+0x38000], desc[UR22][R134.64], P3 ;  /* 0x38000000860b7fae */ /* 0x0009e200099a1016 */
[----:B------:R-:W-:-:S03]  /*1a170*/  SGXT.U32 R252, R252, 0x1 ;  /* 0x00000001fcfc781a */ /* 0x000fc60000000000 */
[----:B------:R-:W-:Y:S01]  /*1a180*/  LDGSTS.E [R11+0x38008], desc[UR22][R136.64], P5 ;  /* 0x38008000880b7fae */ /* 0x000fe2000a9a1016 */
[----:B------:R-:W-:-:S04]  /*1a190*/  LOP3.LUT R252, R252, 0x2e, RZ, 0xfc, !PT ;  /* 0x0000002efcfc7812 */ /* 0x000fc800078efcff */
[----:B------:R-:W-:Y:S02]  /*1a1a0*/  ISETP.GE.AND P2, PT, R252, UR4, PT ;  /* 0x00000004fc007c0c */ /* 0x000fe4000bf46270 */
[----:B-1----:R-:W-:-:S04]  /*1a1b0*/  SHF.R.U32.HI R252, RZ, 0x6, R251 ;  /* 0x00000006fffc7819 */ /* 0x002fc800000116fb */
[----:B------:R-:W-:Y:S02]  /*1a1c0*/  SGXT.U32 R252, R252, 0x1 ;  /* 0x00000001fcfc781a */ /* 0x000fe40000000000 */
[----:B------:R-:W-:Y:S02]  /*1a1d0*/  SEL R9, R9, RZ, P4 ;  /* 0x000000ff09097207 */ /* 0x000fe40002000000 */
[----:B------:R-:W-:Y:S02]  /*1a1e0*/  LOP3.LUT R252, R252, 0x6c, RZ, 0xfc, !PT ;  /* 0x0000006cfcfc7812 */ /* 0x000fe400078efcff */
[----:B------:R-:W-:Y:S02]  /*1a1f0*/  ISETP.NE.U32.AND P5, PT, R9, RZ, PT ;  /* 0x000000ff0900720c */ /* 0x000fe40003fa5070 */
[----:B------:R-:W-:Y:S02]  /*1a200*/  SEL R9, RZ, 0x4, P2 ;  /* 0x00000004ff097807 */ /* 0x000fe40001000000 */
[----:B------:R-:W-:-:S02]  /*1a210*/  ISETP.GE.AND P2, PT, R252, UR4, PT ;  /* 0x00000004fc007c0c */ /* 0x000fc4000bf46270 */
[----:B------:R-:W1:Y:S01]  /*1a220*/  S2R R252, SR_TID.X ;  /* 0x0000000000fc7919 */ /* 0x000e620000002100 */
[----:B------:R-:W-:-:S06]  /*1a230*/  SHF.R.U32.HI R120, RZ, 0x6, R245 ;  /* 0x00000006ff787819 */ /* 0x000fcc00000116f5 */
[----:B------:R-:W-:Y:S01]  /*1a240*/  LDGSTS.E [R11+0x3a000], desc[UR22][R138.64], P5 ;  /* 0x3a0000008a0b7fae */ /* 0x000fe2000a9a1016 */
[----:B------:R-:W-:Y:S02]  /*1a250*/  SGXT.U32 R120, R120, 0x1 ;  /* 0x000000017878781a */ /* 0x000fe40000000000 */
[----:B------:R-:W-:Y:S02]  /*1a260*/  SHF.R.U32.HI R251, RZ, 0x6, R251 ;  /* 0x00000006fffb7819 */ /* 0x000fe400000116fb */
[----:B-1----:R-:W-:-:S04]  /*1a270*/  SHF.R.U32.HI R252, RZ, 0x6, R252 ;  /* 0x00000006fffc7819 */ /* 0x002fc800000116fc */
[----:B------:R-:W-:-:S04]  /*1a280*/  SGXT.U32 R252, R252, 0x1 ;  /* 0x00000001fcfc781a */ /* 0x000fc80000000000 */
[----:B------:R-:W-:-:S04]  /*1a290*/  LOP3.LUT R252, R252, 0x6e, RZ, 0xfc, !PT ;  /* 0x0000006efcfc7812 */ /* 0x000fc800078efcff */
[----:B------:R-:W-:Y:S02]  /*1a2a0*/  ISETP.GE.AND P5, PT, R252, UR4, PT ;  /* 0x00000004fc007c0c */ /* 0x000fe4000bfa6270 */
[----:B------:R-:W1:Y:S01]  /*1a2b0*/  S2R R252, SR_TID.X ;  /* 0x0000000000fc7919 */ /* 0x000e620000002100 */
[----:B------:R-:W-:Y:S02]  /*1a2c0*/  LOP3.LUT R120, R120, 0x4c, RZ, 0xfc, !PT ;  /* 0x0000004c78787812 */ /* 0x000fe400078efcff */
[----:B------:R-:W-:Y:S02]  /*1a2d0*/  SGXT.U32 R251, R251, 0x1 ;  /* 0x00000001fbfb781a */ /* 0x000fe40000000000 */
[----:B------:R-:W-:Y:S02]  /*1a2e0*/  ISETP.GE.AND P3, PT, R120, UR4, PT ;  /* 0x0000000478007c0c */ /* 0x000fe4000bf66270 */
[----:B------:R-:W-:Y:S02]  /*1a2f0*/  LOP3.LUT R251, R251, 0x4e, RZ, 0xfc, !PT ;  /* 0x0000004efbfb7812 */ /* 0x000fe400078efcff */
[----:B------:R-:W-:-:S02]  /*1a300*/  SEL R102, RZ, 0x4, P3 ;  /* 0x00000004ff667807 */ /* 0x000fc40001800000 */
[----:B------:R-:W-:Y:S02]  /*1a310*/  ISETP.GE.AND P3, PT, R251, UR4, PT ;  /* 0x00000004fb007c0c */ /* 0x000fe4000bf66270 */
[----:B------:R-:W-:Y:S02]  /*1a320*/  SEL R9, R9, RZ, P4 ;  /* 0x000000ff09097207 */ /* 0x000fe40002000000 */
[----:B---3--:R-:W-:Y:S02]  /*1a330*/  SEL R10, RZ, 0x4, P3 ;  /* 0x00000004ff0a7807 */ /* 0x008fe40001800000 */
[----:B------:R-:W-:Y:S02]  /*1a340*/  ISETP.NE.U32.AND P3, PT, R9, RZ, PT ;  /* 0x000000ff0900720c */ /* 0x000fe40003f65070 */
[----:B------:R-:W-:Y:S02]  /*1a350*/  SEL R9, RZ, 0x4, P2 ;  /* 0x00000004ff097807 */ /* 0x000fe40001000000 */
[----:B------:R-:W-:-:S02]  /*1a360*/  IADD3 R82, P2, PT, R82, R0, RZ ;  /* 0x0000000052527210 */ /* 0x000fc40007f5e0ff */
[----:B------:R-:W-:-:S03]  /*1a370*/  SEL R102, R102, RZ, P4 ;  /* 0x000000ff66667207 */ /* 0x000fc60002000000 */
[----:B------:R-:W-:Y:S01]  /*1a380*/  IMAD.X R83, R83, 0x1, R5, P2 ;  /* 0x0000000153537824 */ /* 0x000fe200010e0605 */
[----:B------:R-:W-:-:S03]  /*1a390*/  ISETP.NE.U32.AND P2, PT, R102, RZ, PT ;  /* 0x000000ff6600720c */ /* 0x000fc60003f45070 */
[----:B------:R-:W-:Y:S01]  /*1a3a0*/  LDGSTS.E [R11+0x3a008], desc[UR22][R148.64], P3 ;  /* 0x3a008000940b7fae */ /* 0x000fe200099a1016 */
[----:B-1----:R-:W-:-:S04]  /*1a3b0*/  SHF.R.U32.HI R252, RZ, 0x6, R252 ;  /* 0x00000006fffc7819 */ /* 0x002fc800000116fc */
[----:B------:R-:W-:-:S04]  /*1a3c0*/  SGXT.U32 R252, R252, 0x1 ;  /* 0x00000001fcfc781a */ /* 0x000fc80000000000 */
[----:B------:R-:W-:Y:S01]  /*1a3d0*/  LOP3.LUT R252, R252, 0x10, RZ, 0xfc, !PT ;  /* 0x00000010fcfc7812 */ /* 0x000fe200078efcff */
[----:B------:R-:W-:Y:S03]  /*1a3e0*/  LDGSTS.E [R11+0x3c000], desc[UR22][R150.64], P2 ;  /* 0x3c000000960b7fae */ /* 0x000fe600091a1016 */
[----:B------:R-:W-:Y:S02]  /*1a3f0*/  ISETP.GE.AND P2, PT, R252, UR4, PT ;  /* 0x00000004fc007c0c */ /* 0x000fe4000bf46270 */
[----:B------:R-:W1:Y:S01]  /*1a400*/  S2R R252, SR_TID.X ;  /* 0x0000000000fc7919 */ /* 0x000e620000002100 */
[----:B------:R-:W-:-:S05]  /*1a410*/  IADD3 R90, P6, PT, R130, R0, RZ ;  /* 0x00000000825a7210 */ /* 0x000fca0007fde0ff */
[----:B------:R-:W-:Y:S01]  /*1a420*/  IMAD.X R91, R131, 0x1, R5, P6 ;  /* 0x00000001835b7824 */ /* 0x000fe200030e0605 */
[----:B------:R-:W-:-:S05]  /*1a430*/  IADD3 R100, P6, PT, R114, R0, RZ ;  /* 0x0000000072647210 */ /* 0x000fca0007fde0ff */
[----:B------:R-:W-:Y:S01]  /*1a440*/  IMAD.X R101, R115, 0x1, R5, P6 ;  /* 0x0000000173657824 */ /* 0x000fe200030e0605 */
[----:B------:R-:W-:-:S05]  /*1a450*/  IADD3 R98, P6, PT, R98, R0, RZ ;  /* 0x0000000062627210 */ /* 0x000fca0007fde0ff */
[----:B------:R-:W-:Y:S01]  /*1a460*/  IMAD.X R99, R99, 0x1, R5, P6 ;  /* 0x0000000163637824 */ /* 0x000fe200030e0605 */
[----:B------:R-:W-:-:S05]  /*1a470*/  IADD3 R66, P6, PT, R66, R0, RZ ;  /* 0x0000000042427210 */ /* 0x000fca0007fde0ff */
[----:B------:R-:W-:Y:S01]  /*1a480*/  IMAD.X R67, R67, 0x1, R5, P6 ;  /* 0x0000000143437824 */ /* 0x000fe200030e0605 */
[----:B------:R-:W-:Y:S02]  /*1a490*/  IADD3 R50, P6, PT, R50, R0, RZ ;  /* 0x0000000032327210 */ /* 0x000fe40007fde0ff */
[----:B-1----:R-:W-:-:S03]  /*1a4a0*/  SHF.R.U32.HI R252, RZ, 0x6, R252 ;  /* 0x00000006fffc7819 */ /* 0x002fc600000116fc */
[----:B------:R-:W-:Y:S01]  /*1a4b0*/  IMAD.X R51, R51, 0x1, R5, P6 ;  /* 0x0000000133337824 */ /* 0x000fe200030e0605 */
[----:B------:R-:W-:Y:S02]  /*1a4c0*/  SGXT.U32 R252, R252, 0x1 ;  /* 0x00000001fcfc781a */ /* 0x000fe40000000000 */
[----:B------:R-:W-:Y:S02]  /*1a4d0*/  IADD3 R102, P6, PT, R144, R0, RZ ;  /* 0x0000000090667210 */ /* 0x000fe40007fde0ff */
[----:B------:R-:W-:-:S03]  /*1a4e0*/  LOP3.LUT R252, R252, 0x12, RZ, 0xfc, !PT ;  /* 0x00000012fcfc7812 */ /* 0x000fc600078efcff */
[----:B------:R-:W-:Y:S01]  /*1a4f0*/  IMAD.X R103, R145, 0x1, R5, P6 ;  /* 0x0000000191677824 */ /* 0x000fe200030e0605 */
[----:B------:R-:W-:Y:S02]  /*1a500*/  ISETP.GE.AND P6, PT, R252, UR4, PT ;  /* 0x00000004fc007c0c */ /* 0x000fe4000bfc6270 */
[----:B------:R-:W1:Y:S01]  /*1a510*/  S2R R252, SR_TID.X ;  /* 0x0000000000fc7919 */ /* 0x000e620000002100 */
[----:B------:R-:W-:-:S04]  /*1a520*/  SEL R10, R10, RZ, P4 ;  /* 0x000000ff0a0a7207 */ /* 0x000fc80002000000 */
[----:B------:R-:W-:-:S13]  /*1a530*/  ISETP.NE.U32.AND P3, PT, R10, RZ, PT ;  /* 0x000000ff0a00720c */ /* 0x000fda0003f65070 */
[----:B------:R-:W-:Y:S01]  /*1a540*/  LDGSTS.E [R11+0x3c008], desc[UR22][R152.64], P3 ;  /* 0x3c008000980b7fae */ /* 0x000fe200099a1016 */
[----:B------:R-:W-:-:S05]  /*1a550*/  IADD3 R34, P3, PT, R34, R0, RZ ;  /* 0x0000000022227210 */ /* 0x000fca0007f7e0ff */
[----:B------:R-:W-:Y:S01]  /*1a560*/  IMAD.X R35, R35, 0x1, R5, P3 ;  /* 0x0000000123237824 */ /* 0x000fe200018e0605 */
[----:B------:R-:W-:Y:S02]  /*1a570*/  IADD3 R104, P3, PT, R128, R0, RZ ;  /* 0x0000000080687210 */ /* 0x000fe40007f7e0ff */
[----:B-1----:R-:W-:-:S04]  /*1a580*/  SHF.R.U32.HI R252, RZ, 0x6, R252 ;  /* 0x00000006fffc7819 */ /* 0x002fc800000116fc */
[----:B------:R-:W-:-:S04]  /*1a590*/  SGXT.U32 R252, R252, 0x1 ;  /* 0x00000001fcfc781a */ /* 0x000fc80000000000 */
[----:B------:R-:W-:Y:S01]  /*1a5a0*/  LOP3.LUT R252, R252, 0x50, RZ, 0xfc, !PT ;  /* 0x00000050fcfc7812 */ /* 0x000fe200078efcff */
[----:B------:R-:W-:Y:S01]  /*1a5b0*/  IMAD.X R105, R129, 0x1, R5, P3 ;  /* 0x0000000181697824 */ /* 0x000fe200018e0605 */
[----:B------:R-:W-:Y:S02]  /*1a5c0*/  SEL R9, R9, RZ, P4 ;  /* 0x000000ff09097207 */ /* 0x000fe40002000000 */
[----:B------:R-:W-:Y:S02]  /*1a5d0*/  ISETP.GE.AND P3, PT, R252, UR4, PT ;  /* 0x00000004fc007c0c */ /* 0x000fe4000bf66270 */
[----:B------:R-:W1:Y:S01]  /*1a5e0*/  S2R R252, SR_TID.X ;  /* 0x0000000000fc7919 */ /* 0x000e620000002100 */
[----:B------:R-:W-:Y:S02]  /*1a5f0*/  SEL R10, RZ, 0x4, P5 ;  /* 0x00000004ff0a7807 */ /* 0x000fe40002800000 */
[----:B------:R-:W-:Y:S02]  /*1a600*/  ISETP.NE.U32.AND P5, PT, R9, RZ, PT ;  /* 0x000000ff0900720c */ /* 0x000fe40003fa5070 */
[----:B------:R-:W-:-:S02]  /*1a610*/  SEL R9, RZ, 0x4, P2 ;  /* 0x00000004ff097807 */ /* 0x000fc40001000000 */
[----:B------:R-:W-:Y:S02]  /*1a620*/  SEL R10, R10, RZ, P4 ;  /* 0x000000ff0a0a7207 */ /* 0x000fe40002000000 */
[----:B------:R-:W-:Y:S02]  /*1a630*/  SEL R9, R9, RZ, P4 ;  /* 0x000000ff09097207 */ /* 0x000fe40002000000 */
[----:B------:R-:W-:Y:S02]  /*1a640*/  ISETP.NE.U32.AND P2, PT, R10, RZ, PT ;  /* 0x000000ff0a00720c */ /* 0x000fe40003f45070 */
[----:B------:R-:W-:-:S03]  /*1a650*/  SHF.R.U32.HI R122, RZ, 0x6, R245 ;  /* 0x00000006ff7a7819 */ /* 0x000fc600000116f5 */
[----:B------:R-:W-:Y:S01]  /*1a660*/  LDGSTS.E [R11+0x3e000], desc[UR22][R154.64], P5 ;  /* 0x3e0000009a0b7fae */ /* 0x000fe2000a9a1016 */
[----:B------:R-:W-:Y:S02]  /*1a670*/  ISETP.NE.U32.AND P5, PT, R9, RZ, PT ;  /* 0x000000ff0900720c */ /* 0x000fe40003fa5070 */
[----:B------:R-:W-:Y:S02]  /*1a680*/  SGXT.U32 R122, R122, 0x1 ;  /* 0x000000017a7a781a */ /* 0x000fe40000000000 */
[----:B------:R-:W-:Y:S02]  /*1a690*/  SEL R9, RZ, 0x4, P6 ;  /* 0x00000004ff097807 */ /* 0x000fe40003000000 */
[----:B------:R-:W-:Y:S01]  /*1a6a0*/  LOP3.LUT R122, R122, 0x30, RZ, 0xfc, !PT ;  /* 0x000000307a7a7812 */ /* 0x000fe200078efcff */
[----:B------:R3:W-:Y:S01]  /*1a6b0*/  LDGSTS.E [R11+0x3e008], desc[UR22][R184.64], P2 ;  /* 0x3e008000b80b7fae */ /* 0x0007e200091a1016 */
[----:B------:R-:W-:Y:S02]  /*1a6c0*/  SEL R9, R9, RZ, P4 ;  /* 0x000000ff09097207 */ /* 0x000fe40002000000 */
[----:B------:R-:W-:-:S03]  /*1a6d0*/  ISETP.GE.AND P2, PT, R122, UR4, PT ;  /* 0x000000047a007c0c */ /* 0x000fc6000bf46270 */
[----:B------:R-:W-:Y:S01]  /*1a6e0*/  LDGSTS.E [R12+0x38000], desc[UR22][R186.64], P5 ;  /* 0x38000000ba0c7fae */ /* 0x000fe2000a9a1016 */
[----:B------:R-:W-:Y:S02]  /*1a6f0*/  ISETP.NE.U32.AND P5, PT, R9, RZ, PT ;  /* 0x000000ff0900720c */ /* 0x000fe40003fa5070 */
[----:B-1----:R-:W-:Y:S02]  /*1a700*/  SHF.R.U32.HI R251, RZ, 0x6, R252 ;  /* 0x00000006fffb7819 */ /* 0x002fe400000116fc */
[----:B----4-:R-:W-:Y:S02]  /*1a710*/  SHF.R.U32.HI R134, RZ, 0x6, R245 ;  /* 0x00000006ff867819 */ /* 0x010fe400000116f5 */
[----:B---3--:R-:W-:Y:S02]  /*1a720*/  SEL R11, RZ, 0x4, P2 ;  /* 0x00000004ff0b7807 */ /* 0x008fe40001000000 */
[----:B------:R-:W-:Y:S02]  /*1a730*/  SGXT.U32 R251, R251, 0x1 ;  /* 0x00000001fbfb781a */ /* 0x000fe40000000000 */
[----:B------:R-:W-:-:S02]  /*1a740*/  SEL R11, R11, RZ, P4 ;  /* 0x000000ff0b0b7207 */ /* 0x000fc40002000000 */
[----:B------:R-:W-:Y:S01]  /*1a750*/  SGXT.U32 R134, R134, 0x1 ;  /* 0x000000018686781a */ /* 0x000fe20000000000 */
[----:B------:R-:W-:Y:S01]  /*1a760*/  LDGSTS.E [R12+0x38008], desc[UR22][R188.64], P5 ;  /* 0x38008000bc0c7fae */ /* 0x000fe2000a9a1016 */
[----:B------:R-:W-:Y:S02]  /*1a770*/  SEL R9, RZ, 0x4, P3 ;  /* 0x00000004ff097807 */ /* 0x000fe40001800000 */
[----:B------:R-:W-:Y:S02]  /*1a780*/  LOP3.LUT R251, R251, 0x52, RZ, 0xfc, !PT ;  /* 0x00000052fbfb7812 */ /* 0x000fe400078efcff */
[----:B------:R-:W-:Y:S02]  /*1a790*/  ISETP.NE.U32.AND P3, PT, R11, RZ, PT ;  /* 0x000000ff0b00720c */ /* 0x000fe40003f65070 */
[----:B------:R-:W-:Y:S02]  /*1a7a0*/  LOP3.LUT R134, R134, 0x32, RZ, 0xfc, !PT ;  /* 0x0000003286867812 */ /* 0x000fe400078efcff */
[----:B------:R-:W-:-:S02]  /*1a7b0*/  ISETP.GE.AND P5, PT, R251, UR4, PT ;  /* 0x00000004fb007c0c */ /* 0x000fc4000bfa6270 */
[----:B------:R-:W-:Y:S02]  /*1a7c0*/  SHF.R.U32.HI R251, RZ, 0x6, R252 ;  /* 0x00000006fffb7819 */ /* 0x000fe400000116fc */
[----:B------:R-:W-:Y:S02]  /*1a7d0*/  ISETP.GE.AND P2, PT, R134, UR4, PT ;  /* 0x0000000486007c0c */ /* 0x000fe4000bf46270 */
[----:B------:R-:W-:Y:S02]  /*1a7e0*/  SGXT.U32 R251, R251, 0x1 ;  /* 0x00000001fbfb781a */ /* 0x000fe40000000000 */
[----:B------:R-:W-:Y:S01]  /*1a7f0*/  SEL R106, RZ, 0x4, P2 ;  /* 0x00000004ff6a7807 */ /* 0x000fe20001000000 */
[----:B------:R-:W-:Y:S01]  /*1a800*/  LDGSTS.E [R12+0x3a000], desc[UR22][R190.64], P3 ;  /* 0x3a000000be0c7fae */ /* 0x000fe200099a1016 */
[----:B------:R-:W-:Y:S02]  /*1a810*/  SEL R9, R9, RZ, P4 ;  /* 0x000000ff09097207 */ /* 0x000fe40002000000 */
[----:B------:R-:W-:-:S02]  /*1a820*/  IADD3 R96, P2, PT, R96, R0, RZ ;  /* 0x0000000060607210 */ /* 0x000fc40007f5e0ff */
[----:B------:R-:W-:Y:S02]  /*1a830*/  LOP3.LUT R251, R251, 0x70, RZ, 0xfc, !PT ;  /* 0x00000070fbfb7812 */ /* 0x000fe400078efcff */
[----:B------:R-:W-:Y:S02]  /*1a840*/  SEL R106, R106, RZ, P4 ;  /* 0x000000ff6a6a7207 */ /* 0x000fe40002000000 */
[----:B------:R-:W-:Y:S01]  /*1a850*/  ISETP.NE.U32.AND P3, PT, R9, RZ, PT ;  /* 0x000000ff0900720c */ /* 0x000fe20003f65070 */
[----:B------:R-:W-:Y:S01]  /*1a860*/  IMAD.X R97, R97, 0x1, R5, P2 ;  /* 0x0000000161617824 */ /* 0x000fe200010e0605 */
[----:B------:R-:W-:Y:S02]  /*1a870*/  SEL R9, RZ, 0x4, P5 ;  /* 0x00000004ff097807 */ /* 0x000fe40002800000 */
[----:B------:R-:W-:Y:S02]  /*1a880*/  ISETP.GE.AND P5, PT, R251, UR4, PT ;  /* 0x00000004fb007c0c */ /* 0x000fe4000bfa6270 */
[----:B------:R-:W-:-:S02]  /*1a890*/  ISETP.NE.U32.AND P2, PT, R106, RZ, PT ;  /* 0x000000ff6a00720c */ /* 0x000fc40003f45070 */
[--C-:B------:R-:W-:Y:S02]  /*1a8a0*/  SHF.R.U32.HI R251, RZ, 0x6, R252.reuse ;  /* 0x00000006fffb7819 */ /* 0x100fe400000116fc */
[----:B------:R-:W-:-:S04]  /*1a8b0*/  SHF.R.U32.HI R252, RZ, 0x6, R252 ;  /* 0x00000006fffc7819 */ /* 0x000fc800000116fc */
[----:B------:R-:W-:-:S04]  /*1a8c0*/  SGXT.U32 R252, R252, 0x1 ;  /* 0x00000001fcfc781a */ /* 0x000fc80000000000 */
[----:B------:R-:W-:Y:S01]  /*1a8d0*/  LOP3.LUT R252, R252, 0x14, RZ, 0xfc, !PT ;  /* 0x00000014fcfc7812 */ /* 0x000fe200078efcff */
[----:B------:R-:W-:Y:S03]  /*1a8e0*/  LDGSTS.E [R12+0x3a008], desc[UR22][R192.64], P2 ;  /* 0x3a008000c00c7fae */ /* 0x000fe600091a1016 */
[----:B------:R-:W-:Y:S01]  /*1a8f0*/  ISETP.GE.AND P2, PT, R252, UR4, PT ;  /* 0x00000004fc007c0c */ /* 0x000fe2000bf46270 */
[----:B------:R-:W-:Y:S01]  /*1a900*/  LDGSTS.E [R12+0x3c000], desc[UR22][R182.64], P3 ;  /* 0x3c000000b60c7fae */ /* 0x000fe200099a1016 */
[----:B------:R-:W-:Y:S01]  /*1a910*/  IADD3 R10, P6, PT, R112, R0, RZ ;  /* 0x00000000700a7210 */ /* 0x000fe20007fde0ff */
[----:B------:R-:W1:Y:S01]  /*1a920*/  S2R R252, SR_TID.X ;  /* 0x0000000000fc7919 */ /* 0x000e620000002100 */
[----:B------:R-:W-:-:S03]  /*1a930*/  SGXT.U32 R251, R251, 0x1 ;  /* 0x00000001fbfb781a */ /* 0x000fc60000000000 */
[----:B------:R-:W-:Y:S01]  /*1a940*/  IMAD.X R11, R113, 0x1, R5, P6 ;  /* 0x00000001710b7824 */ /* 0x000fe200030e0605 */
[----:B------:R-:W-:Y:S02]  /*1a950*/  IADD3 R80, P6, PT, R80, R0, RZ ;  /* 0x0000000050507210 */ /* 0x000fe40007fde0ff */
[----:B------:R-:W-:-:S03]  /*1a960*/  LOP3.LUT R251, R251, 0x72, RZ, 0xfc, !PT ;  /* 0x00000072fbfb7812 */ /* 0x000fc600078efcff */
[----:B------:R-:W-:Y:S01]  /*1a970*/  IMAD.X R81, R81, 0x1, R5, P6 ;  /* 0x0000000151517824 */ /* 0x000fe200030e0605 */
[----:B------:R-:W-:Y:S02]  /*1a980*/  ISETP.GE.AND P6, PT, R251, UR4, PT ;  /* 0x00000004fb007c0c */ /* 0x000fe4000bfc6270 */
[----:B------:R-:W3:Y:S01]  /*1a990*/  S2R R251, SR_TID.X ;  /* 0x0000000000fb7919 */ /* 0x000ee20000002100 */
[----:B------:R-:W-:Y:S02]  /*1a9a0*/  SEL R106, RZ, 0x4, P5 ;  /* 0x00000004ff6a7807 */ /* 0x000fe40002800000 */
[----:B------:R-:W-:Y:S02]  /*1a9b0*/  SEL R107, R9, RZ, P4 ;  /* 0x000000ff096b7207 */ /* 0x000fe40002000000 */
[----:B------:R-:W-:Y:S02]  /*1a9c0*/  SEL R106, R106, RZ, P4 ;  /* 0x000000ff6a6a7207 */ /* 0x000fe40002000000 */
[----:B------:R-:W-:-:S02]  /*1a9d0*/  ISETP.NE.U32.AND P5, PT, R107, RZ, PT ;  /* 0x000000ff6b00720c */ /* 0x000fc40003fa5070 */
[----:B------:R-:W-:Y:S02]  /*1a9e0*/  SEL R107, RZ, 0x4, P2 ;  /* 0x00000004ff6b7807 */ /* 0x000fe40001000000 */
[----:B------:R-:W-:Y:S02]  /*1a9f0*/  ISETP.NE.U32.AND P2, PT, R106, RZ, PT ;  /* 0x000000ff6a00720c */ /* 0x000fe40003f45070 */
[----:B------:R-:W-:Y:S02]  /*1aa00*/  SEL R9, RZ, 0x4, P6 ;  /* 0x00000004ff097807 */ /* 0x000fe40003000000 */
[----:B-1----:R-:W-:-:S05]  /*1aa10*/  SHF.R.U32.HI R252, RZ, 0x6, R252 ;  /* 0x00000006fffc7819 */ /* 0x002fca00000116fc */
[----:B------:R-:W-:Y:S01]  /*1aa20*/  LDGSTS.E [R12+0x3c008], desc[UR22][R180.64], P5 ;  /* 0x3c008000b40c7fae */ /* 0x000fe2000a9a1016 */
[----:B------:R-:W-:Y:S02]  /*1aa30*/  SEL R9, R9, RZ, P4 ;  /* 0x000000ff09097207 */ /* 0x000fe40002000000 */
[----:B------:R-:W-:Y:S01]  /*1aa40*/  SGXT.U32 R252, R252, 0x1 ;  /* 0x00000001fcfc781a */ /* 0x000fe20000000000 */
[----:B------:R-:W-:Y:S01]  /*1aa50*/  LDGSTS.E [R12+0x3e000], desc[UR22][R178.64], P2 ;  /* 0x3e000000b20c7fae */ /* 0x000fe200091a1016 */
[----:B------:R-:W-:Y:S02]  /*1aa60*/  SHF.R.U32.HI R136, RZ, 0x6, R245 ;  /* 0x00000006ff887819 */ /* 0x000fe400000116f5 */
[----:B------:R-:W-:Y:S02]  /*1aa70*/  LOP3.LUT R252, R252, 0x16, RZ, 0xfc, !PT ;  /* 0x00000016fcfc7812 */ /* 0x000fe400078efcff */
[----:B------:R-:W-:Y:S02]  /*1aa80*/  SEL R107, R107, RZ, P4 ;  /* 0x000000ff6b6b7207 */ /* 0x000fe40002000000 */
[----:B------:R-:W-:-:S02]  /*1aa90*/  ISETP.NE.U32.AND P3, PT, R9, RZ, PT ;  /* 0x000000ff0900720c */ /* 0x000fc40003f65070 */
[----:B------:R-:W-:Y:S02]  /*1aaa0*/  ISETP.GE.AND P2, PT, R252, UR4, PT ;  /* 0x00000004fc007c0c */ /* 0x000fe4000bf46270 */
[----:B------:R-:W-:Y:S02]  /*1aab0*/  SGXT.U32 R136, R136, 0x1 ;  /* 0x000000018888781a */ /* 0x000fe40000000000 */
[----:B------:R-:W-:Y:S02]  /*1aac0*/  ISETP.NE.U32.AND P5, PT, R107, RZ, PT ;  /* 0x000000ff6b00720c */ /* 0x000fe40003fa5070 */
[--C-:B---3--:R-:W-:Y:S02]  /*1aad0*/  SHF.R.U32.HI R252, RZ, 0x6, R251.reuse ;  /* 0x00000006fffc7819 */ /* 0x108fe400000116fb */
[----:B------:R-:W-:Y:S02]  /*1aae0*/  SEL R9, RZ, 0x4, P2 ;  /* 0x00000004ff097807 */ /* 0x000fe40001000000 */
[----:B------:R-:W-:Y:S01]  /*1aaf0*/  SHF.R.U32.HI R251, RZ, 0x6, R251 ;  /* 0x00000006fffb7819 */ /* 0x000fe200000116fb */
[----:B------:R1:W-:Y:S01]  /*1ab00*/  LDGSTS.E [R12+0x3e008], desc[UR22][R176.64], P3 ;  /* 0x3e008000b00c7fae */ /* 0x0003e200099a1016 */
[----:B------:R-:W-:-:S02]  /*1ab10*/  IADD3 R64, P6, PT, R64, R0, RZ ;  /* 0x0000000040407210 */ /* 0x000fc40007fde0ff */
[----:B------:R-:W-:Y:S02]  /*1ab20*/  LOP3.LUT R136, R136, 0x34, RZ, 0xfc, !PT ;  /* 0x0000003488887812 */ /* 0x000fe400078efcff */
[----:B------:R-:W-:Y:S02]  /*1ab30*/  SHF.R.U32.HI R128, RZ, 0x6, R245 ;  /* 0x00000006ff807819 */ /* 0x000fe400000116f5 */
[----:B------:R-:W-:Y:S02]  /*1ab40*/  SEL R9, R9, RZ, P4 ;  /* 0x000000ff09097207 */ /* 0x000fe40002000000 */
[----:B------:R-:W-:Y:S01]  /*1ab50*/  SGXT.U32 R251, R251, 0x1 ;  /* 0x00000001fbfb781a */ /* 0x000fe20000000000 */
[----:B------:R-:W-:Y:S01]  /*1ab60*/  IMAD.X R65, R65, 0x1, R5, P6 ;  /* 0x0000000141417824 */ /* 0x000fe200030e0605 */
[----:B------:R-:W-:Y:S01]  /*1ab70*/  SGXT.U32 R128, R128, 0x1 ;  /* 0x000000018080781a */ /* 0x000fe20000000000 */
[----:B------:R-:W3:Y:S01]  /*1ab80*/  S2R R138, SR_TID.X ;  /* 0x00000000008a7919 */ /* 0x000ee20000002100 */
[----:B------:R-:W-:-:S02]  /*1ab90*/  ISETP.GE.AND P2, PT, R136, UR4, PT ;  /* 0x0000000488007c0c */ /* 0x000fc4000bf46270 */
[----:B------:R-:W-:Y:S01]  /*1aba0*/  SGXT.U32 R252, R252, 0x1 ;  /* 0x00000001fcfc781a */ /* 0x000fe20000000000 */
[----:B------:R-:W-:Y:S01]  /*1abb0*/  LDGSTS.E [R13+0x38000], desc[UR22][R194.64], P5 ;  /* 0x38000000c20d7fae */ /* 0x000fe2000a9a1016 */
[----:B------:R-:W-:Y:S02]  /*1abc0*/  IADD3 R48, P6, PT, R48, R0, RZ ;  /* 0x0000000030307210 */ /* 0x000fe40007fde0ff */
[----:B------:R-:W-:Y:S02]  /*1abd0*/  ISETP.NE.U32.AND P3, PT, R9, RZ, PT ;  /* 0x000000ff0900720c */ /* 0x000fe40003f65070 */
[----:B------:R-:W-:Y:S02]  /*1abe0*/  LOP3.LUT R251, R251, 0x54, RZ, 0xfc, !PT ;  /* 0x00000054fbfb7812 */ /* 0x000fe400078efcff */
[----:B------:R-:W-:Y:S02]  /*1abf0*/  LOP3.LUT R128, R128, 0x36, RZ, 0xfc, !PT ;  /* 0x0000003680807812 */ /* 0x000fe400078efcff */
[----:B------:R-:W-:-:S02]  /*1ac00*/  SEL R9, RZ, 0x4, P2 ;  /* 0x00000004ff097807 */ /* 0x000fc40001000000 */
[----:B------:R-:W-:Y:S01]  /*1ac10*/  LOP3.LUT R252, R252, 0x56, RZ, 0xfc, !PT ;  /* 0x00000056fcfc7812 */ /* 0x000fe200078efcff */
[----:B------:R-:W-:Y:S01]  /*1ac20*/  IMAD.X R49, R49, 0x1, R5, P6 ;  /* 0x0000000131317824 */ /* 0x000fe200030e0605 */
[----:B------:R-:W-:Y:S02]  /*1ac30*/  ISETP.GE.AND P5, PT, R251, UR4, PT ;  /* 0x00000004fb007c0c */ /* 0x000fe4000bfa6270 */
[----:B------:R-:W-:Y:S01]  /*1ac40*/  ISETP.GE.AND P6, PT, R128, UR4, PT ;  /* 0x0000000480007c0c */ /* 0x000fe2000bfc6270 */
[----:B------:R-:W-:Y:S01]  /*1ac50*/  LDGSTS.E [R13+0x38008], desc[UR22][R196.64], P3 ;  /* 0x38008000c40d7fae */ /* 0x000fe200099a1016 */
[----:B------:R-:W-:Y:S02]  /*1ac60*/  SEL R9, R9, RZ, P4 ;  /* 0x000000ff09097207 */ /* 0x000fe40002000000 */
[----:B------:R-:W-:Y:S02]  /*1ac70*/  ISETP.GE.AND P2, PT, R252, UR4, PT ;  /* 0x00000004fc007c0c */ /* 0x000fe4000bf46270 */
[----:B-1----:R-:W-:-:S02]  /*1ac80*/  SEL R12, RZ, 0x4, P5 ;  /* 0x00000004ff0c7807 */ /* 0x002fc40002800000 */
[----:B------:R-:W-:Y:S02]  /*1ac90*/  SEL R107, RZ, 0x4, P6 ;  /* 0x00000004ff6b7807 */ /* 0x000fe40003000000 */
[----:B------:R-:W-:Y:S02]  /*1aca0*/  ISETP.NE.U32.AND P5, PT, R9, RZ, PT ;  /* 0x000000ff0900720c */ /* 0x000fe40003fa5070 */
[----:B------:R-:W-:Y:S02]  /*1acb0*/  SEL R9, RZ, 0x4, P2 ;  /* 0x00000004ff097807 */ /* 0x000fe40001000000 */
[-C--:B------:R-:W-:Y:S02]  /*1acc0*/  IADD3 R106, P2, PT, R142, R0.reuse, RZ ;  /* 0x000000008e6a7210 */ /* 0x080fe40007f5e0ff */
[----:B------:R-:W-:Y:S02]  /*1acd0*/  SEL R113, R107, RZ, P4 ;  /* 0x000000ff6b717207 */ /* 0x000fe40002000000 */
[----:B------:R-:W-:Y:S01]  /*1ace0*/  IADD3 R28, P6, PT, R28, R0, RZ ;  /* 0x000000001c1c7210 */ /* 0x000fe20007fde0ff */
[----:B------:R-:W-:Y:S01]  /*1acf0*/  IMAD.X R107, R143, 0x1, R5, P2 ;  /* 0x000000018f6b7824 */ /* 0x000fe200010e0605 */
[----:B------:R-:W-:-:S02]  /*1ad00*/  SHF.R.U32.HI R129, RZ, 0x6, R245 ;  /* 0x00000006ff817819 */ /* 0x000fc400000116f5 */
[----:B------:R-:W-:Y:S02]  /*1ad10*/  ISETP.NE.U32.AND P2, PT, R113, RZ, PT ;  /* 0x000000ff7100720c */ /* 0x000fe40003f45070 */
[----:B------:R-:W-:Y:S01]  /*1ad20*/  SHF.R.U32.HI R131, RZ, 0x6, R245 ;  /* 0x00000006ff837819 */ /* 0x000fe200000116f5 */
[----:B------:R-:W-:Y:S01]  /*1ad30*/  IMAD.X R29, R29, 0x1, R5, P6 ;  /* 0x000000011d1d7824 */ /* 0x000fe200030e0605 */
[----:B------:R-:W-:Y:S01]  /*1ad40*/  SGXT.U32 R129, R129, 0x1 ;  /* 0x000000018181781a */ /* 0x000fe20000000000 */
[----:B------:R-:W1:Y:S01]  /*1ad50*/  S2R R252, SR_TID.X ;  /* 0x0000000000fc7919 */ /* 0x000e620000002100 */
[----:B------:R-:W-:Y:S02]  /*1ad60*/  IADD3 R112, P6, PT, R126, R0, RZ ;  /* 0x000000007e707210 */ /* 0x000fe40007fde0ff */
[----:B------:R-:W-:Y:S01]  /*1ad70*/  SGXT.U32 R131, R131, 0x1 ;  /* 0x000000018383781a */ /* 0x000fe20000000000 */
[----:B------:R-:W-:Y:S01]  /*1ad80*/  LDGSTS.E [R13+0x3a000], desc[UR22][R198.64], P5 ;  /* 0x3a000000c60d7fae */ /* 0x000fe2000a9a1016 */
[----:B------:R-:W-:-:S02]  /*1ad90*/  LOP3.LUT R129, R129, 0x74, RZ, 0xfc, !PT ;  /* 0x0000007481817812 */ /* 0x000fc400078efcff */
[----:B------:R-:W-:Y:S02]  /*1ada0*/  SEL R12, R12, RZ, P4 ;  /* 0x000000ff0c0c7207 */ /* 0x000fe40002000000 */
[----:B------:R-:W-:Y:S01]  /*1adb0*/  SEL R9, R9, RZ, P4 ;  /* 0x000000ff09097207 */ /* 0x000fe20002000000 */
[----:B------:R-:W-:Y:S01]  /*1adc0*/  IMAD.X R113, R127, 0x1, R5, P6 ;  /* 0x000000017f717824 */ /* 0x000fe200030e0605 */
[----:B------:R-:W-:Y:S01]  /*1add0*/  LOP3.LUT R131, R131, 0x76, RZ, 0xfc, !PT ;  /* 0x0000007683837812 */ /* 0x000fe200078efcff */
[----:B------:R-:W-:Y:S01]  /*1ade0*/  LDGSTS.E [R13+0x3a008], desc[UR22][R200.64], P2 ;  /* 0x3a008000c80d7fae */ /* 0x000fe200091a1016 */
[----:B------:R-:W-:Y:S02]  /*1adf0*/  ISETP.GE.AND P6, PT, R129, UR4, PT ;  /* 0x0000000481007c0c */ /* 0x000fe4000bfc6270 */
[----:B------:R-:W-:Y:S02]  /*1ae00*/  ISETP.NE.U32.AND P3, PT, R12, RZ, PT ;  /* 0x000000ff0c00720c */ /* 0x000fe40003f65070 */
[----:B------:R-:W-:-:S02]  /*1ae10*/  ISETP.NE.U32.AND P5, PT, R9, RZ, PT ;  /* 0x000000ff0900720c */ /* 0x000fc40003fa5070 */
[----:B------:R-:W-:Y:S02]  /*1ae20*/  ISETP.GE.AND P2, PT, R131, UR4, PT ;  /* 0x0000000483007c0c */ /* 0x000fe4000bf46270 */
[----:B------:R-:W-:Y:S02]  /*1ae30*/  SEL R12, RZ, 0x4, P6 ;  /* 0x00000004ff0c7807 */ /* 0x000fe40003000000 */
[----:B------:R-:W-:Y:S02]  /*1ae40*/  IADD3 R110, P6, PT, R110, R0, RZ ;  /* 0x000000006e6e7210 */ /* 0x000fe40007fde0ff */
[----:B---3--:R-:W-:Y:S02]  /*1ae50*/  SHF.R.U32.HI R130, RZ, 0x6, R138 ;  /* 0x00000006ff827819 */ /* 0x008fe4000001168a */
[----:B------:R-:W-:Y:S01]  /*1ae60*/  SEL R9, RZ, 0x4, P2 ;  /* 0x00000004ff097807 */ /* 0x000fe20001000000 */
[----:B------:R-:W-:Y:S01]  /*1ae70*/  IMAD.X R111, R111, 0x1, R5, P6 ;  /* 0x000000016f6f7824 */ /* 0x000fe200030e0605 */
[----:B------:R-:W-:Y:S01]  /*1ae80*/  SGXT.U32 R130, R130, 0x1 ;  /* 0x000000018282781a */ /* 0x000fe20000000000 */
[----:B------:R-:W-:Y:S01]  /*1ae90*/  LDGSTS.E [R13+0x3c000], desc[UR22][R174.64], P3 ;  /* 0x3c000000ae0d7fae */ /* 0x000fe200099a1016 */
[----:B------:R-:W-:-:S02]  /*1aea0*/  SEL R12, R12, RZ, P4 ;  /* 0x000000ff0c0c7207 */ /* 0x000fc40002000000 */
[----:B------:R-:W-:Y:S01]  /*1aeb0*/  SEL R9, R9, RZ, P4 ;  /* 0x000000ff09097207 */ /* 0x000fe20002000000 */
[----:B------:R-:W-:Y:S01]  /*1aec0*/  LDGSTS.E [R13+0x3c008], desc[UR22][R172.64], P5 ;  /* 0x3c008000ac0d7fae */ /* 0x000fe2000a9a1016 */
[----:B------:R-:W-:Y:S02]  /*1aed0*/  IADD3 R78, P6, PT, R78, R0, RZ ;  /* 0x000000004e4e7210 */ /* 0x000fe40007fde0ff */
[----:B------:R-:W-:Y:S02]  /*1aee0*/  LOP3.LUT R130, R130, 0x18, RZ, 0xfc, !PT ;  /* 0x0000001882827812 */ /* 0x000fe400078efcff */
[----:B------:R-:W-:Y:S01]  /*1aef0*/  ISETP.NE.U32.AND P2, PT, R12, RZ, PT ;  /* 0x000000ff0c00720c */ /* 0x000fe20003f45070 */
[----:B------:R-:W-:Y:S01]  /*1af00*/  IMAD.X R79, R79, 0x1, R5, P6 ;  /* 0x000000014f4f7824 */ /* 0x000fe200030e0605 */
[----:B------:R-:W-:Y:S02]  /*1af10*/  ISETP.NE.U32.AND P5, PT, R9, RZ, PT ;  /* 0x000000ff0900720c */ /* 0x000fe40003fa5070 */
[----:B------:R-:W-:-:S02]  /*1af20*/  SHF.R.U32.HI R238, RZ, 0x6, R138 ;  /* 0x00000006ffee7819 */ /* 0x000fc4000001168a */
[----:B------:R-:W-:Y:S02]  /*1af30*/  ISETP.GE.AND P6, PT, R130, UR4, PT ;  /* 0x0000000482007c0c */ /* 0x000fe4000bfc6270 */
[----:B------:R-:W-:Y:S02]  /*1af40*/  SGXT.U32 R238, R238, 0x1 ;  /* 0x00000001eeee781a */ /* 0x000fe40000000000 */
[----:B------:R-:W-:Y:S02]  /*1af50*/  SEL R9, RZ, 0x4, P6 ;  /* 0x00000004ff097807 */ /* 0x000fe40003000000 */
[----:B------:R-:W-:Y:S01]  /*1af60*/  IADD3 R94, P3, PT, R94, R0, RZ ;  /* 0x000000005e5e7210 */ /* 0x000fe20007f7e0ff */
[----:B------:R-:W-:Y:S01]  /*1af70*/  LDGSTS.E [R13+0x3e000], desc[UR22][R170.64], P2 ;  /* 0x3e000000aa0d7fae */ /* 0x000fe200091a1016 */
[--C-:B------:R-:W-:Y:S02]  /*1af80*/  SHF.R.U32.HI R127, RZ, 0x6, R245.reuse ;  /* 0x00000006ff7f7819 */ /* 0x100fe400000116f5 */
[----:B------:R-:W-:-:S02]  /*1af90*/  SHF.R.U32.HI R126, RZ, 0x6, R245 ;  /* 0x00000006ff7e7819 */ /* 0x000fc400000116f5 */
[----:B------:R-:W-:Y:S02]  /*1afa0*/  LOP3.LUT R238, R238, 0x1a, RZ, 0xfc, !PT ;  /* 0x0000001aeeee7812 */ /* 0x000fe400078efcff */
[----:B------:R-:W-:Y:S01]  /*1afb0*/  SEL R9, R9, RZ, P4 ;  /* 0x000000ff09097207 */ /* 0x000fe20002000000 */
[----:B------:R-:W-:Y:S01]  /*1afc0*/  IMAD.X R95, R95, 0x1, R5, P3 ;  /* 0x000000015f5f7824 */ /* 0x000fe200018e0605 */
[----:B------:R-:W-:Y:S01]  /*1afd0*/  SGXT.U32 R127, R127, 0x1 ;  /* 0x000000017f7f781a */ /* 0x000fe20000000000 */
[----:B------:R3:W-:Y:S01]  /*1afe0*/  LDGSTS.E [R13+0x3e008], desc[UR22][R168.64], P5 ;  /* 0x3e008000a80d7fae */ /* 0x0007e2000a9a1016 */
[----:B------:R-:W-:Y:S02]  /*1aff0*/  SGXT.U32 R126, R126, 0x1 ;  /* 0x000000017e7e781a */ /* 0x000fe40000000000 */
[----:B------:R-:W-:Y:S02]  /*1b000*/  ISETP.GE.AND P2, PT, R238, UR4, PT ;  /* 0x00000004ee007c0c */ /* 0x000fe4000bf46270 */
[----:B------:R-:W-:-:S02]  /*1b010*/  IADD3 R62, P3, PT, R62, R0, RZ ;  /* 0x000000003e3e7210 */ /* 0x000fc40007f7e0ff */
[----:B------:R-:W-:Y:S02]  /*1b020*/  ISETP.NE.U32.AND P5, PT, R9, RZ, PT ;  /* 0x000000ff0900720c */ /* 0x000fe40003fa5070 */
[----:B------:R-:W-:Y:S02]  /*1b030*/  LOP3.LUT R127, R127, 0x38, RZ, 0xfc, !PT ;  /* 0x000000387f7f7812 */ /* 0x000fe400078efcff */
[----:B------:R-:W-:Y:S02]  /*1b040*/  LOP3.LUT R126, R126, 0x3a, RZ, 0xfc, !PT ;  /* 0x0000003a7e7e7812 */ /* 0x000fe400078efcff */
[----:B-1----:R-:W-:Y:S02]  /*1b050*/  SHF.R.U32.HI R251, RZ, 0x6, R252 ;  /* 0x00000006fffb7819 */ /* 0x002fe400000116fc */
[----:B---3--:R-:W-:Y:S01]  /*1b060*/  SEL R13, RZ, 0x4, P2 ;  /* 0x00000004ff0d7807 */ /* 0x008fe20001000000 */
[----:B------:R-:W-:Y:S01]  /*1b070*/  IMAD.X R63, R63, 0x1, R5, P3 ;  /* 0x000000013f3f7824 */ /* 0x000fe200018e0605 */
[----:B------:R-:W-:-:S02]  /*1b080*/  ISETP.GE.AND P2, PT, R127, UR4, PT ;  /* 0x000000047f007c0c */ /* 0x000fc4000bf46270 */
[----:B------:R-:W-:Y:S01]  /*1b090*/  ISETP.GE.AND P3, PT, R126, UR4, PT ;  /* 0x000000047e007c0c */ /* 0x000fe2000bf66270 */
[----:B------:R-:W-:Y:S01]  /*1b0a0*/  LDGSTS.E [R14+0x38000], desc[UR22][R204.64], P5 ;  /* 0x38000000cc0e7fae */ /* 0x000fe2000a9a1016 */
[----:B------:R-:W-:Y:S02]  /*1b0b0*/  SGXT.U32 R251, R251, 0x1 ;  /* 0x00000001fbfb781a */ /* 0x000fe40000000000 */
[----:B------:R-:W-:Y:S02]  /*1b0c0*/  SEL R13, R13, RZ, P4 ;  /* 0x000000ff0d0d7207 */ /* 0x000fe40002000000 */
[----:B------:R-:W-:Y:S02]  /*1b0d0*/  SEL R114, RZ, 0x4, P2 ;  /* 0x00000004ff727807 */ /* 0x000fe40001000000 */
[----:B------:R-:W-:Y:S02]  /*1b0e0*/  SEL R9, RZ, 0x4, P3 ;  /* 0x00000004ff097807 */ /* 0x000fe40001800000 */
[----:B------:R-:W-:-:S02]  /*1b0f0*/  LOP3.LUT R251, R251, 0x58, RZ, 0xfc, !PT ;  /* 0x00000058fbfb7812 */ /* 0x000fc400078efcff */
[----:B------:R-:W-:Y:S02]  /*1b100*/  ISETP.NE.U32.AND P3, PT, R13, RZ, PT ;  /* 0x000000ff0d00720c */ /* 0x000fe40003f65070 */
[----:B------:R-:W-:Y:S02]  /*1b110*/  IADD3 R26, P2, PT, R26, R0, RZ ;  /* 0x000000001a1a7210 */ /* 0x000fe40007f5e0ff */
[----:B------:R-:W-:Y:S02]  /*1b120*/  SEL R114, R114, RZ, P4 ;  /* 0x000000ff72727207 */ /* 0x000fe40002000000 */
[----:B------:R-:W-:Y:S02]  /*1b130*/  ISETP.GE.AND P5, PT, R251, UR4, PT ;  /* 0x00000004fb007c0c */ /* 0x000fe4000bfa6270 */
[----:B------:R-:W-:Y:S01]  /*1b140*/  SHF.R.U32.HI R251, RZ, 0x6, R252 ;  /* 0x00000006fffb7819 */ /* 0x000fe200000116fc */
[----:B------:R-:W-:Y:S01]  /*1b150*/  IMAD.X R27, R27, 0x1, R5, P2 ;  /* 0x000000011b1b7824 */ /* 0x000fe200010e0605 */
[----:B------:R-:W-:-:S02]  /*1b160*/  ISETP.NE.U32.AND P2, PT, R114, RZ, PT ;  /* 0x000000ff7200720c */ /* 0x000fc40003f45070 */
[----:B------:R-:W-:Y:S01]  /*1b170*/  SGXT.U32 R251, R251, 0x1 ;  /* 0x00000001fbfb781a */ /* 0x000fe20000000000 */
[----:B------:R-:W-:Y:S01]  /*1b180*/  LDGSTS.E [R14+0x38008], desc[UR22][R206.64], P3 ;  /* 0x38008000ce0e7fae */ /* 0x000fe200099a1016 */
[----:B------:R-:W-:Y:S02]  /*1b190*/  SHF.R.U32.HI R252, RZ, 0x6, R252 ;  /* 0x00000006fffc7819 */ /* 0x000fe400000116fc */
[----:B------:R-:W-:Y:S02]  /*1b1a0*/  SEL R9, R9, RZ, P4 ;  /* 0x000000ff09097207 */ /* 0x000fe40002000000 */
[----:B------:R-:W-:Y:S02]  /*1b1b0*/  LOP3.LUT R251, R251, 0x5a, RZ, 0xfc, !PT ;  /* 0x0000005afbfb7812 */ /* 0x000fe400078efcff */
[----:B------:R-:W-:Y:S02]  /*1b1c0*/  SGXT.U32 R252, R252, 0x1 ;  /* 0x00000001fcfc781a */ /* 0x000fe40000000000 */
[----:B------:R-:W-:Y:S01]  /*1b1d0*/  ISETP.NE.U32.AND P3, PT, R9, RZ, PT ;  /* 0x000000ff0900720c */ /* 0x000fe20003f65070 */
[----:B------:R-:W-:Y:S01]  /*1b1e0*/  LDGSTS.E [R14+0x3a000], desc[UR22][R208.64], P2 ;  /* 0x3a000000d00e7fae */ /* 0x000fe200091a1016 */
[----:B------:R-:W-:-:S02]  /*1b1f0*/  SEL R9, RZ, 0x4, P5 ;  /* 0x00000004ff097807 */ /* 0x000fc40002800000 */
[----:B------:R-:W-:Y:S02]  /*1b200*/  ISETP.GE.AND P5, PT, R251, UR4, PT ;  /* 0x00000004fb007c0c */ /* 0x000fe4000bfa6270 */
[----:B------:R-:W-:Y:S02]  /*1b210*/  LOP3.LUT R252, R252, 0x78, RZ, 0xfc, !PT ;  /* 0x00000078fcfc7812 */ /* 0x000fe400078efcff */
[-C--:B------:R-:W-:Y:S02]  /*1b220*/  IADD3 R12, P6, PT, R46, R0.reuse, RZ ;  /* 0x000000002e0c7210 */ /* 0x080fe40007fde0ff */
[----:B------:R-:W-:Y:S02]  /*1b230*/  SEL R9, R9, RZ, P4 ;  /* 0x000000ff09097207 */ /* 0x000fe40002000000 */
[----:B------:R-:W-:Y:S01]  /*1b240*/  SEL R115, RZ, 0x4, P5 ;  /* 0x00000004ff737807 */ /* 0x000fe20002800000 */
[----:B------:R-:W-:Y:S01]  /*1b250*/  IMAD.X R13, R47, 0x1, R5, P6 ;  /* 0x000000012f0d7824 */ /* 0x000fe200030e0605 */
[----:B------:R-:W-:Y:S01]  /*1b260*/  ISETP.GE.AND P2, PT, R252, UR4, PT ;  /* 0x00000004fc007c0c */ /* 0x000fe2000bf46270 */
[----:B------:R-:W-:Y:S01]  /*1b270*/  LDGSTS.E [R14+0x3a008], desc[UR22][R210.64], P3 ;  /* 0x3a008000d20e7fae */ /* 0x000fe200099a1016 */
[----:B------:R-:W-:-:S02]  /*1b280*/  IADD3 R46, P6, PT, R140, R0, RZ ;  /* 0x000000008c2e7210 */ /* 0x000fc40007fde0ff */
[----:B------:R-:W-:Y:S01]  /*1b290*/  ISETP.NE.U32.AND P5, PT, R9, RZ, PT ;  /* 0x000000ff0900720c */ /* 0x000fe20003fa5070 */
[----:B------:R-:W1:Y:S01]  /*1b2a0*/  S2R R252, SR_TID.X ;  /* 0x0000000000fc7919 */ /* 0x000e620000002100 */
[----:B------:R-:W-:Y:S01]  /*1b2b0*/  SEL R9, R115, RZ, P4 ;  /* 0x000000ff73097207 */ /* 0x000fe20002000000 */
[----:B------:R-:W-:Y:S01]  /*1b2c0*/  IMAD.X R47, R141, 0x1, R5, P6 ;  /* 0x000000018d2f7824 */ /* 0x000fe200030e0605 */
[----:B------:R-:W-:Y:S02]  /*1b2d0*/  SEL R118, RZ, 0x4, P2 ;  /* 0x00000004ff767807 */ /* 0x000fe40001000000 */
[----:B------:R-:W-:Y:S02]  /*1b2e0*/  ISETP.NE.U32.AND P2, PT, R9, RZ, PT ;  /* 0x000000ff0900720c */ /* 0x000fe40003f45070 */
[----:B------:R-:W-:Y:S02]  /*1b2f0*/  IADD3 R114, P6, PT, R124, R0, RZ ;  /* 0x000000007c727210 */ /* 0x000fe40007fde0ff */
[----:B------:R-:W-:-:S02]  /*1b300*/  SHF.R.U32.HI R135, RZ, 0x6, R245 ;  /* 0x00000006ff877819 */ /* 0x000fc400000116f5 */
[----:B------:R-:W-:Y:S01]  /*1b310*/  SHF.R.U32.HI R121, RZ, 0x6, R138 ;  /* 0x00000006ff797819 */ /* 0x000fe2000001168a */
[----:B------:R-:W-:Y:S01]  /*1b320*/  IMAD.X R115, R125, 0x1, R5, P6 ;  /* 0x000000017d737824 */ /* 0x000fe200030e0605 */
[----:B------:R-:W-:Y:S01]  /*1b330*/  SGXT.U32 R135, R135, 0x1 ;  /* 0x000000018787781a */ /* 0x000fe20000000000 */
[----:B------:R-:W-:Y:S01]  /*1b340*/  LDGSTS.E [R14+0x3c000], desc[UR22][R166.64], P5 ;  /* 0x3c000000a60e7fae */ /* 0x000fe2000a9a1016 */
[----:B------:R-:W-:Y:S02]  /*1b350*/  SGXT.U32 R121, R121, 0x1 ;  /* 0x000000017979781a */ /* 0x000fe40000000000 */
[----:B------:R-:W-:Y:S01]  /*1b360*/  IADD3 R108, P6, PT, R108, R0, RZ ;  /* 0x000000006c6c7210 */ /* 0x000fe20007fde0ff */
[----:B------:R-:W-:Y:S01]  /*1b370*/  LDGSTS.E [R14+0x3c008], desc[UR22][R164.64], P2 ;  /* 0x3c008000a40e7fae */ /* 0x000fe200091a1016 */
[----:B------:R-:W-:Y:S02]  /*1b380*/  SEL R118, R118, RZ, P4 ;  /* 0x000000ff76767207 */ /* 0x000fe40002000000 */
[----:B------:R-:W-:-:S02]  /*1b390*/  LOP3.LUT R135, R135, 0x7a, RZ, 0xfc, !PT ;  /* 0x0000007a87877812 */ /* 0x000fc400078efcff */
[----:B------:R-:W-:Y:S01]  /*1b3a0*/  LOP3.LUT R121, R121, 0x1c, RZ, 0xfc, !PT ;  /* 0x0000001c79797812 */ /* 0x000fe200078efcff */
[----:B------:R-:W-:Y:S01]  /*1b3b0*/  IMAD.X R109, R109, 0x1, R5, P6 ;  /* 0x000000016d6d7824 */ /* 0x000fe200030e0605 */
[----:B------:R-:W-:Y:S02]  /*1b3c0*/  ISETP.NE.U32.AND P3, PT, R118, RZ, PT ;  /* 0x000000ff7600720c */ /* 0x000fe40003f65070 */
[----:B------:R-:W-:Y:S02]  /*1b3d0*/  ISETP.GE.AND P6, PT, R135, UR4, PT ;  /* 0x0000000487007c0c */ /* 0x000fe4000bfc6270 */
[----:B------:R-:W-:Y:S01]  /*1b3e0*/  ISETP.GE.AND P2, PT, R121, UR4, PT ;  /* 0x0000000479007c0c */ /* 0x000fe2000bf46270 */
[----:B------:R-:W3:Y:S01]  /*1b3f0*/  S2R R125, SR_TID.X ;  /* 0x00000000007d7919 */ /* 0x000ee20000002100 */
[----:B------:R-:W-:Y:S02]  /*1b400*/  SEL R9, RZ, 0x4, P6 ;  /* 0x00000004ff097807 */ /* 0x000fe40003000000 */
[----:B------:R-:W-:-:S02]  /*1b410*/  SEL R118, RZ, 0x4, P2 ;  /* 0x00000004ff767807 */ /* 0x000fc40001000000 */
[----:B------:R-:W-:Y:S02]  /*1b420*/  SEL R9, R9, RZ, P4 ;  /* 0x000000ff09097207 */ /* 0x000fe40002000000 */
[----:B------:R-:W-:Y:S01]  /*1b430*/  SEL R118, R118, RZ, P4 ;  /* 0x000000ff76767207 */ /* 0x000fe20002000000 */
[----:B------:R-:W-:Y:S01]  /*1b440*/  LDGSTS.E [R14+0x3e000], desc[UR22][R162.64], P3 ;  /* 0x3e000000a20e7fae */ /* 0x000fe200099a1016 */
[----:B------:R-:W-:Y:S02]  /*1b450*/  ISETP.NE.U32.AND P2, PT, R9, RZ, PT ;  /* 0x000000ff0900720c */ /* 0x000fe40003f45070 */
[----:B------:R-:W-:Y:S02]  /*1b460*/  ISETP.NE.U32.AND P3, PT, R118, RZ, PT ;  /* 0x000000ff7600720c */ /* 0x000fe40003f65070 */
[--C-:B-1----:R-:W-:Y:S02]  /*1b470*/  SHF.R.U32.HI R251, RZ, 0x6, R252.reuse ;  /* 0x00000006fffb7819 */ /* 0x102fe400000116fc */
[----:B------:R-:W-:-:S04]  /*1b480*/  SHF.R.U32.HI R252, RZ, 0x6, R252 ;  /* 0x00000006fffc7819 */ /* 0x000fc800000116fc */
[----:B------:R-:W-:-:S03]  /*1b490*/  SGXT.U32 R252, R252, 0x1 ;  /* 0x00000001fcfc781a */ /* 0x000fc60000000000 */
[----:B------:R1:W-:Y:S01]  /*1b4a0*/  LDGSTS.E [R14+0x3e008], desc[UR22][R160.64], P2 ;  /* 0x3e008000a00e7fae */ /* 0x0003e200091a1016 */
[----:B------:R-:W-:-:S03]  /*1b4b0*/  LOP3.LUT R252, R252, 0x3e, RZ, 0xfc, !PT ;  /* 0x0000003efcfc7812 */ /* 0x000fc600078efcff */
[----:B------:R-:W-:Y:S01]  /*1b4c0*/  LDGSTS.E [R15+0x38000], desc[UR22][R212.64], P3 ;  /* 0x38000000d40f7fae */ /* 0x000fe200099a1016 */
[----:B------:R-:W-:Y:S02]  /*1b4d0*/  ISETP.GE.AND P3, PT, R252, UR4, PT ;  /* 0x00000004fc007c0c */ /* 0x000fe4000bf66270 */
[----:B------:R-:W4:Y:S01]  /*1b4e0*/  S2R R252, SR_TID.X ;  /* 0x0000000000fc7919 */ /* 0x000f220000002100 */
[----:B------:R-:W-:Y:S02]  /*1b4f0*/  SHF.R.U32.HI R123, RZ, 0x6, R138 ;  /* 0x00000006ff7b7819 */ /* 0x000fe4000001168a */
[----:B---3--:R-:W-:Y:S02]  /*1b500*/  SHF.R.U32.HI R124, RZ, 0x6, R125 ;  /* 0x00000006ff7c7819 */ /* 0x008fe4000001167d */
[----:B------:R-:W-:Y:S02]  /*1b510*/  SGXT.U32 R123, R123, 0x1 ;  /* 0x000000017b7b781a */ /* 0x000fe40000000000 */
[----:B------:R-:W-:-:S02]  /*1b520*/  SGXT.U32 R124, R124, 0x1 ;  /* 0x000000017c7c781a */ /* 0x000fc40000000000 */
[----:B------:R-:W-:Y:S02]  /*1b530*/  LOP3.LUT R123, R123, 0x1e, RZ, 0xfc, !PT ;  /* 0x0000001e7b7b7812 */ /* 0x000fe400078efcff */
[----:B------:R-:W-:Y:S02]  /*1b540*/  LOP3.LUT R124, R124, 0x3c, RZ, 0xfc, !PT ;  /* 0x0000003c7c7c7812 */ /* 0x000fe400078efcff */
[----:B------:R-:W-:-:S04]  /*1b550*/  ISETP.GE.AND P5, PT, R123, UR4, PT ;  /* 0x000000047b007c0c */ /* 0x000fc8000bfa6270 */
[----:B------:R-:W-:Y:S02]  /*1b560*/  SEL R9, RZ, 0x4, P5 ;  /* 0x00000004ff097807 */ /* 0x000fe40002800000 */
[----:B------:R-:W-:-:S04]  /*1b570*/  ISETP.GE.AND P5, PT, R124, UR4, PT ;  /* 0x000000047c007c0c */ /* 0x000fc8000bfa6270 */
[----:B------:R-:W-:Y:S02]  /*1b580*/  SEL R119, RZ, 0x4, P5 ;  /* 0x00000004ff777807 */ /* 0x000fe40002800000 */
[----:B------:R-:W-:Y:S02]  /*1b590*/  SEL R9, R9, RZ, P4 ;  /* 0x000000ff09097207 */ /* 0x000fe40002000000 */
[----:B------:R-:W-:Y:S02]  /*1b5a0*/  SEL R119, R119, RZ, P4 ;  /* 0x000000ff77777207 */ /* 0x000fe40002000000 */
[----:B------:R-:W-:Y:S02]  /*1b5b0*/  ISETP.NE.U32.AND P5, PT, R9, RZ, PT ;  /* 0x000000ff0900720c */ /* 0x000fe40003fa5070 */
[----:B------:R-:W-:Y:S02]  /*1b5c0*/  ISETP.NE.U32.AND P2, PT, R119, RZ, PT ;  /* 0x000000ff7700720c */ /* 0x000fe40003f45070 */
[----:B----4-:R-:W-:-:S02]  /*1b5d0*/  SHF.R.U32.HI R252, RZ, 0x6, R252 ;  /* 0x00000006fffc7819 */ /* 0x010fc400000116fc */
[----:B------:R-:W-:Y:S02]  /*1b5e0*/  SGXT.U32 R251, R251, 0x1 ;  /* 0x00000001fbfb781a */ /* 0x000fe40000000000 */
[----:B------:R-:W-:Y:S02]  /*1b5f0*/  SGXT.U32 R252, R252, 0x1 ;  /* 0x00000001fcfc781a */ /* 0x000fe40000000000 */
[----:B------:R-:W-:Y:S02]  /*1b600*/  LOP3.LUT R251, R251, 0x5c, RZ, 0xfc, !PT ;  /* 0x0000005cfbfb7812 */ /* 0x000fe400078efcff */
[----:B------:R-:W-:Y:S01]  /*1b610*/  LOP3.LUT R252, R252, 0x5e, RZ, 0xfc, !PT ;  /* 0x0000005efcfc7812 */ /* 0x000fe200078efcff */
[----:B------:R-:W-:Y:S01]  /*1b620*/  LDGSTS.E [R15+0x38008], desc[UR22][R214.64], P5 ;  /* 0x38008000d60f7fae */ /* 0x000fe2000a9a1016 */
[----:B------:R-:W-:-:S03]  /*1b630*/  ISETP.GE.AND P5, PT, R251, UR4, PT ;  /* 0x00000004fb007c0c */ /* 0x000fc6000bfa6270 */
[----:B------:R-:W-:Y:S01]  /*1b640*/  LDGSTS.E [R15+0x3a000], desc[UR22][R216.64], P2 ;  /* 0x3a000000d80f7fae */ /* 0x000fe200091a1016 */
[----:B------:R-:W-:-:S03]  /*1b650*/  ISETP.GE.AND P2, PT, R252, UR4, PT ;  /* 0x00000004fc007c0c */ /* 0x000fc6000bf46270 */
[----:B------:R-:W3:Y:S04]  /*1b660*/  LDL.LU.64 R250, [R1+0xb0] ;  /* 0x0000b00001fa7983 */ /* 0x000ee80000300a00 */
[----:B------:R-:W4:Y:S01]  /*1b670*/  LDL.LU R252, [R1+0x380] ;  /* 0x0003800001fc7983 */ /* 0x000f220000300800 */
[-C--:B------:R-:W-:Y:S02]  /*1b680*/  IADD3 R92, P6, PT, R92, R0.reuse, RZ ;  /* 0x000000005c5c7210 */ /* 0x080fe40007fde0ff */
[--C-:B------:R-:W-:Y:S02]  /*1b690*/  SHF.R.U32.HI R139, RZ, 0x6, R245.reuse ;  /* 0x00000006ff8b7819 */ /* 0x100fe400000116f5 */
[----:B------:R-:W-:Y:S01]  /*1b6a0*/  SHF.R.U32.HI R137, RZ, 0x6, R245 ;  /* 0x00000006ff897819 */ /* 0x000fe200000116f5 */
[----:B------:R-:W-:Y:S01]  /*1b6b0*/  IMAD.X R93, R93, 0x1, R5, P6 ;  /* 0x000000015d5d7824 */ /* 0x000fe200030e0605 */
[----:B------:R-:W-:-:S02]  /*1b6c0*/  IADD3 R76, P6, PT, R76, R0, RZ ;  /* 0x000000004c4c7210 */ /* 0x000fc40007fde0ff */
[----:B-1----:R-:W-:Y:S02]  /*1b6d0*/  SEL R14, RZ, 0x4, P3 ;  /* 0x00000004ff0e7807 */ /* 0x002fe40001800000 */
[----:B------:R-:W-:Y:S01]  /*1b6e0*/  SGXT.U32 R139, R139, 0x1 ;  /* 0x000000018b8b781a */ /* 0x000fe20000000000 */
[----:B------:R-:W-:Y:S01]  /*1b6f0*/  IMAD.X R77, R77, 0x1, R5, P6 ;  /* 0x000000014d4d7824 */ /* 0x000fe200030e0605 */
[----:B------:R-:W-:Y:S02]  /*1b700*/  SGXT.U32 R137, R137, 0x1 ;  /* 0x000000018989781a */ /* 0x000fe40000000000 */
[----:B------:R-:W-:Y:S02]  /*1b710*/  SEL R9, RZ, 0x4, P5 ;  /* 0x00000004ff097807 */ /* 0x000fe40002800000 */
[----:B------:R-:W-:Y:S02]  /*1b720*/  IADD3 R60, P6, PT, R60, R0, RZ ;  /* 0x000000003c3c7210 */ /* 0x000fe40007fde0ff */
[----:B------:R-:W-:-:S02]  /*1b730*/  LOP3.LUT R139, R139, 0x7e, RZ, 0xfc, !PT ;  /* 0x0000007e8b8b7812 */ /* 0x000fc400078efcff */
[----:B------:R-:W-:Y:S02]  /*1b740*/  SEL R14, R14, RZ, P4 ;  /* 0x000000ff0e0e7207 */ /* 0x000fe40002000000 */
[----:B------:R-:W-:Y:S02]  /*1b750*/  LOP3.LUT R137, R137, 0x7c, RZ, 0xfc, !PT ;  /* 0x0000007c89897812 */ /* 0x000fe400078efcff */
[----:B------:R-:W-:Y:S01]  /*1b760*/  SEL R9, R9, RZ, P4 ;  /* 0x000000ff09097207 */ /* 0x000fe20002000000 */
[----:B------:R-:W-:Y:S01]  /*1b770*/  IMAD.X R61, R61, 0x1, R5, P6 ;  /* 0x000000013d3d7824 */ /* 0x000fe200030e0605 */
[----:B------:R-:W-:Y:S02]  /*1b780*/  ISETP.GE.AND P3, PT, R139, UR4, PT ;  /* 0x000000048b007c0c */ /* 0x000fe4000bf66270 */
[----:B------:R-:W-:Y:S02]  /*1b790*/  ISETP.NE.U32.AND P5, PT, R14, RZ, PT ;  /* 0x000000ff0e00720c */ /* 0x000fe40003fa5070 */
[----:B------:R-:W-:-:S02]  /*1b7a0*/  LOP3.LUT R245, R245, 0x7f, RZ, 0xc0, !PT ;  /* 0x0000007ff5f57812 */ /* 0x000fc400078ec0ff */
[----:B------:R-:W-:Y:S02]  /*1b7b0*/  ISETP.GE.AND P6, PT, R137, UR4, PT ;  /* 0x0000000489007c0c */ /* 0x000fe4000bfc6270 */
[----:B------:R-:W-:Y:S02]  /*1b7c0*/  SEL R118, RZ, 0x4, P2 ;  /* 0x00000004ff767807 */ /* 0x000fe40001000000 */
[----:B------:R-:W-:Y:S02]  /*1b7d0*/  ISETP.NE.U32.AND P2, PT, R9, RZ, PT ;  /* 0x000000ff0900720c */ /* 0x000fe40003f45070 */
[----:B------:R-:W-:Y:S02]  /*1b7e0*/  SEL R9, RZ, 0x4, P3 ;  /* 0x00000004ff097807 */ /* 0x000fe40001800000 */
[----:B------:R-:W-:Y:S01]  /*1b7f0*/  ISETP.GE.AND P3, PT, R245, UR4, PT ;  /* 0x00000004f5007c0c */ /* 0x000fe2000bf66270 */
[----:B------:R-:W-:Y:S01]  /*1b800*/  LDGSTS.E [R15+0x3a008], desc[UR22][R218.64], P5 ;  /* 0x3a008000da0f7fae */ /* 0x000fe2000a9a1016 */
[----:B------:R-:W-:-:S02]  /*1b810*/  SEL R14, RZ, 0x4, P6 ;  /* 0x00000004ff0e7807 */ /* 0x000fc40003000000 */
[----:B------:R-:W-:Y:S02]  /*1b820*/  SEL R118, R118, RZ, P4 ;  /* 0x000000ff76767207 */ /* 0x000fe40002000000 */
[----:B------:R-:W-:Y:S02]  /*1b830*/  SEL R119, RZ, 0x4, P3 ;  /* 0x00000004ff777807 */ /* 0x000fe40001800000 */
[----:B------:R-:W-:Y:S01]  /*1b840*/  SEL R14, R14, RZ, P4 ;  /* 0x000000ff0e0e7207 */ /* 0x000fe20002000000 */
[----:B------:R-:W-:Y:S01]  /*1b850*/  LDGSTS.E [R15+0x3c000], desc[UR22][R158.64], P2 ;  /* 0x3c0000009e0f7fae */ /* 0x000fe200091a1016 */
[----:B------:R-:W-:Y:S02]  /*1b860*/  SEL R9, R9, RZ, P4 ;  /* 0x000000ff09097207 */ /* 0x000fe40002000000 */
[----:B------:R-:W-:Y:S02]  /*1b870*/  ISETP.NE.U32.AND P3, PT, R118, RZ, PT ;  /* 0x000000ff7600720c */ /* 0x000fe40003f65070 */
[----:B------:R-:W-:-:S02]  /*1b880*/  SEL R119, R119, RZ, P4 ;  /* 0x000000ff77777207 */ /* 0x000fc40002000000 */
[----:B------:R-:W-:Y:S02]  /*1b890*/  ISETP.NE.U32.AND P5, PT, R14, RZ, PT ;  /* 0x000000ff0e00720c */ /* 0x000fe40003fa5070 */
[----:B------:R-:W-:Y:S02]  /*1b8a0*/  ISETP.NE.U32.AND P4, PT, R9, RZ, PT ;  /* 0x000000ff0900720c */ /* 0x000fe40003f85070 */
[----:B------:R-:W-:Y:S02]  /*1b8b0*/  ISETP.NE.U32.AND P2, PT, R119, RZ, PT ;  /* 0x000000ff7700720c */ /* 0x000fe40003f45070 */
[----:B------:R-:W-:-:S03]  /*1b8c0*/  IADD3 R44, P6, PT, R44, R0, RZ ;  /* 0x000000002c2c7210 */ /* 0x000fc60007fde0ff */
[----:B------:R-:W-:Y:S02]  /*1b8d0*/  LDGSTS.E [R15+0x3c008], desc[UR22][R156.64], P3 ;  /* 0x3c0080009c0f7fae */ /* 0x000fe400099a1016 */
[----:B------:R-:W-:Y:S02]  /*1b8e0*/  IMAD.X R45, R45, 0x1, R5, P6 ;  /* 0x000000012d2d7824 */ /* 0x000fe400030e0605 */
[----:B------:R-:W-:Y:S01]  /*1b8f0*/  LDGSTS.E [R15+0x3e000], desc[UR22][R32.64], P5 ;  /* 0x3e000000200f7fae */ /* 0x000fe2000a9a1016 */
[----:B------:R-:W-:-:S03]  /*1b900*/  IADD3 R24, P6, PT, R24, R0, RZ ;  /* 0x0000000018187210 */ /* 0x000fc60007fde0ff */
[----:B------:R-:W-:Y:S04]  /*1b910*/  LDGSTS.E [R15+0x3e008], desc[UR22][R30.64], P4 ;  /* 0x3e0080001e0f7fae */ /* 0x000fe8000a1a1016 */
[----:B------:R-:W0:Y:S04]  /*1b920*/  LDGDEPBAR ;  /* 0x00000000000079af */ /* 0x000e280000000000 */
[----:B------:R-:W5:Y:S04]  /*1b930*/  LDL.LU R0, [R1+0x448] ;  /* 0x0004480001007983 */ /* 0x000f680000300800 */
[----:B----4-:R-:W-:Y:S04]  /*1b940*/  LDGSTS.E [R252+0x78000], desc[UR22][R246.64], P2 ;  /* 0x78000000f6fc7fae */ /* 0x010fe800091a1016 */
[----:B------:R-:W-:Y:S04]  /*1b950*/  LDGSTS.E [R252+0x78400], desc[UR22][R16.64], P2 ;  /* 0x7840000010fc7fae */ /* 0x000fe800091a1016 */
[----:B--2---:R-:W-:Y:S04]  /*1b960*/  LDGSTS.E [R252+0x78800], desc[UR22][R248.64], P2 ;  /* 0x78800000f8fc7fae */ /* 0x004fe800091a1016 */
[----:B---3--:R-:W-:Y:S04]  /*1b970*/  LDGSTS.E [R252+0x78c00], desc[UR22][R250.64], P2 ;  /* 0x78c00000fafc7fae */ /* 0x008fe800091a1016 */
[----:B------:R-:W2:Y:S04]  /*1b980*/  LDL.LU.64 R16, [R1+0x440] ;  /* 0x0004400001107983 */ /* 0x000ea80000300a00 */
[----:B------:R-:W-:Y:S04]  /*1b990*/  LDGSTS.E [R252+0x79000], desc[UR22][R202.64], P2 ;  /* 0x79000000cafc7fae */ /* 0x000fe800091a1016 */
[----:B------:R-:W-:Y:S04]  /*1b9a0*/  LDGSTS.E [R252+0x79400], desc[UR22][R18.64], P2 ;  /* 0x7940000012fc7fae */ /* 0x000fe800091a1016 */
[----:B------:R-:W-:Y:S04]  /*1b9b0*/  LDGSTS.E [R252+0x79800], desc[UR22][R20.64], P2 ;  /* 0x7980000014fc7fae */ /* 0x000fe800091a1016 */
[----:B------:R-:W5:Y:S04]  /*1b9c0*/  LDL.LU.64 R202, [R1+0x438] ;  /* 0x0004380001ca7983 */ /* 0x000f680000300a00 */
[----:B------:R-:W3:Y:S04]  /*1b9d0*/  LDL.LU.64 R18, [R1+0x430] ;  /* 0x0004300001127983 */ /* 0x000ee80000300a00 */
[----:B------:R-:W4:Y:S04]  /*1b9e0*/  LDL.LU.64 R20, [R1+0x428] ;  /* 0x0004280001147983 */ /* 0x000f280000300a00 */
[----:B------:R1:W-:Y:S04]  /*1b9f0*/  LDGSTS.E [R252+0x79c00], desc[UR22][R22.64], P2 ;  /* 0x79c0000016fc7fae */ /* 0x0003e800091a1016 */
[----:B------:R-:W3:Y:S01]  /*1ba00*/  LDL.LU.64 R22, [R1+0x420] ;  /* 0x0004200001167983 */ /* 0x000ee20000300a00 */
[----:B-1----:R-:W1:Y:S03]  /*1ba10*/  LDC R252, c[0x0][0x3a0] ;  /* 0x0000e800fffc7b82 */ /* 0x002e660000000800 */
[----:B--2---:R2:W-:Y:S04]  /*1ba20*/  LDGSTS.E [R16+0x78080], desc[UR22][R6.64], P2 ;  /* 0x7808000006107fae */ /* 0x0045e800091a1016 */
[----:B------:R2:W-:Y:S04]  /*1ba30*/  LDGSTS.E [R16+0x78480], desc[UR22][R2.64], P2 ;  /* 0x7848000002107fae */ /* 0x0005e800091a1016 */
[----:B------:R2:W-:Y:S04]  /*1ba40*/  LDGSTS.E [R16+0x78880], desc[UR22][R230.64], P2 ;  /* 0x78880000e6107fae */ /* 0x0005e800091a1016 */
[----:B------:R2:W5:Y:S04]  /*1ba50*/  LDL.LU.64 R6, [R1+0x418] ;  /* 0x0004180001067983 */ /* 0x0005680000300a00 */
[----:B------:R2:W5:Y:S04]  /*1ba60*/  LDL.LU.64 R2, [R1+0x410] ;  /* 0x0004100001027983 */ /* 0x0005680000300a00 */
[----:B------:R2:W-:Y:S04]  /*1ba70*/  LDGSTS.E [R16+0x78c80], desc[UR22][R228.64], P2 ;  /* 0x78c80000e4107fae */ /* 0x0005e800091a1016 */
        /* <DEDUP_REMOVED lines=12> */
[----:B---3--:R2:W-:Y:S04]  /*1bb40*/  LDGSTS.E [R18+0x78180], desc[UR22][R74.64], P2 ;  /* 0x781800004a127fae */ /* 0x0085e800091a1016 */
        /* <DEDUP_REMOVED lines=15> */
[----:B----4-:R2:W-:Y:S04]  /*1bc40*/  LDGSTS.E [R20+0x78280], desc[UR22][R102.64], P2 ;  /* 0x7828000066147fae */ /* 0x0105e800091a1016 */
[----:B------:R2:W-:Y:S04]  /*1bc50*/  LDGSTS.E [R20+0x78680], desc[UR22][R104.64], P2 ;  /* 0x7868000068147fae */ /* 0x0005e800091a1016 */
[----:B------:R2:W-:Y:S04]  /*1bc60*/  LDGSTS.E [R20+0x78a80], desc[UR22][R10.64], P2 ;  /* 0x78a800000a147fae */ /* 0x0005e800091a1016 */
[----:B------:R2:W-:Y:S01]  /*1bc70*/  LDGSTS.E [R20+0x78e80], desc[UR22][R96.64], P2 ;  /* 0x78e8000060147fae */ /* 0x0005e200091a1016 */
[----:B-1----:R-:W-:-:S03]  /*1bc80*/  VIADD R252, R252, 0x7f ;  /* 0x0000007ffcfc7836 */ /* 0x002fc60000000000 */
[----:B------:R2:W-:Y:S04]  /*1bc90*/  LDGSTS.E [R20+0x79280], desc[UR22][R80.64], P2 ;  /* 0x7928000050147fae */ /* 0x0005e800091a1016 */
[----:B------:R2:W-:Y:S04]  /*1bca0*/  LDGSTS.E [R20+0x79680], desc[UR22][R64.64], P2 ;  /* 0x7968000040147fae */ /* 0x0005e800091a1016 */
[----:B------:R2:W-:Y:S04]  /*1bcb0*/  LDGSTS.E [R20+0x79a80], desc[UR22][R48.64], P2 ;  /* 0x79a8000030147fae */ /* 0x0005e800091a1016 */
[----:B------:R2:W-:Y:S04]  /*1bcc0*/  LDGSTS.E [R20+0x79e80], desc[UR22][R28.64], P2 ;  /* 0x79e800001c147fae */ /* 0x0005e800091a1016 */
[----:B------:R2:W-:Y:S01]  /*1bcd0*/  LDGSTS.E [R21+0x78300], desc[UR22][R106.64], P2 ;  /* 0x783000006a157fae */ /* 0x0005e200091a1016 */
[----:B------:R-:W-:-:S03]  /*1bce0*/  ISETP.GE.AND P3, PT, R252, 0x100, PT ;  /* 0x00000100fc00780c */ /* 0x000fc60003f66270 */
[----:B------:R2:W-:Y:S04]  /*1bcf0*/  LDGSTS.E [R21+0x78700], desc[UR22][R112.64], P2 ;  /* 0x7870000070157fae */ /* 0x0005e800091a1016 */
[----:B------:R2:W-:Y:S04]  /*1bd00*/  LDGSTS.E [R21+0x78b00], desc[UR22][R110.64], P2 ;  /* 0x78b000006e157fae */ /* 0x0005e800091a1016 */
[----:B------:R2:W-:Y:S04]  /*1bd10*/  LDGSTS.E [R21+0x78f00], desc[UR22][R94.64], P2 ;  /* 0x78f000005e157fae */ /* 0x0005e800091a1016 */
[----:B------:R2:W-:Y:S04]  /*1bd20*/  LDGSTS.E [R21+0x79300], desc[UR22][R78.64], P2 ;  /* 0x793000004e157fae */ /* 0x0005e800091a1016 */
[----:B------:R2:W-:Y:S04]  /*1bd30*/  LDGSTS.E [R21+0x79700], desc[UR22][R62.64], P2 ;  /* 0x797000003e157fae */ /* 0x0005e800091a1016 */
[----:B------:R2:W-:Y:S01]  /*1bd40*/  LDGSTS.E [R21+0x79b00], desc[UR22][R12.64], P2 ;  /* 0x79b000000c157fae */ /* 0x0005e200091a1016 */
[----:B------:R-:W-:-:S03]  /*1bd50*/  IMAD.X R25, R25, 0x1, R5, P6 ;  /* 0x0000000119197824 */ /* 0x000fc600030e0605 */
[----:B------:R2:W-:Y:S04]  /*1bd60*/  LDGSTS.E [R21+0x79f00], desc[UR22][R26.64], P2 ;  /* 0x79f000001a157fae */ /* 0x0005e800091a1016 */
[----:B------:R2:W-:Y:S04]  /*1bd70*/  LDGSTS.E [R22+0x78380], desc[UR22][R46.64], P2 ;  /* 0x783800002e167fae */ /* 0x0005e800091a1016 */
[----:B------:R2:W-:Y:S04]  /*1bd80*/  LDGSTS.E [R22+0x78780], desc[UR22][R114.64], P2 ;  /* 0x7878000072167fae */ /* 0x0005e800091a1016 */
[----:B------:R2:W-:Y:S04]  /*1bd90*/  LDGSTS.E [R22+0x78b80], desc[UR22][R108.64], P2 ;  /* 0x78b800006c167fae */ /* 0x0005e800091a1016 */
[----:B------:R2:W-:Y:S04]  /*1bda0*/  LDGSTS.E [R22+0x78f80], desc[UR22][R92.64], P2 ;  /* 0x78f800005c167fae */ /* 0x0005e800091a1016 */
[----:B------:R2:W-:Y:S01]  /*1bdb0*/  LDGSTS.E [R22+0x79380], desc[UR22][R76.64], P2 ;  /* 0x793800004c167fae */ /* 0x0005e200091a1016 */
[----:B------:R-:W-:-:S03]  /*1bdc0*/  UMOV UR14, URZ ;  /* 0x000000ff000e7c82 */ /* 0x000fc60008000000 */
[----:B------:R2:W-:Y:S04]  /*1bdd0*/  LDGSTS.E [R22+0x79780], desc[UR22][R60.64], P2 ;  /* 0x797800003c167fae */ /* 0x0005e800091a1016 */
[----:B------:R2:W-:Y:S04]  /*1bde0*/  LDGSTS.E [R22+0x79b80], desc[UR22][R44.64], P2 ;  /* 0x79b800002c167fae */ /* 0x0005e800091a1016 */
[----:B------:R2:W-:Y:S01]  /*1bdf0*/  LDGSTS.E [R22+0x79f80], desc[UR22][R24.64], P2 ;  /* 0x79f8000018167fae */ /* 0x0005e200091a1016 */
[----:B------:R-:W-:-:S03]  /*1be00*/  ISETP.GE.AND P2, PT, R252, 0x80, PT ;  /* 0x00000080fc00780c */ /* 0x000fc60003f46270 */
[----:B------:R-:W0:Y:S01]  /*1be10*/  LDGDEPBAR ;  /* 0x00000000000079af */ /* 0x000e220000000000 */
[----:B------:R-:W-:Y:S09]  /*1be20*/  @!P3 BRA `(.L_x_7) ;  /* 0x000000780030b947 */ /* 0x000ff20003800000 */
[----:B------:R-:W3:Y:S04]  /*1be30*/  LDL.LU R240, [R1+0x254] ;  /* 0x0002540001f07983 */ /* 0x000ee80000300800 */
[----:B------:R-:W4:Y:S04]  /*1be40*/  LDL.LU R239, [R1+0x258] ;  /* 0x0002580001ef7983 */ /* 0x000f280000300800 */
[----:B--2---:R-:W2:Y:S04]  /*1be50*/  LDL.LU R241, [R1+0x25c] ;  /* 0x00025c0001f17983 */ /* 0x004ea80000300800 */
[----:B------:R-:W2:Y:S04]  /*1be60*/  LDL.LU R243, [R1+0x260] ;  /* 0x0002600001f37983 */ /* 0x000ea80000300800 */
[----:B------:R-:W2:Y:S04]  /*1be70*/  LDL.LU R251, [R1+0x264] ;  /* 0x0002640001fb7983 */ /* 0x000ea80000300800 */
[----:B------:R-:W2:Y:S04]  /*1be80*/  LDL.LU R249, [R1+0x268] ;  /* 0x0002680001f97983 */ /* 0x000ea80000300800 */
[----:B------:R-:W2:Y:S04]  /*1be90*/  LDL.LU R247, [R1+0x26c] ;  /* 0x00026c0001f77983 */ /* 0x000ea80000300800 */
[----:B------:R-:W2:Y:S04]  /*1bea0*/  LDL.LU R245, [R1+0x270] ;  /* 0x0002700001f57983 */ /* 0x000ea80000300800 */
[----:B------:R-:W2:Y:S04]  /*1beb0*/  LDL.LU R252, [R1+0x274] ;  /* 0x0002740001fc7983 */ /* 0x000ea80000300800 */
[----:B------:R-:W2:Y:S01]  /*1bec0*/  LDL.LU R250, [R1+0x278] ;  /* 0x0002780001fa7983 */ /* 0x000ea20000300800 */
[----:B------:R-:W-:-:S03]  /*1bed0*/  SHF.R.S32.HI R141, RZ, 0x1f, R8 ;  /* 0x0000001fff8d7819 */ /* 0x000fc60000011408 */
[----:B------:R-:W2:Y:S04]  /*1bee0*/  LDL.LU R248, [R1+0x27c] ;  /* 0x00027c0001f87983 */ /* 0x000ea80000300800 */
[----:B------:R-:W2:Y:S04]  /*1bef0*/  LDL.LU R246, [R1+0x280] ;  /* 0x0002800001f67983 */ /* 0x000ea80000300800 */
[----:B------:R-:W2:Y:S04]  /*1bf00*/  LDL.LU R244, [R1+0x284] ;  /* 0x0002840001f47983 */ /* 0x000ea80000300800 */
[----:B------:R-:W2:Y:S04]  /*1bf10*/  LDL.LU R242, [R1+0x288] ;  /* 0x0002880001f27983 */ /* 0x000ea80000300800 */
[----:B------:R-:W-:Y:S04]  /*1bf20*/  STL [R1+0x418], R5 ;  /* 0x0004180501007387 */ /* 0x000fe80000100800 */
[----:B------:R-:W-:Y:S04]  /*1bf30*/  STL [R1+0x414], R4 ;  /* 0x0004140401007387 */ /* 0x000fe80000100800 */
[----:B-----5:R-:W-:Y:S04]  /*1bf40*/  STL [R1+0x410], R3 ;  /* 0x0004100301007387 */ /* 0x020fe80000100800 */
[----:B------:R1:W-:Y:S01]  /*1bf50*/  STL [R1+0x40c], R0 ;  /* 0x00040c0001007387 */ /* 0x0003e20000100800 */
[----:B---3--:R-:W-:-:S04]  /*1bf60*/  IADD3 R112, P5, PT, R8, R240, RZ ;  /* 0x000000f008707210 */ /* 0x008fc80007fbe0ff */
[----:B------:R-:W-:Y:S02]  /*1bf70*/  LEA.HI.X.SX32 R114, R240, R141, 0x1, P5 ;  /* 0x0000008df0727211 */ /* 0x000fe400028f0eff */
[----:B------:R-:W3:Y:S01]  /*1bf80*/  LDL.LU R240, [R1+0x28c] ;  /* 0x00028c0001f07983 */ /* 0x000ee20000300800 */
[C---:B----4-:R-:W-:Y:S02]  /*1bf90*/  IADD3 R108, P6, PT, R8.reuse, R239, RZ ;  /* 0x000000ef086c7210 */ /* 0x050fe40007fde0ff */
[C---:B--2---:R-:W-:Y:S01]  /*1bfa0*/  IADD3 R104, P3, PT, R8.reuse, R241, RZ ;  /* 0x000000f108687210 */ /* 0x044fe20007f7e0ff */
[----:B------:R-:W2:Y:S01]  /*1bfb0*/  LDL.LU R237, [R1+0x290] ;  /* 0x0002900001ed7983 */ /* 0x000ea20000300800 */
[----:B------:R-:W-:-:S03]  /*1bfc0*/  IADD3 R100, P4, PT, R8, R243, RZ ;  /* 0x000000f308647210 */ /* 0x000fc60007f9e0ff */
[----:B------:R-:W4:Y:S04]  /*1bfd0*/  LDL.LU R235, [R1+0x294] ;  /* 0x0002940001eb7983 */ /* 0x000f280000300800 */
        /* <DEDUP_REMOVED lines=12> */
[----:B------:R-:W4:Y:S01]  /*1c0a0*/  LDL.LU R145, [R1+0x2c8] ;  /* 0x0002c80001917983 */ /* 0x000f220000300800 */
[----:B------:R-:W-:-:S02]  /*1c0b0*/  IADD3 R96, P5, PT, R8, R251, RZ ;  /* 0x000000fb08607210 */ /* 0x000fc40007fbe0ff */
[----:B------:R-:W-:Y:S01]  /*1c0c0*/  LEA.HI.X.SX32 R110, R239, R141, 0x1, P6 ;  /* 0x0000008def6e7211 */ /* 0x000fe200030f0eff */
[----:B------:R-:W4:Y:S01]  /*1c0d0*/  LDL.LU R184, [R1+0x2cc] ;  /* 0x0002cc0001b87983 */ /* 0x000f220000300800 */
[C---:B------:R-:W-:Y:S02]  /*1c0e0*/  IADD3 R92, P6, PT, R8.reuse, R249, RZ ;  /* 0x000000f9085c7210 */ /* 0x040fe40007fde0ff */
[----:B------:R-:W-:Y:S01]  /*1c0f0*/  LEA.HI.X.SX32 R106, R241, R141, 0x1, P3 ;  /* 0x0000008df16a7211 */ /* 0x000fe200018f0eff */
[----:B------:R-:W4:Y:S01]  /*1c100*/  LDL.LU R185, [R1+0x2d0] ;  /* 0x0002d00001b97983 */ /* 0x000f220000300800 */
[C---:B------:R-:W-:Y:S02]  /*1c110*/  IADD3 R88, P3, PT, R8.reuse, R247, RZ ;  /* 0x000000f708587210 */ /* 0x040fe40007f7e0ff */
[----:B------:R-:W-:Y:S01]  /*1c120*/  LEA.HI.X.SX32 R102, R243, R141, 0x1, P4 ;  /* 0x0000008df3667211 */ /* 0x000fe200020f0eff */
[----:B------:R-:W4:Y:S01]  /*1c130*/  LDL.LU R144, [R1+0x2d4] ;  /* 0x0002d40001907983 */ /* 0x000f220000300800 */
[----:B------:R-:W-:-:S02]  /*1c140*/  IADD3 R84, P4, PT, R8, R245, RZ ;  /* 0x000000f508547210 */ /* 0x000fc40007f9e0ff */
[-C--:B------:R-:W-:Y:S02]  /*1c150*/  LEA.HI.X.SX32 R98, R251, R141.reuse, 0x1, P5 ;  /* 0x0000008dfb627211 */ /* 0x080fe400028f0eff */
[C---:B------:R-:W-:Y:S02]  /*1c160*/  IADD3 R251, P5, PT, R8.reuse, R252, RZ ;  /* 0x000000fc08fb7210 */ /* 0x040fe40007fbe0ff */
[-C--:B------:R-:W-:Y:S02]  /*1c170*/  LEA.HI.X.SX32 R94, R249, R141.reuse, 0x1, P6 ;  /* 0x0000008df95e7211 */ /* 0x080fe400030f0eff */
[C---:B------:R-:W-:Y:S02]  /*1c180*/  IADD3 R249, P6, PT, R8.reuse, R250, RZ ;  /* 0x000000fa08f97210 */ /* 0x040fe40007fde0ff */
[----:B------:R-:W-:Y:S02]  /*1c190*/  LEA.HI.X.SX32 R90, R247, R141, 0x1, P3 ;  /* 0x0000008df75a7211 */ /* 0x000fe400018f0eff */
[----:B------:R-:W-:-:S02]  /*1c1a0*/  IADD3 R247, P3, PT, R8, R248, RZ ;  /* 0x000000f808f77210 */ /* 0x000fc40007f7e0ff */
[-C--:B------:R-:W-:Y:S02]  /*1c1b0*/  LEA.HI.X.SX32 R86, R245, R141.reuse, 0x1, P4 ;  /* 0x0000008df5567211 */ /* 0x080fe400020f0eff */
[----:B------:R-:W-:Y:S02]  /*1c1c0*/  IADD3 R245, P4, PT, R8, R246, RZ ;  /* 0x000000f608f57210 */ /* 0x000fe40007f9e0ff */
[-C--:B------:R-:W-:Y:S02]  /*1c1d0*/  LEA.HI.X.SX32 R252, R252, R141.reuse, 0x1, P5 ;  /* 0x0000008dfcfc7211 */ /* 0x080fe400028f0eff */
[----:B------:R-:W-:Y:S02]  /*1c1e0*/  IADD3 R243, P5, PT, R8, R244, RZ ;  /* 0x000000f408f37210 */ /* 0x000fe40007fbe0ff */
[----:B------:R-:W-:Y:S02]  /*1c1f0*/  LEA.HI.X.SX32 R250, R250, R141, 0x1, P6 ;  /* 0x0000008dfafa7211 */ /* 0x000fe400030f0eff */
[----:B------:R-:W-:-:S02]  /*1c200*/  IADD3 R241, P6, PT, R8, R242, RZ ;  /* 0x000000f208f17210 */ /* 0x000fc40007fde0ff */
[-C--:B------:R-:W-:Y:S02]  /*1c210*/  LEA.HI.X.SX32 R248, R248, R141.reuse, 0x1, P3 ;  /* 0x0000008df8f87211 */ /* 0x080fe400018f0eff */
[-C--:B------:R-:W-:Y:S02]  /*1c220*/  LEA.HI.X.SX32 R246, R246, R141.reuse, 0x1, P4 ;  /* 0x0000008df6f67211 */ /* 0x080fe400020f0eff */
[-C--:B------:R-:W-:Y:S02]  /*1c230*/  LEA.HI.X.SX32 R244, R244, R141.reuse, 0x1, P5 ;  /* 0x0000008df4f47211 */ /* 0x080fe400028f0eff */
[----:B------:R-:W-:Y:S02]  /*1c240*/  LEA.HI.X.SX32 R242, R242, R141, 0x1, P6 ;  /* 0x0000008df2f27211 */ /* 0x000fe400030f0eff */
[C---:B---3--:R-:W-:Y:S02]  /*1c250*/  IADD3 R239, P3, PT, R8.reuse, R240, RZ ;  /* 0x000000f008ef7210 */ /* 0x048fe40007f7e0ff */
[----:B--2---:R-:W-:-:S02]  /*1c260*/  IADD3 R236, P4, PT, R8, R237, RZ ;  /* 0x000000ed08ec7210 */ /* 0x004fc40007f9e0ff */
[----:B------:R-:W-:Y:S02]  /*1c270*/  LEA.HI.X.SX32 R240, R240, R141, 0x1, P3 ;  /* 0x0000008df0f07211 */ /* 0x000fe400018f0eff */
[C---:B----4-:R-:W-:Y:S02]  /*1c280*/  IADD3 R234, P5, PT, R8.reuse, R235, RZ ;  /* 0x000000eb08ea7210 */ /* 0x050fe40007fbe0ff */
[----:B------:R-:W-:Y:S02]  /*1c290*/  LEA.HI.X.SX32 R237, R237, R141, 0x1, P4 ;  /* 0x0000008deded7211 */ /* 0x000fe400020f0eff */
[C---:B------:R-:W-:Y:S02]  /*1c2a0*/  IADD3 R232, P6, PT, R8.reuse, R233, RZ ;  /* 0x000000e908e87210 */ /* 0x040fe40007fde0ff */
[----:B------:R-:W-:Y:S02]  /*1c2b0*/  LEA.HI.X.SX32 R235, R235, R141, 0x1, P5 ;  /* 0x0000008debeb7211 */ /* 0x000fe400028f0eff */
[----:B------:R-:W-:-:S02]  /*1c2c0*/  IADD3 R230, P3, PT, R8, R154, RZ ;  /* 0x0000009a08e67210 */ /* 0x000fc40007f7e0ff */
[----:B------:R-:W-:Y:S02]  /*1c2d0*/  LEA.HI.X.SX32 R233, R233, R141, 0x1, P6 ;  /* 0x0000008de9e97211 */ /* 0x000fe400030f0eff */
[----:B------:R-:W-:Y:S02]  /*1c2e0*/  IADD3 R228, P4, PT, R8, R155, RZ ;  /* 0x0000009b08e47210 */ /* 0x000fe40007f9e0ff */
[-C--:B------:R-:W-:Y:S02]  /*1c2f0*/  LEA.HI.X.SX32 R231, R154, R141.reuse, 0x1, P3 ;  /* 0x0000008d9ae77211 */ /* 0x080fe400018f0eff */
[C---:B------:R-:W-:Y:S01]  /*1c300*/  IADD3 R226, P5, PT, R8.reuse, R152, RZ ;  /* 0x0000009808e27210 */ /* 0x040fe20007fbe0ff */
[----:B------:R-:W2:Y:S01]  /*1c310*/  LDL.LU R154, [R1+0x2d8] ;  /* 0x0002d800019a7983 */ /* 0x000ea20000300800 */
[----:B------:R-:W-:Y:S02]  /*1c320*/  LEA.HI.X.SX32 R229, R155, R141, 0x1, P4 ;  /* 0x0000008d9be57211 */ /* 0x000fe400020f0eff */
[----:B------:R-:W-:Y:S01]  /*1c330*/  IADD3 R224, P6, PT, R8, R153, RZ ;  /* 0x0000009908e07210 */ /* 0x000fe20007fde0ff */
[----:B------:R-:W3:Y:S01]  /*1c340*/  LDL.LU R155, [R1+0x2dc] ;  /* 0x0002dc00019b7983 */ /* 0x000ee20000300800 */
[----:B------:R-:W-:-:S02]  /*1c350*/  LEA.HI.X.SX32 R227, R152, R141, 0x1, P5 ;  /* 0x0000008d98e37211 */ /* 0x000fc400028f0eff */
[C---:B------:R-:W-:Y:S01]  /*1c360*/  IADD3 R222, P3, PT, R8.reuse, R150, RZ ;  /* 0x0000009608de7210 */ /* 0x040fe20007f7e0ff */
[----:B------:R-:W4:Y:S01]  /*1c370*/  LDL.LU R152, [R1+0x2e0] ;  /* 0x0002e00001987983 */ /* 0x000f220000300800 */
[----:B------:R-:W-:Y:S02]  /*1c380*/  LEA.HI.X.SX32 R225, R153, R141, 0x1, P6 ;  /* 0x0000008d99e17211 */ /* 0x000fe400030f0eff */
[----:B------:R-:W-:Y:S01]  /*1c390*/  IADD3 R220, P4, PT, R8, R151, RZ ;  /* 0x0000009708dc7210 */ /* 0x000fe20007f9e0ff */
[----:B------:R-:W4:Y:S01]  /*1c3a0*/  LDL.LU R153, [R1+0x2e4] ;  /* 0x0002e40001997983 */ /* 0x000f220000300800 */
[-C--:B------:R-:W-:Y:S02]  /*1c3b0*/  LEA.HI.X.SX32 R223, R150, R141.reuse, 0x1, P3 ;  /* 0x0000008d96df7211 */ /* 0x080fe400018f0eff */
[----:B------:R-:W-:Y:S01]  /*1c3c0*/  IADD3 R218, P5, PT, R8, R148, RZ ;  /* 0x0000009408da7210 */ /* 0x000fe20007fbe0ff */
[----:B------:R-:W4:Y:S01]  /*1c3d0*/  LDL.LU R150, [R1+0x2e8] ;  /* 0x0002e80001967983 */ /* 0x000f220000300800 */
[----:B------:R-:W-:-:S02]  /*1c3e0*/  LEA.HI.X.SX32 R221, R151, R141, 0x1, P4 ;  /* 0x0000008d97dd7211 */ /* 0x000fc400020f0eff */
[----:B------:R-:W-:Y:S01]  /*1c3f0*/  IADD3 R216, P6, PT, R8, R146, RZ ;  /* 0x0000009208d87210 */ /* 0x000fe20007fde0ff */
[----:B------:R-:W4:Y:S01]  /*1c400*/  LDL.LU R151, [R1+0x2ec] ;  /* 0x0002ec0001977983 */ /* 0x000f220000300800 */
[----:B------:R-:W-:Y:S02]  /*1c410*/  LEA.HI.X.SX32 R219, R148, R141, 0x1, P5 ;  /* 0x0000008d94db7211 */ /* 0x000fe400028f0eff */
[----:B------:R-:W-:Y:S01]  /*1c420*/  IADD3 R214, P3, PT, R8, R149, RZ ;  /* 0x0000009508d67210 */ /* 0x000fe20007f7e0ff */
[----:B------:R-:W4:Y:S01]  /*1c430*/  LDL.LU R148, [R1+0x2f0] ;  /* 0x0002f00001947983 */ /* 0x000f220000300800 */
[----:B------:R-:W-:-:S03]  /*1c440*/  LEA.HI.X.SX32 R217, R146, R141, 0x1, P6 ;  /* 0x0000008d92d97211 */ /* 0x000fc600030f0eff */
[----:B------:R-:W4:Y:S01]  /*1c450*/  LDL.LU R146, [R1+0x2f4] ;  /* 0x0002f40001927983 */ /* 0x000f220000300800 */
[----:B------:R-:W-:Y:S02]  /*1c460*/  LEA.HI.X.SX32 R215, R149, R141, 0x1, P3 ;  /* 0x0000008d95d77211 */ /* 0x000fe400018f0eff */
[C---:B------:R-:W-:Y:S01]  /*1c470*/  IADD3 R210, P5, PT, R8.reuse, R147, RZ ;  /* 0x0000009308d27210 */ /* 0x040fe20007fbe0ff */
[----:B------:R-:W4:Y:S01]  /*1c480*/  LDL.LU R149, [R1+0x2f8] ;  /* 0x0002f80001957983 */ /* 0x000f220000300800 */
[----:B------:R-:W-:Y:S02]  /*1c490*/  IADD3 R208, P6, PT, R8, R145, RZ ;  /* 0x0000009108d07210 */ /* 0x000fe40007fde0ff */
[-C--:B------:R-:W-:Y:S02]  /*1c4a0*/  LEA.HI.X.SX32 R211, R147, R141.reuse, 0x1, P5 ;  /* 0x0000008d93d37211 */ /* 0x080fe400028f0eff */
[----:B------:R-:W4:Y:S01]  /*1c4b0*/  LDL.LU R147, [R1+0x2fc] ;  /* 0x0002fc0001937983 */ /* 0x000f220000300800 */
[----:B------:R-:W-:-:S03]  /*1c4c0*/  LEA.HI.X.SX32 R209, R145, R141, 0x1, P6 ;  /* 0x0000008d91d17211 */ /* 0x000fc600030f0eff */
[----:B------:R-:W4:Y:S01]  /*1c4d0*/  LDL.LU R145, [R1+0x300] ;  /* 0x0003000001917983 */ /* 0x000f220000300800 */
[C---:B------:R-:W-:Y:S02]  /*1c4e0*/  IADD3 R212, P4, PT, R8.reuse, R187, RZ ;  /* 0x000000bb08d47210 */ /* 0x040fe40007f9e0ff */
[C---:B------:R-:W-:Y:S01]  /*1c4f0*/  IADD3 R206, P3, PT, R8.reuse, R184, RZ ;  /* 0x000000b808ce7210 */ /* 0x040fe20007f7e0ff */
[----:B------:R-:W4:Y:S01]  /*1c500*/  LDL.LU R179, [R1+0x304] ;  /* 0x0003040001b37983 */ /* 0x000f220000300800 */
[----:B------:R-:W-:Y:S02]  /*1c510*/  LEA.HI.X.SX32 R213, R187, R141, 0x1, P4 ;  /* 0x0000008dbbd57211 */ /* 0x000fe400020f0eff */
[C---:B------:R-:W-:Y:S01]  /*1c520*/  IADD3 R204, P4, PT, R8.reuse, R185, RZ ;  /* 0x000000b908cc7210 */ /* 0x040fe20007f9e0ff */
[----:B------:R-:W4:Y:S01]  /*1c530*/  LDL.LU R177, [R1+0x308] ;  /* 0x0003080001b17983 */ /* 0x000f220000300800 */
[----:B------:R-:W-:Y:S02]  /*1c540*/  IADD3 R80, P5, PT, R8, R144, RZ ;  /* 0x0000009008507210 */ /* 0x000fe40007fbe0ff */
[-C--:B------:R-:W-:Y:S01]  /*1c550*/  LEA.HI.X.SX32 R205, R185, R141.reuse, 0x1, P4 ;  /* 0x0000008db9cd7211 */ /* 0x080fe200020f0eff */
[----:B------:R-:W4:Y:S01]  /*1c560*/  LDL.LU R175, [R1+0x30c] ;  /* 0x00030c0001af7983 */ /* 0x000f220000300800 */
[----:B------:R-:W-:-:S02]  /*1c570*/  LEA.HI.X.SX32 R207, R184, R141, 0x1, P3 ;  /* 0x0000008db8cf7211 */ /* 0x000fc400018f0eff */
[----:B------:R-:W-:Y:S01]  /*1c580*/  LEA.HI.X.SX32 R82, R144, R141, 0x1, P5 ;  /* 0x0000008d90527211 */ /* 0x000fe200028f0eff */
[----:B------:R-:W4:Y:S04]  /*1c590*/  LDL.LU R173, [R1+0x310] ;  /* 0x0003100001ad7983 */ /* 0x000f280000300800 */
[----:B------:R-:W4:Y:S04]  /*1c5a0*/  LDL.LU R171, [R1+0x314] ;  /* 0x0003140001ab7983 */ /* 0x000f280000300800 */
[----:B------:R-:W4:Y:S04]  /*1c5b0*/  LDL.LU R142, [R1+0x318] ;  /* 0x00031800018e7983 */ /* 0x000f280000300800 */
[----:B------:R-:W4:Y:S01]  /*1c5c0*/  LDL.LU R144, [R1+0x31c] ;  /* 0x00031c0001907983 */ /* 0x000f220000300800 */
[----:B--2---:R-:W-:-:S02]  /*1c5d0*/  IADD3 R200, P6, PT, R8, R154, RZ ;  /* 0x0000009a08c87210 */ /* 0x004fc40007fde0ff */
[C---:B---3--:R-:W-:Y:S02]  /*1c5e0*/  IADD3 R198, P3, PT, R8.reuse, R155, RZ ;  /* 0x0000009b08c67210 */ /* 0x048fe40007f7e0ff */
[----:B----4-:R-:W-:Y:S02]  /*1c5f0*/  IADD3 R196, P4, PT, R8, R152, RZ ;  /* 0x0000009808c47210 */ /* 0x010fe40007f9e0ff */
[----:B------:R-:W-:Y:S02]  /*1c600*/  LEA.HI.X.SX32 R201, R154, R141, 0x1, P6 ;  /* 0x0000008d9ac97211 */ /* 0x000fe400030f0eff */
[----:B------:R-:W-:Y:S01]  /*1c610*/  IADD3 R194, P5, PT, R8, R153, RZ ;  /* 0x0000009908c27210 */ /* 0x000fe20007fbe0ff */
[----:B------:R-:W2:Y:S01]  /*1c620*/  LDL.LU R154, [R1+0x320] ;  /* 0x00032000019a7983 */ /* 0x000ea20000300800 */
[----:B------:R-:W-:Y:S02]  /*1c630*/  LEA.HI.X.SX32 R197, R152, R141, 0x1, P4 ;  /* 0x0000008d98c57211 */ /* 0x000fe400020f0eff */
[----:B------:R-:W-:-:S02]  /*1c640*/  IADD3 R192, P6, PT, R8, R150, RZ ;  /* 0x0000009608c07210 */ /* 0x000fc40007fde0ff */
[-C--:B------:R-:W-:Y:S02]  /*1c650*/  LEA.HI.X.SX32 R199, R155, R141.reuse, 0x1, P3 ;  /* 0x0000008d9bc77211 */ /* 0x080fe400018f0eff */
[----:B------:R-:W-:Y:S01]  /*1c660*/  LEA.HI.X.SX32 R195, R153, R141, 0x1, P5 ;  /* 0x0000008d99c37211 */ /* 0x000fe200028f0eff */
[----:B------:R-:W3:Y:S01]  /*1c670*/  LDL.LU R155, [R1+0x324] ;  /* 0x00032400019b7983 */ /* 0x000ee20000300800 */
[C---:B------:R-:W-:Y:S02]  /*1c680*/  IADD3 R190, P3, PT, R8.reuse, R151, RZ ;  /* 0x0000009708be7210 */ /* 0x040fe40007f7e0ff */
        /* <DEDUP_REMOVED lines=8> */
[-C--:B------:R-:W-:Y:S02]  /*1c710*/  LEA.HI.X.SX32 R191, R151, R141.reuse, 0x1, P3 ;  /* 0x0000008d97bf7211 */ /* 0x080fe400018f0eff */
[----:B------:R-:W-:Y:S02]  /*1c720*/  LEA.HI.X.SX32 R187, R146, R141, 0x1, P5 ;  /* 0x0000008d92bb7211 */ /* 0x000fe400028f0eff */
[----:B------:R-:W4:Y:S01]  /*1c730*/  LDL.LU R146, [R1+0x334] ;  /* 0x0003340001927983 */ /* 0x000f220000300800 */
[C---:B------:R-:W-:Y:S02]  /*1c740*/  IADD3 R182, P3, PT, R8.reuse, R147, RZ ;  /* 0x0000009308b67210 */ /* 0x040fe40007f7e0ff */
[----:B------:R-:W-:Y:S01]  /*1c750*/  LEA.HI.X.SX32 R185, R149, R141, 0x1, P6 ;  /* 0x0000008d95b97211 */ /* 0x000fe200030f0eff */
[----:B------:R-:W4:Y:S01]  /*1c760*/  LDL.LU R153, [R1+0x338] ;  /* 0x0003380001997983 */ /* 0x000f220000300800 */
[----:B------:R-:W-:-:S03]  /*1c770*/  IADD3 R180, P4, PT, R8, R145, RZ ;  /* 0x0000009108b47210 */ /* 0x000fc60007f9e0ff */
[----:B------:R-:W4:Y:S01]  /*1c780*/  LDL.LU R151, [R1+0x33c] ;  /* 0x00033c0001977983 */ /* 0x000f220000300800 */
[----:B------:R-:W-:-:S03]  /*1c790*/  LEA.HI.X.SX32 R183, R147, R141, 0x1, P3 ;  /* 0x0000008d93b77211 */ /* 0x000fc600018f0eff */
[----:B------:R-:W4:Y:S01]  /*1c7a0*/  LDL.LU R149, [R1+0x340] ;  /* 0x0003400001957983 */ /* 0x000f220000300800 */
[----:B------:R-:W-:-:S03]  /*1c7b0*/  LEA.HI.X.SX32 R181, R145, R141, 0x1, P4 ;  /* 0x0000008d91b57211 */ /* 0x000fc600020f0eff */
[----:B------:R-:W4:Y:S04]  /*1c7c0*/  LDL.LU R147, [R1+0x344] ;  /* 0x0003440001937983 */ /* 0x000f280000300800 */
[----:B------:R-:W4:Y:S04]  /*1c7d0*/  LDL.LU R145, [R1+0x348] ;  /* 0x0003480001917983 */ /* 0x000f280000300800 */
[----:B------:R-:W4:Y:S04]  /*1c7e0*/  LDL.LU R143, [R1+0x34c] ;  /* 0x00034c00018f7983 */ /* 0x000f280000300800 */
[----:B------:R-:W4:Y:S01]  /*1c7f0*/  LDL.LU R14, [R1+0x350] ;  /* 0x00035000010e7983 */ /* 0x000f220000300800 */
[----:B------:R-:W-:-:S02]  /*1c800*/  IADD3 R178, P5, PT, R8, R179, RZ ;  /* 0x000000b308b27210 */ /* 0x000fc40007fbe0ff */
[C---:B------:R-:W-:Y:S02]  /*1c810*/  IADD3 R176, P6, PT, R8.reuse, R177, RZ ;  /* 0x000000b108b07210 */ /* 0x040fe40007fde0ff */
[C---:B------:R-:W-:Y:S02]  /*1c820*/  IADD3 R174, P3, PT, R8.reuse, R175, RZ ;  /* 0x000000af08ae7210 */ /* 0x040fe40007f7e0ff */
[----:B------:R-:W-:Y:S02]  /*1c830*/  IADD3 R172, P4, PT, R8, R173, RZ ;  /* 0x000000ad08ac7210 */ /* 0x000fe40007f9e0ff */
[-C--:B------:R-:W-:Y:S02]  /*1c840*/  LEA.HI.X.SX32 R179, R179, R141.reuse, 0x1, P5 ;  /* 0x0000008db3b37211 */ /* 0x080fe400028f0eff */
[-C--:B------:R-:W-:Y:S02]  /*1c850*/  LEA.HI.X.SX32 R177, R177, R141.reuse, 0x1, P6 ;  /* 0x0000008db1b17211 */ /* 0x080fe400030f0eff */
[----:B------:R-:W-:-:S02]  /*1c860*/  LEA.HI.X.SX32 R175, R175, R141, 0x1, P3 ;  /* 0x0000008dafaf7211 */ /* 0x000fc400018f0eff */
[C---:B------:R-:W-:Y:S02]  /*1c870*/  IADD3 R170, P5, PT, R8.reuse, R171, RZ ;  /* 0x000000ab08aa7210 */ /* 0x040fe40007fbe0ff */
[C---:B------:R-:W-:Y:S02]  /*1c880*/  IADD3 R168, P6, PT, R8.reuse, R142, RZ ;  /* 0x0000008e08a87210 */ /* 0x040fe40007fde0ff */
[----:B------:R-:W-:Y:S02]  /*1c890*/  IADD3 R166, P3, PT, R8, R144, RZ ;  /* 0x0000009008a67210 */ /* 0x000fe40007f7e0ff */
[-C--:B------:R-:W-:Y:S02]  /*1c8a0*/  LEA.HI.X.SX32 R173, R173, R141.reuse, 0x1, P4 ;  /* 0x0000008dadad7211 */ /* 0x080fe400020f0eff */
[-C--:B------:R-:W-:Y:S02]  /*1c8b0*/  LEA.HI.X.SX32 R171, R171, R141.reuse, 0x1, P5 ;  /* 0x0000008dabab7211 */ /* 0x080fe400028f0eff */
[----:B------:R-:W-:-:S02]  /*1c8c0*/  LEA.HI.X.SX32 R169, R142, R141, 0x1, P6 ;  /* 0x0000008d8ea97211 */ /* 0x000fc400030f0eff */
[----:B------:R-:W-:Y:S01]  /*1c8d0*/  LEA.HI.X.SX32 R167, R144, R141, 0x1, P3 ;  /* 0x0000008d90a77211 */ /* 0x000fe200018f0eff */
[----:B------:R-:W1:Y:S02]  /*1c8e0*/  S2R R118, SR_TID.X ;  /* 0x0000000000767919 */ /* 0x000e640000002100 */
[----:B-1----:R-:W-:-:S04]  /*1c8f0*/  SHF.R.U32.HI R118, RZ, 0x6, R118 ;  /* 0x00000006ff767819 */ /* 0x002fc80000011676 */
[----:B------:R-:W-:-:S04]  /*1c900*/  SGXT.U32 R118, R118, 0x1 ;  /* 0x000000017676781a */ /* 0x000fc80000000000 */
[----:B------:R-:W-:-:S05]  /*1c910*/  LOP3.LUT R118, R118, 0x78, RZ, 0xfc, !PT ;  /* 0x0000007876767812 */ /* 0x000fca00078efcff */
[-C--:B------:R-:W-:Y:S02]  /*1c920*/  IMAD R133, R118, R202.reuse, RZ ;  /* 0x000000ca76857224 */ /* 0x080fe400078e02ff */
[----:B------:R-:W-:Y:S01]  /*1c930*/  IMAD R70, R120, R202, RZ ;  /* 0x000000ca78467224 */ /* 0x000fe200078e02ff */
[----:B--2---:R-:W-:-:S04]  /*1c940*/  IADD3 R164, P4, PT, R8, R154, RZ ;  /* 0x0000009a08a47210 */ /* 0x004fc80007f9e0ff */
[----:B------:R-:W-:Y:S02]  /*1c950*/  LEA.HI.X.SX32 R165, R154, R141, 0x1, P4 ;  /* 0x0000008d9aa57211 */ /* 0x000fe400020f0eff */
[C---:B---3--:R-:W-:Y:S02]  /*1c960*/  IADD3 R162, P5, PT, R8.reuse, R155, RZ ;  /* 0x0000009b08a27210 */ /* 0x048fe40007fbe0ff */
[C---:B----4-:R-:W-:Y:S02]  /*1c970*/  IADD3 R160, P6, PT, R8.reuse, R152, RZ ;  /* 0x0000009808a07210 */ /* 0x050fe40007fde0ff */
[C---:B------:R-:W-:Y:S02]  /*1c980*/  IADD3 R158, P3, PT, R8.reuse, R150, RZ ;  /* 0x00000096089e7210 */ /* 0x040fe40007f7e0ff */
[----:B------:R-:W-:Y:S02]  /*1c990*/  IADD3 R156, P4, PT, R8, R148, RZ ;  /* 0x00000094089c7210 */ /* 0x000fe40007f9e0ff */
[----:B------:R-:W-:-:S02]  /*1c9a0*/  LEA.HI.X.SX32 R163, R155, R141, 0x1, P5 ;  /* 0x0000008d9ba37211 */ /* 0x000fc400028f0eff */
[-C--:B------:R-:W-:Y:S02]  /*1c9b0*/  LEA.HI.X.SX32 R161, R152, R141.reuse, 0x1, P6 ;  /* 0x0000008d98a17211 */ /* 0x080fe400030f0eff */
[----:B------:R-:W-:Y:S02]  /*1c9c0*/  LEA.HI.X.SX32 R159, R150, R141, 0x1, P3 ;  /* 0x0000008d969f7211 */ /* 0x000fe400018f0eff */
[C---:B------:R-:W-:Y:S02]  /*1c9d0*/  IADD3 R154, P5, PT, R8.reuse, R146, RZ ;  /* 0x00000092089a7210 */ /* 0x040fe40007fbe0ff */
[----:B------:R-:W-:Y:S02]  /*1c9e0*/  IADD3 R152, P6, PT, R8, R153, RZ ;  /* 0x0000009908987210 */ /* 0x000fe40007fde0ff */
[----:B------:R-:W-:Y:S02]  /*1c9f0*/  LEA.HI.X.SX32 R157, R148, R141, 0x1, P4 ;  /* 0x0000008d949d7211 */ /* 0x000fe400020f0eff */
[----:B------:R-:W-:-:S02]  /*1ca00*/  IADD3 R150, P3, PT, R8, R151, RZ ;  /* 0x0000009708967210 */ /* 0x000fc40007f7e0ff */
[----:B------:R-:W-:Y:S02]  /*1ca10*/  IADD3 R148, P4, PT, R8, R149, RZ ;  /* 0x0000009508947210 */ /* 0x000fe40007f9e0ff */
[-C--:B------:R-:W-:Y:S02]  /*1ca20*/  LEA.HI.X.SX32 R155, R146, R141.reuse, 0x1, P5 ;  /* 0x0000008d929b7211 */ /* 0x080fe400028f0eff */
[-C--:B------:R-:W-:Y:S02]  /*1ca30*/  LEA.HI.X.SX32 R153, R153, R141.reuse, 0x1, P6 ;  /* 0x0000008d99997211 */ /* 0x080fe400030f0eff */
[----:B------:R-:W-:Y:S02]  /*1ca40*/  LEA.HI.X.SX32 R151, R151, R141, 0x1, P3 ;  /* 0x0000008d97977211 */ /* 0x000fe400018f0eff */
[C---:B------:R-:W-:Y:S02]  /*1ca50*/  IADD3 R146, P5, PT, R8.reuse, R147, RZ ;  /* 0x0000009308927210 */ /* 0x040fe40007fbe0ff */
[----:B------:R-:W-:-:S02]  /*1ca60*/  IADD3 R144, P6, PT, R8, R145, RZ ;  /* 0x0000009108907210 */ /* 0x000fc40007fde0ff */
[C---:B------:R-:W-:Y:S02]  /*1ca70*/  IADD3 R142, P3, PT, R8.reuse, R143, RZ ;  /* 0x0000008f088e7210 */ /* 0x040fe40007f7e0ff */
[-C--:B------:R-:W-:Y:S02]  /*1ca80*/  LEA.HI.X.SX32 R149, R149, R141.reuse, 0x1, P4 ;  /* 0x0000008d95957211 */ /* 0x080fe400020f0eff */
[----:B------:R-:W-:Y:S02]  /*1ca90*/  IADD3 R140, P4, PT, R8, R14, RZ ;  /* 0x0000000e088c7210 */ /* 0x000fe40007f9e0ff */
[-C--:B------:R-:W-:Y:S02]  /*1caa0*/  LEA.HI.X.SX32 R147, R147, R141.reuse, 0x1, P5 ;  /* 0x0000008d93937211 */ /* 0x080fe400028f0eff */
[-C--:B------:R-:W-:Y:S02]  /*1cab0*/  LEA.HI.X.SX32 R145, R145, R141.reuse, 0x1, P6 ;  /* 0x0000008d91917211 */ /* 0x080fe400030f0eff */
[----:B------:R-:W-:-:S02]  /*1cac0*/  LEA.HI.X.SX32 R143, R143, R141, 0x1, P3 ;  /* 0x0000008d8f8f7211 */ /* 0x000fc400018f0eff */
[----:B------:R-:W-:Y:S02]  /*1cad0*/  LEA.HI.X.SX32 R141, R14, R141, 0x1, P4 ;  /* 0x0000008d0e8d7211 */ /* 0x000fe400020f0eff */
[----:B------:R-:W1:Y:S02]  /*1cae0*/  S2R R14, SR_TID.X ;  /* 0x00000000000e7919 */ /* 0x000e640000002100 */
[--C-:B-1----:R-:W-:Y:S02]  /*1caf0*/  SHF.R.U32.HI R118, RZ, 0x6, R14.reuse ;  /* 0x00000006ff767819 */ /* 0x102fe4000001160e */
[----:B------:R-:W-:Y:S02]  /*1cb00*/  SHF.R.U32.HI R9, RZ, 0x6, R14 ;  /* 0x00000006ff097819 */ /* 0x000fe4000001160e */
[----:B------:R-:W-:Y:S02]  /*1cb10*/  SGXT.U32 R118, R118, 0x1 ;  /* 0x000000017676781a */ /* 0x000fe40000000000 */
[----:B------:R-:W-:-:S02]  /*1cb20*/  SGXT.U32 R9, R9, 0x1 ;  /* 0x000000010909781a */ /* 0x000fc40000000000 */
[----:B------:R-:W-:Y:S02]  /*1cb30*/  LOP3.LUT R118, R118, 0x6c, RZ, 0xfc, !PT ;  /* 0x0000006c76767812 */ /* 0x000fe400078efcff */
[----:B------:R-:W-:Y:S02]  /*1cb40*/  LOP3.LUT R9, R9, 0x6e, RZ, 0xfc, !PT ;  /* 0x0000006e09097812 */ /* 0x000fe400078efcff */
[--C-:B------:R-:W-:Y:S01]  /*1cb50*/  SHF.R.U32.HI R119, RZ, 0x6, R14.reuse ;  /* 0x00000006ff777819 */ /* 0x100fe2000001160e */
[-C--:B------:R-:W-:Y:S01]  /*1cb60*/  IMAD R38, R118, R202.reuse, RZ ;  /* 0x000000ca76267224 */ /* 0x080fe200078e02ff */
[--C-:B------:R-:W-:Y:S01]  /*1cb70*/  SHF.R.U32.HI R118, RZ, 0x6, R14.reuse ;  /* 0x00000006ff767819 */ /* 0x100fe2000001160e */
[----:B------:R-:W-:Y:S01]  /*1cb80*/  IMAD R36, R9, R202, RZ ;  /* 0x000000ca09247224 */ /* 0x000fe200078e02ff */
[----:B------:R-:W-:Y:S02]  /*1cb90*/  SHF.R.U32.HI R9, RZ, 0x6, R14 ;  /* 0x00000006ff097819 */ /* 0x000fe4000001160e */
[----:B------:R-:W-:-:S02]  /*1cba0*/  SGXT.U32 R119, R119, 0x1 ;  /* 0x000000017777781a */ /* 0x000fc40000000000 */
[----:B------:R-:W-:Y:S02]  /*1cbb0*/  SGXT.U32 R118, R118, 0x1 ;  /* 0x000000017676781a */ /* 0x000fe40000000000 */
[----:B------:R-:W-:Y:S02]  /*1cbc0*/  SGXT.U32 R9, R9, 0x1 ;  /* 0x000000010909781a */ /* 0x000fe40000000000 */
[----:B------:R-:W-:Y:S02]  /*1cbd0*/  LOP3.LUT R119, R119, 0x70, RZ, 0xfc, !PT ;  /* 0x0000007077777812 */ /* 0x000fe400078efcff */
[----:B------:R-:W-:Y:S02]  /*1cbe0*/  LOP3.LUT R9, R9, 0x68, RZ, 0xfc, !PT ;  /* 0x0000006809097812 */ /* 0x000fe400078efcff */
[----:B------:R-:W-:Y:S01]  /*1cbf0*/  LOP3.LUT R118, R118, 0x66, RZ, 0xfc, !PT ;  /* 0x0000006676767812 */ /* 0x000fe200078efcff */
[-C--:B------:R-:W-:Y:S01]  /*1cc00*/  IMAD R34, R119, R202.reuse, RZ ;  /* 0x000000ca77227224 */ /* 0x080fe200078e02ff */
[--C-:B------:R-:W-:Y:S01]  /*1cc10*/  SHF.R.U32.HI R119, RZ, 0x6, R14.reuse ;  /* 0x00000006ff777819 */ /* 0x100fe2000001160e */
[-C--:B------:R-:W-:Y:S01]  /*1cc20*/  IMAD R42, R9, R202.reuse, RZ ;  /* 0x000000ca092a7224 */ /* 0x080fe200078e02ff */
[--C-:B------:R-:W-:Y:S01]  /*1cc30*/  SHF.R.U32.HI R9, RZ, 0x6, R14.reuse ;  /* 0x00000006ff097819 */ /* 0x100fe2000001160e */
[----:B------:R-:W-:Y:S01]  /*1cc40*/  IMAD R44, R118, R202, RZ ;  /* 0x000000ca762c7224 */ /* 0x000fe200078e02ff */
[----:B------:R-:W-:-:S02]  /*1cc50*/  SHF.R.U32.HI R118, RZ, 0x6, R14 ;  /* 0x00000006ff767819 */ /* 0x000fc4000001160e */
[----:B------:R-:W-:Y:S02]  /*1cc60*/  SGXT.U32 R119, R119, 0x1 ;  /* 0x000000017777781a */ /* 0x000fe40000000000 */
        /* <DEDUP_REMOVED lines=35> */
[----:B------:R-:W-:-:S04]  /*1cea0*/  SHF.R.U32.HI R14, RZ, 0x6, R14 ;  /* 0x00000006ff0e7819 */ /* 0x000fc8000001160e */
[----:B------:R-:W-:-:S04]  /*1ceb0*/  SGXT.U32 R14, R14, 0x1 ;  /* 0x000000010e0e781a */ /* 0x000fc80000000000 */
[----:B------:R-:W-:-:S05]  /*1cec0*/  LOP3.LUT R14, R14, 0x52, RZ, 0xfc, !PT ;  /* 0x000000520e0e7812 */ /* 0x000fca00078efcff */
[----:B------:R-:W-:Y:S02]  /*1ced0*/  IMAD R64, R14, R202, RZ ;  /* 0x000000ca0e407224 */ /* 0x000fe400078e02ff */
[----:B------:R-:W1:Y:S01]  /*1cee0*/  S2R R14, SR_TID.X ;  /* 0x00000000000e7919 */ /* 0x000e620000002100 */
[----:B------:R-:W-:-:S04]  /*1cef0*/  SGXT.U32 R9, R9, 0x1 ;  /* 0x000000010909781a */ /* 0x000fc80000000000 */
[----:B------:R-:W-:-:S05]  /*1cf00*/  LOP3.LUT R9, R9, 0x50, RZ, 0xfc, !PT ;  /* 0x0000005009097812 */ /* 0x000fca00078efcff */
[----:B------:R-:W-:Y:S02]  /*1cf10*/  IMAD R66, R9, R202, RZ ;  /* 0x000000ca09427224 */ /* 0x000fe400078e02ff */
[----:B------:R-:W2:Y:S01]  /*1cf20*/  S2R R9, SR_TID.X ;  /* 0x0000000000097919 */ /* 0x000ea20000002100 */
[----:B------:R-:W-:-:S04]  /*1cf30*/  SGXT.U32 R118, R118, 0x1 ;  /* 0x000000017676781a */ /* 0x000fc80000000000 */
[----:B------:R-:W-:-:S05]  /*1cf40*/  LOP3.LUT R118, R118, 0x4e, RZ, 0xfc, !PT ;  /* 0x0000004e76767812 */ /* 0x000fca00078efcff */
[----:B------:R-:W-:Y:S01]  /*1cf50*/  IMAD R68, R118, R202, RZ ;  /* 0x000000ca76447224 */ /* 0x000fe200078e02ff */
[--C-:B-1----:R-:W-:Y:S02]  /*1cf60*/  SHF.R.U32.HI R120, RZ, 0x6, R14.reuse ;  /* 0x00000006ff787819 */ /* 0x102fe4000001160e */
[--C-:B------:R-:W-:Y:S02]  /*1cf70*/  SHF.R.U32.HI R118, RZ, 0x6, R14.reuse ;  /* 0x00000006ff767819 */ /* 0x100fe4000001160e */
[----:B------:R-:W-:Y:S02]  /*1cf80*/  SHF.R.U32.HI R14, RZ, 0x6, R14 ;  /* 0x00000006ff0e7819 */ /* 0x000fe4000001160e */
[----:B------:R-:W-:Y:S02]  /*1cf90*/  SGXT.U32 R120, R120, 0x1 ;  /* 0x000000017878781a */ /* 0x000fe40000000000 */
[----:B------:R-:W-:Y:S02]  /*1cfa0*/  SGXT.U32 R118, R118, 0x1 ;  /* 0x000000017676781a */ /* 0x000fe40000000000 */
[----:B------:R-:W-:-:S02]  /*1cfb0*/  SGXT.U32 R14, R14, 0x1 ;  /* 0x000000010e0e781a */ /* 0x000fc40000000000 */
[----:B------:R-:W-:Y:S02]  /*1cfc0*/  LOP3.LUT R118, R118, 0x48, RZ, 0xfc, !PT ;  /* 0x0000004876767812 */ /* 0x000fe400078efcff */
[----:B------:R-:W-:Y:S02]  /*1cfd0*/  LOP3.LUT R14, R14, 0x4a, RZ, 0xfc, !PT ;  /* 0x0000004a0e0e7812 */ /* 0x000fe400078efcff */
[----:B------:R-:W-:Y:S01]  /*1cfe0*/  LOP3.LUT R120, R120, 0x46, RZ, 0xfc, !PT ;  /* 0x0000004678787812 */ /* 0x000fe200078efcff */
[-C--:B------:R-:W-:Y:S01]  /*1cff0*/  IMAD R74, R118, R202.reuse, RZ ;  /* 0x000000ca764a7224 */ /* 0x080fe200078e02ff */
[--C-:B--2---:R-:W-:Y:S01]  /*1d000*/  SHF.R.U32.HI R118, RZ, 0x6, R9.reuse ;  /* 0x00000006ff767819 */ /* 0x104fe20000011609 */
[-C--:B------:R-:W-:Y:S01]  /*1d010*/  IMAD R72, R14, R202.reuse, RZ ;  /* 0x000000ca0e487224 */ /* 0x080fe200078e02ff */
[--C-:B------:R-:W-:Y:S01]  /*1d020*/  SHF.R.U32.HI R14, RZ, 0x6, R9.reuse ;  /* 0x00000006ff0e7819 */ /* 0x100fe20000011609 */
[----:B------:R-:W-:Y:S01]  /*1d030*/  IMAD R76, R120, R202, RZ ;  /* 0x000000ca784c7224 */ /* 0x000fe200078e02ff */
[----:B------:R-:W-:-:S02]  /*1d040*/  SHF.R.U32.HI R120, RZ, 0x6, R9 ;  /* 0x00000006ff787819 */ /* 0x000fc40000011609 */
[----:B------:R-:W-:-:S04]  /*1d050*/  SHF.R.U32.HI R9, RZ, 0x6, R9 ;  /* 0x00000006ff097819 */ /* 0x000fc80000011609 */
[----:B------:R-:W-:-:S04]  /*1d060*/  SGXT.U32 R9, R9, 0x1 ;  /* 0x000000010909781a */ /* 0x000fc80000000000 */
[----:B------:R-:W-:Y:S01]  /*1d070*/  LOP3.LUT R9, R9, 0x44, RZ, 0xfc, !PT ;  /* 0x0000004409097812 */ /* 0x000fe200078efcff */
[----:B------:R-:W-:-:S04]  /*1d080*/  IMAD R93, R124, R202, RZ ;  /* 0x000000ca7c5d7224 */ /* 0x000fc800078e02ff */
[-C--:B------:R-:W-:Y:S02]  /*1d090*/  IMAD R116, R9, R202.reuse, RZ ;  /* 0x000000ca09747224 */ /* 0x080fe400078e02ff */
[----:B------:R-:W2:Y:S01]  /*1d0a0*/  LDL.LU R9, [R1+0x238] ;  /* 0x0002380001097983 */ /* 0x000ea20000300800 */
[----:B------:R-:W-:-:S03]  /*1d0b0*/  IMAD R95, R126, R202, RZ ;  /* 0x000000ca7e5f7224 */ /* 0x000fc600078e02ff */
[----:B------:R-:W3:Y:S04]  /*1d0c0*/  LDL.LU R73, [R1+0x23c] ;  /* 0x00023c0001497983 */ /* 0x000ee80000300800 */
[----:B------:R-:W4:Y:S04]  /*1d0d0*/  LDL.LU R15, [R1+0x240] ;  /* 0x00024000010f7983 */ /* 0x000f280000300800 */
[----:B------:R-:W3:Y:S04]  /*1d0e0*/  LDL.LU R124, [R1+0x244] ;  /* 0x00024400017c7983 */ /* 0x000ee80000300800 */
[----:B------:R-:W3:Y:S01]  /*1d0f0*/  LDL.LU R126, [R1+0x248] ;  /* 0x00024800017e7983 */ /* 0x000ee20000300800 */
[----:B------:R-:W-:-:S02]  /*1d100*/  IMAD R99, R128, R202, RZ ;  /* 0x000000ca80637224 */ /* 0x000fc400078e02ff */
[----:B------:R-:W1:Y:S01]  /*1d110*/  S2R R128, SR_TID.X ;  /* 0x0000000000807919 */ /* 0x000e620000002100 */
[-C--:B------:R-:W-:Y:S02]  /*1d120*/  IMAD R105, R122, R202.reuse, RZ ;  /* 0x000000ca7a697224 */ /* 0x080fe400078e02ff */
[-C--:B------:R-:W-:Y:S02]  /*1d130*/  IMAD R101, R136, R202.reuse, RZ ;  /* 0x000000ca88657224 */ /* 0x080fe400078e02ff */
[----:B------:R-:W-:Y:S01]  /*1d140*/  IMAD R103, R134, R202, RZ ;  /* 0x000000ca86677224 */ /* 0x000fe200078e02ff */
[----:B------:R-:W-:Y:S02]  /*1d150*/  SHF.R.U32.HI R125, RZ, 0x6, R125 ;  /* 0x00000006ff7d7819 */ /* 0x000fe4000001167d */
[----:B-1----:R-:W-:-:S04]  /*1d160*/  SHF.R.U32.HI R122, RZ, 0x6, R128 ;  /* 0x00000006ff7a7819 */ /* 0x002fc80000011680 */
[----:B------:R-:W-:Y:S02]  /*1d170*/  SGXT.U32 R122, R122, 0x1 ;  /* 0x000000017a7a781a */ /* 0x000fe40000000000 */
[--C-:B------:R-:W-:Y:S02]  /*1d180*/  SHF.R.U32.HI R134, RZ, 0x6, R128.reuse ;  /* 0x00000006ff867819 */ /* 0x100fe40000011680 */
[----:B------:R-:W-:Y:S02]  /*1d190*/  LOP3.LUT R122, R122, 0x28, RZ, 0xfc, !PT ;  /* 0x000000287a7a7812 */ /* 0x000fe400078efcff */
[----:B------:R-:W-:Y:S02]  /*1d1a0*/  SHF.R.U32.HI R136, RZ, 0x6, R128 ;  /* 0x00000006ff887819 */ /* 0x000fe40000011680 */
[----:B------:R-:W-:Y:S01]  /*1d1b0*/  SGXT.U32 R134, R134, 0x1 ;  /* 0x000000018686781a */ /* 0x000fe20000000000 */
[----:B------:R-:W-:Y:S01]  /*1d1c0*/  IMAD R113, R122, R202, RZ ;  /* 0x000000ca7a717224 */ /* 0x000fe200078e02ff */
[----:B------:R-:W-:-:S02]  /*1d1d0*/  SGXT.U32 R136, R136, 0x1 ;  /* 0x000000018888781a */ /* 0x000fc40000000000 */
[--C-:B------:R-:W-:Y:S02]  /*1d1e0*/  SHF.R.U32.HI R122, RZ, 0x6, R138.reuse ;  /* 0x00000006ff7a7819 */ /* 0x100fe4000001168a */
[----:B------:R-:W-:Y:S02]  /*1d1f0*/  LOP3.LUT R136, R136, 0x2c, RZ, 0xfc, !PT ;  /* 0x0000002c88887812 */ /* 0x000fe400078efcff */
[----:B------:R-:W-:Y:S02]  /*1d200*/  LOP3.LUT R134, R134, 0x2a, RZ, 0xfc, !PT ;  /* 0x0000002a86867812 */ /* 0x000fe400078efcff */
[----:B------:R-:W-:Y:S01]  /*1d210*/  SGXT.U32 R122, R122, 0x1 ;  /* 0x000000017a7a781a */ /* 0x000fe20000000000 */
[-C--:B------:R-:W-:Y:S01]  /*1d220*/  IMAD R109, R136, R202.reuse, RZ ;  /* 0x000000ca886d7224 */ /* 0x080fe200078e02ff */
[----:B------:R-:W-:Y:S01]  /*1d230*/  SHF.R.U32.HI R136, RZ, 0x6, R138 ;  /* 0x00000006ff887819 */ /* 0x000fe2000001168a */
[----:B------:R-:W-:Y:S01]  /*1d240*/  IMAD R111, R134, R202, RZ ;  /* 0x000000ca866f7224 */ /* 0x000fe200078e02ff */
[----:B------:R-:W-:-:S02]  /*1d250*/  LOP3.LUT R122, R122, 0x20, RZ, 0xfc, !PT ;  /* 0x000000207a7a7812 */ /* 0x000fc400078efcff */
[----:B------:R-:W-:Y:S01]  /*1d260*/  SHF.R.U32.HI R134, RZ, 0x6, R138 ;  /* 0x00000006ff867819 */ /* 0x000fe2000001168a */
[-C--:B------:R-:W-:Y:S01]  /*1d270*/  IMAD R97, R127, R202.reuse, RZ ;  /* 0x000000ca7f617224 */ /* 0x080fe200078e02ff */
[----:B------:R-:W-:Y:S01]  /*1d280*/  SHF.R.U32.HI R128, RZ, 0x6, R128 ;  /* 0x00000006ff807819 */ /* 0x000fe20000011680 */
[-C--:B------:R-:W-:Y:S01]  /*1d290*/  IMAD R29, R122, R202.reuse, RZ ;  /* 0x000000ca7a1d7224 */ /* 0x080fe200078e02ff */
[----:B------:R-:W-:Y:S01]  /*1d2a0*/  SHF.R.U32.HI R138, RZ, 0x6, R138 ;  /* 0x00000006ff8a7819 */ /* 0x000fe2000001168a */
[----:B------:R-:W3:Y:S01]  /*1d2b0*/  LDL.LU R127, [R1+0x24c] ;  /* 0x00024c00017f7983 */ /* 0x000ee20000300800 */
[----:B------:R-:W-:Y:S01]  /*1d2c0*/  SGXT.U32 R119, R119, 0x1 ;  /* 0x000000017777781a */ /* 0x000fe20000000000 */
[----:B------:R-:W-:Y:S01]  /*1d2d0*/  IMAD R30, R123, R202, RZ ;  /* 0x000000ca7b1e7224 */ /* 0x000fe200078e02ff */
[----:B------:R-:W-:Y:S01]  /*1d2e0*/  SGXT.U32 R136, R136, 0x1 ;  /* 0x000000018888781a */ /* 0x000fe20000000000 */
[----:B------:R-:W3:Y:S01]  /*1d2f0*/  LDL.LU R122, [R1+0x250] ;  /* 0x00025000017a7983 */ /* 0x000ee20000300800 */
[----:B------:R-:W-:-:S02]  /*1d300*/  SGXT.U32 R125, R125, 0x1 ;  /* 0x000000017d7d781a */ /* 0x000fc40000000000 */
[----:B------:R-:W-:Y:S01]  /*1d310*/  SGXT.U32 R14, R14, 0x1 ;  /* 0x000000010e0e781a */ /* 0x000fe20000000000 */
[----:B------:R-:W3:Y:S01]  /*1d320*/  LDL.LU R123, [R1+0x404] ;  /* 0x00040400017b7983 */ /* 0x000ee20000300800 */
[----:B------:R-:W-:Y:S02]  /*1d330*/  SGXT.U32 R120, R120, 0x1 ;  /* 0x000000017878781a */ /* 0x000fe40000000000 */
[----:B------:R-:W-:Y:S02]  /*1d340*/  SGXT.U32 R118, R118, 0x1 ;  /* 0x000000017676781a */ /* 0x000fe40000000000 */
[----:B------:R-:W-:Y:S02]  /*1d350*/  SGXT.U32 R128, R128, 0x1 ;  /* 0x000000018080781a */ /* 0x000fe40000000000 */
[----:B------:R-:W-:Y:S02]  /*1d360*/  SGXT.U32 R134, R134, 0x1 ;  /* 0x000000018686781a */ /* 0x000fe40000000000 */
[----:B------:R-:W-:Y:S01]  /*1d370*/  SGXT.U32 R138, R138, 0x1 ;  /* 0x000000018a8a781a */ /* 0x000fe20000000000 */
[-C--:B------:R-:W-:Y:S01]  /*1d380*/  IMAD R137, R137, R202.reuse, RZ ;  /* 0x000000ca89897224 */ /* 0x080fe200078e02ff */
[----:B------:R-:W-:Y:S01]  /*1d390*/  LOP3.LUT R119, R119, 0x58, RZ, 0xfc, !PT ;  /* 0x0000005877777812 */ /* 0x000fe200078efcff */
[-C--:B------:R-:W-:Y:S01]  /*1d3a0*/  IMAD R32, R121, R202.reuse, RZ ;  /* 0x000000ca79207224 */ /* 0x080fe200078e02ff */
[----:B------:R-:W-:Y:S01]  /*1d3b0*/  LOP3.LUT R136, R136, 0x24, RZ, 0xfc, !PT ;  /* 0x0000002488887812 */ /* 0x000fe200078efcff */
[----:B------:R-:W-:Y:S01]  /*1d3c0*/  IMAD R135, R135, R202, RZ ;  /* 0x000000ca87877224 */ /* 0x000fe200078e02ff */
[----:B------:R-:W-:Y:S01]  /*1d3d0*/  LOP3.LUT R125, R125, 0x72, RZ, 0xfc, !PT ;  /* 0x000000727d7d7812 */ /* 0x000fe200078efcff */
[----:B------:R-:W3:Y:S01]  /*1d3e0*/  LDL.LU R121, [R1+0x35c] ;  /* 0x00035c0001797983 */ /* 0x000ee20000300800 */
[----:B------:R-:W-:-:S02]  /*1d3f0*/  LOP3.LUT R118, R118, 0x42, RZ, 0xfc, !PT ;  /* 0x0000004276767812 */ /* 0x000fc400078efcff */
[----:B------:R-:W-:Y:S02]  /*1d400*/  LOP3.LUT R120, R120, 0x40, RZ, 0xfc, !PT ;  /* 0x0000004078787812 */ /* 0x000fe400078efcff */
[----:B------:R-:W-:Y:S02]  /*1d410*/  LOP3.LUT R14, R14, 0x3e, RZ, 0xfc, !PT ;  /* 0x0000003e0e0e7812 */ /* 0x000fe400078efcff */
[----:B------:R-:W-:Y:S02]  /*1d420*/  LOP3.LUT R128, R128, 0x2e, RZ, 0xfc, !PT ;  /* 0x0000002e80807812 */ /* 0x000fe400078efcff */
[----:B------:R-:W-:Y:S02]  /*1d430*/  LOP3.LUT R138, R138, 0x26, RZ, 0xfc, !PT ;  /* 0x000000268a8a7812 */ /* 0x000fe400078efcff */
[----:B------:R-:W-:Y:S01]  /*1d440*/  LOP3.LUT R134, R134, 0x22, RZ, 0xfc, !PT ;  /* 0x0000002286867812 */ /* 0x000fe200078efcff */
[-C--:B------:R-:W-:Y:S01]  /*1d450*/  IMAD R58, R119, R202.reuse, RZ ;  /* 0x000000ca773a7224 */ /* 0x080fe200078e02ff */
[----:B------:R-:W-:Y:S01]  /*1d460*/  SHF.R.S32.HI R31, RZ, 0x1f, R6 ;  /* 0x0000001fff1f7819 */ /* 0x000fe20000011406 */
[-C--:B------:R-:W-:Y:S01]  /*1d470*/  IMAD R117, R136, R202.reuse, RZ ;  /* 0x000000ca88757224 */ /* 0x080fe200078e02ff */
[----:B------:R-:W-:Y:S01]  /*1d480*/  IADD3 R136, P6, PT, R6, R137, RZ ;  /* 0x0000008906887210 */ /* 0x000fe20007fde0ff */
[----:B------:R-:W-:-:S02]  /*1d490*/  IMAD R139, R139, R202, RZ ;  /* 0x000000ca8b8b7224 */ /* 0x000fc400078e02ff */
[-C--:B------:R-:W-:Y:S02]  /*1d4a0*/  IMAD R131, R131, R202.reuse, RZ ;  /* 0x000000ca83837224 */ /* 0x080fe400078e02ff */
[-C--:B------:R-:W-:Y:S02]  /*1d4b0*/  IMAD R129, R129, R202.reuse, RZ ;  /* 0x000000ca81817224 */ /* 0x080fe400078e02ff */
[-C--:B------:R-:W-:Y:S02]  /*1d4c0*/  IMAD R125, R125, R202.reuse, RZ ;  /* 0x000000ca7d7d7224 */ /* 0x080fe400078e02ff */
[-C--:B------:R-:W-:Y:S02]  /*1d4d0*/  IMAD R118, R118, R202.reuse, RZ ;  /* 0x000000ca76767224 */ /* 0x080fe400078e02ff */
[-C--:B------:R-:W-:Y:S02]  /*1d4e0*/  IMAD R120, R120, R202.reuse, RZ ;  /* 0x000000ca78787224 */ /* 0x080fe400078e02ff */
[----:B------:R-:W-:-:S02]  /*1d4f0*/  IMAD R91, R14, R202, RZ ;  /* 0x000000ca0e5b7224 */ /* 0x000fc400078e02ff */
[-C--:B------:R-:W-:Y:S02]  /*1d500*/  IMAD R107, R128, R202.reuse, RZ ;  /* 0x000000ca806b7224 */ /* 0x080fe400078e02ff */
[-C--:B------:R-:W-:Y:S02]  /*1d510*/  IMAD R115, R138, R202.reuse, RZ ;  /* 0x000000ca8a737224 */ /* 0x080fe400078e02ff */
[-C--:B------:R-:W-:Y:S01]  /*1d520*/  IMAD R119, R134, R202.reuse, RZ ;  /* 0x000000ca86777224 */ /* 0x080fe200078e02ff */
[----:B------:R-:W-:Y:S01]  /*1d530*/  IADD3 R134, P4, PT, R6, R135, RZ ;  /* 0x0000008706867210 */ /* 0x000fe20007f9e0ff */
[-C--:B------:R-:W-:Y:S02]  /*1d540*/  IMAD R8, R130, R202.reuse, RZ ;  /* 0x000000ca82087224 */ /* 0x080fe400078e02ff */
[----:B------:R-:W-:Y:S02]  /*1d550*/  IMAD R202, R238, R202, RZ ;  /* 0x000000caeeca7224 */ /* 0x000fe400078e02ff */
[----:B------:R-:W3:Y:S01]  /*1d560*/  LDL.LU R238, [R1+0x37c] ;  /* 0x00037c0001ee7983 */ /* 0x000ee20000300800 */
[----:B------:R-:W-:-:S02]  /*1d570*/  LEA.HI.X.SX32 R137, R137, R31, 0x1, P6 ;  /* 0x0000001f89897211 */ /* 0x000fc400030f0eff */
[C---:B------:R-:W-:Y:S02]  /*1d580*/  IADD3 R130, P6, PT, R6.reuse, R131, RZ ;  /* 0x0000008306827210 */ /* 0x040fe40007fde0ff */
[----:B------:R-:W-:Y:S02]  /*1d590*/  LEA.HI.X.SX32 R135, R135, R31, 0x1, P4 ;  /* 0x0000001f87877211 */ /* 0x000fe400020f0eff */
[C---:B------:R-:W-:Y:S02]  /*1d5a0*/  IADD3 R128, P4, PT, R6.reuse, R129, RZ ;  /* 0x0000008106807210 */ /* 0x040fe40007f9e0ff */
[-C--:B------:R-:W-:Y:S02]  /*1d5b0*/  LEA.HI.X.SX32 R131, R131, R31.reuse, 0x1, P6 ;  /* 0x0000001f83837211 */ /* 0x080fe400030f0eff */
[----:B------:R-:W-:Y:S02]  /*1d5c0*/  IADD3 R35, P6, PT, R6, R34, RZ ;  /* 0x0000002206237210 */ /* 0x000fe40007fde0ff */
[----:B------:R-:W-:-:S02]  /*1d5d0*/  LEA.HI.X.SX32 R129, R129, R31, 0x1, P4 ;  /* 0x0000001f81817211 */ /* 0x000fc400020f0eff */
[----:B------:R-:W-:Y:S02]  /*1d5e0*/  IADD3 R37, P4, PT, R6, R36, RZ ;  /* 0x0000002406257210 */ /* 0x000fe40007f9e0ff */
[-C--:B------:R-:W-:Y:S02]  /*1d5f0*/  LEA.HI.X.SX32 R34, R34, R31.reuse, 0x1, P6 ;  /* 0x0000001f22227211 */ /* 0x080fe400030f0eff */
[----:B------:R-:W-:Y:S02]  /*1d600*/  IADD3 R41, P6, PT, R6, R40, RZ ;  /* 0x0000002806297210 */ /* 0x000fe40007fde0ff */
        /* <DEDUP_REMOVED lines=19> */
[----:B------:R-:W-:Y:S02]  /*1d740*/  LEA.HI.X.SX32 R66, R66, R31, 0x1, P4 ;  /* 0x0000001f42427211 */ /* 0x000fe400020f0eff */
[----:B--2---:R-:W-:-:S04]  /*1d750*/  IADD3 R10, P3, PT, R6, R9, RZ ;  /* 0x00000009060a7210 */ /* 0x004fc80007f7e0ff */
[----:B------:R-:W-:Y:S02]  /*1d760*/  LEA.HI.X.SX32 R9, R9, R31, 0x1, P3 ;  /* 0x0000001f09097211 */ /* 0x000fe400018f0eff */
[C---:B----4-:R-:W-:Y:S02]  /*1d770*/  IADD3 R14, P6, PT, R6.reuse, R15, RZ ;  /* 0x0000000f060e7210 */ /* 0x050fe40007fde0ff */
[C---:B---3--:R-:W-:Y:S02]  /*1d780*/  IADD3 R16, P4, PT, R6.reuse, R124, RZ ;  /* 0x0000007c06107210 */ /* 0x048fe40007f9e0ff */
[----:B------:R-:W-:Y:S02]  /*1d790*/  IADD3 R18, P3, PT, R6, R126, RZ ;  /* 0x0000007e06127210 */ /* 0x000fe40007f7e0ff */
[-C--:B------:R-:W-:Y:S02]  /*1d7a0*/  LEA.HI.X.SX32 R13, R15, R31.reuse, 0x1, P6 ;  /* 0x0000001f0f0d7211 */ /* 0x080fe400030f0eff */
[----:B------:R-:W-:-:S02]  /*1d7b0*/  LEA.HI.X.SX32 R17, R126, R31, 0x1, P3 ;  /* 0x0000001f7e117211 */ /* 0x000fc400018f0eff */
[----:B------:R-:W-:Y:S01]  /*1d7c0*/  LEA.HI.X.SX32 R15, R124, R31, 0x1, P4 ;  /* 0x0000001f7c0f7211 */ /* 0x000fe200020f0eff */
[----:B------:R-:W2:Y:S04]  /*1d7d0*/  LDL.LU R126, [R1+0x384] ;  /* 0x00038400017e7983 */ /* 0x000ea80000300800 */
[----:B------:R-:W3:Y:S01]  /*1d7e0*/  LDL.LU R124, [R1+0x408] ;  /* 0x00040800017c7983 */ /* 0x000ee20000300800 */
[----:B------:R-:W-:-:S04]  /*1d7f0*/  IADD3 R138, P5, PT, R6, R139, RZ ;  /* 0x0000008b068a7210 */ /* 0x000fc80007fbe0ff */
[----:B------:R-:W-:Y:S02]  /*1d800*/  LEA.HI.X.SX32 R139, R139, R31, 0x1, P5 ;  /* 0x0000001f8b8b7211 */ /* 0x000fe400028f0eff */
        /* <DEDUP_REMOVED lines=16> */
[C---:B------:R-:W-:Y:S02]  /*1d910*/  IADD3 R20, P5, PT, R6.reuse, R127, RZ ;  /* 0x0000007f06147210 */ /* 0x040fe40007fbe0ff */
[----:B------:R-:W-:-:S04]  /*1d920*/  IADD3 R24, P4, PT, R6, R123, RZ ;  /* 0x0000007b06187210 */ /* 0x000fc80007f9e0ff */
[-C--:B------:R-:W-:Y:S02]  /*1d930*/  LEA.HI.X.SX32 R78, R123, R31.reuse, 0x1, P4 ;  /* 0x0000001f7b4e7211 */ /* 0x080fe400020f0eff */
[----:B------:R-:W-:Y:S02]  /*1d940*/  IADD3 R71, P4, PT, R6, R70, RZ ;  /* 0x0000004606477210 */ /* 0x000fe40007f9e0ff */
[-C--:B------:R-:W-:Y:S02]  /*1d950*/  LEA.HI.X.SX32 R19, R127, R31.reuse, 0x1, P5 ;  /* 0x0000001f7f137211 */ /* 0x080fe400028f0eff */
[----:B------:R-:W-:Y:S02]  /*1d960*/  LEA.HI.X.SX32 R70, R70, R31, 0x1, P4 ;  /* 0x0000001f46467211 */ /* 0x000fe400020f0eff */
[C---:B------:R-:W-:Y:S02]  /*1d970*/  IADD3 R26, P3, PT, R6.reuse, R121, RZ ;  /* 0x00000079061a7210 */ /* 0x040fe40007f7e0ff */
[----:B------:R-:W-:-:S02]  /*1d980*/  IADD3 R75, P4, PT, R6, R74, RZ ;  /* 0x0000004a064b7210 */ /* 0x000fc40007f9e0ff */
[-C--:B------:R-:W-:Y:S02]  /*1d990*/  LEA.HI.X.SX32 R25, R121, R31.reuse, 0x1, P3 ;  /* 0x0000001f79197211 */ /* 0x080fe400018f0eff */
[----:B------:R-:W-:Y:S02]  /*1d9a0*/  IADD3 R73, P3, PT, R6, R72, RZ ;  /* 0x0000004806497210 */ /* 0x000fe40007f7e0ff */
[-C--:B------:R-:W-:Y:S02]  /*1d9b0*/  LEA.HI.X.SX32 R74, R74, R31.reuse, 0x1, P4 ;  /* 0x0000001f4a4a7211 */ /* 0x080fe400020f0eff */
[----:B------:R-:W-:Y:S02]  /*1d9c0*/  LEA.HI.X.SX32 R72, R72, R31, 0x1, P3 ;  /* 0x0000001f48487211 */ /* 0x000fe400018f0eff */
[C---:B------:R-:W-:Y:S02]  /*1d9d0*/  IADD3 R79, P3, PT, R6.reuse, R116, RZ ;  /* 0x00000074064f7210 */ /* 0x040fe40007f7e0ff */
[----:B------:R-:W-:-:S02]  /*1d9e0*/  IADD3 R81, P4, PT, R6, R118, RZ ;  /* 0x0000007606517210 */ /* 0x000fc40007f9e0ff */
[----:B------:R-:W-:Y:S02]  /*1d9f0*/  IADD3 R22, P6, PT, R6, R122, RZ ;  /* 0x0000007a06167210 */ /* 0x000fe40007fde0ff */
[-C--:B------:R-:W-:Y:S02]  /*1da00*/  LEA.HI.X.SX32 R116, R116, R31.reuse, 0x1, P3 ;  /* 0x0000001f74747211 */ /* 0x080fe400018f0eff */
[----:B------:R-:W-:Y:S02]  /*1da10*/  LEA.HI.X.SX32 R118, R118, R31, 0x1, P4 ;  /* 0x0000001f76767211 */ /* 0x000fe400020f0eff */
[C---:B------:R-:W-:Y:S02]  /*1da20*/  IADD3 R85, P3, PT, R6.reuse, R91, RZ ;  /* 0x0000005b06557210 */ /* 0x040fe40007f7e0ff */
[----:B------:R-:W-:Y:S02]  /*1da30*/  IADD3 R87, P4, PT, R6, R93, RZ ;  /* 0x0000005d06577210 */ /* 0x000fe40007f9e0ff */
[----:B------:R-:W-:-:S02]  /*1da40*/  LEA.HI.X.SX32 R21, R122, R31, 0x1, P6 ;  /* 0x0000001f7a157211 */ /* 0x000fc400030f0eff */
[----:B------:R-:W-:-:S04]  /*1da50*/  IADD3 R28, P5, PT, R6, R238, RZ ;  /* 0x000000ee061c7210 */ /* 0x000fc80007fbe0ff */
[----:B------:R-:W-:Y:S02]  /*1da60*/  LEA.HI.X.SX32 R27, R238, R31, 0x1, P5 ;  /* 0x0000001fee1b7211 */ /* 0x000fe400028f0eff */
[----:B------:R-:W-:-:S04]  /*1da70*/  IADD3 R83, P5, PT, R6, R120, RZ ;  /* 0x0000007806537210 */ /* 0x000fc80007fbe0ff */
[----:B------:R-:W-:Y:S02]  /*1da80*/  LEA.HI.X.SX32 R120, R120, R31, 0x1, P5 ;  /* 0x0000001f78787211 */ /* 0x000fe400028f0eff */
[C---:B------:R-:W-:Y:S02]  /*1da90*/  IADD3 R89, P5, PT, R6.reuse, R95, RZ ;  /* 0x0000005f06597210 */ /* 0x040fe40007fbe0ff */
[-C--:B------:R-:W-:Y:S02]  /*1daa0*/  LEA.HI.X.SX32 R122, R91, R31.reuse, 0x1, P3 ;  /* 0x0000001f5b7a7211 */ /* 0x080fe400018f0eff */
[-C--:B------:R-:W-:Y:S02]  /*1dab0*/  LEA.HI.X.SX32 R127, R93, R31.reuse, 0x1, P4 ;  /* 0x0000001f5d7f7211 */ /* 0x080fe400020f0eff */
[----:B------:R-:W-:Y:S02]  /*1dac0*/  LEA.HI.X.SX32 R238, R95, R31, 0x1, P5 ;  /* 0x0000001f5fee7211 */ /* 0x000fe400028f0eff */
[----:B------:R-:W-:-:S02]  /*1dad0*/  IADD3 R91, P3, PT, R6, R97, RZ ;  /* 0x00000061065b7210 */ /* 0x000fc40007f7e0ff */
[C---:B------:R-:W-:Y:S02]  /*1dae0*/  IADD3 R93, P4, PT, R6.reuse, R99, RZ ;  /* 0x00000063065d7210 */ /* 0x040fe40007f9e0ff */
[C---:B------:R-:W-:Y:S02]  /*1daf0*/  IADD3 R95, P5, PT, R6.reuse, R101, RZ ;  /* 0x00000065065f7210 */ /* 0x040fe40007fbe0ff */
[-C--:B------:R-:W-:Y:S02]  /*1db00*/  LEA.HI.X.SX32 R0, R97, R31.reuse, 0x1, P3 ;  /* 0x0000001f61007211 */ /* 0x080fe400018f0eff */
[-C--:B------:R-:W-:Y:S02]  /*1db10*/  LEA.HI.X.SX32 R3, R99, R31.reuse, 0x1, P4 ;  /* 0x0000001f63037211 */ /* 0x080fe400020f0eff */
[----:B------:R-:W-:Y:S02]  /*1db20*/  LEA.HI.X.SX32 R2, R101, R31, 0x1, P5 ;  /* 0x0000001f65027211 */ /* 0x000fe400028f0eff */
[----:B------:R-:W-:-:S02]  /*1db30*/  IADD3 R97, P3, PT, R6, R103, RZ ;  /* 0x0000006706617210 */ /* 0x000fc40007f7e0ff */
[C---:B------:R-:W-:Y:S02]  /*1db40*/  IADD3 R99, P4, PT, R6.reuse, R105, RZ ;  /* 0x0000006906637210 */ /* 0x040fe40007f9e0ff */
[C---:B------:R-:W-:Y:S01]  /*1db50*/  IADD3 R101, P5, PT, R6.reuse, R107, RZ ;  /* 0x0000006b06657210 */ /* 0x040fe20007fbe0ff */
[----:B------:R1:W-:Y:S01]  /*1db60*/  STL [R1+0x44], R3 ;  /* 0x0000440301007387 */ /* 0x0003e20000100800 */
[----:B------:R-:W-:Y:S02]  /*1db70*/  LEA.HI.X.SX32 R4, R103, R31, 0x1, P3 ;  /* 0x0000001f67047211 */ /* 0x000fe400018f0eff */
[C---:B------:R-:W-:Y:S01]  /*1db80*/  IADD3 R103, P3, PT, R6.reuse, R109, RZ ;  /* 0x0000006d06677210 */ /* 0x040fe20007f7e0ff */
[----:B------:R4:W-:Y:S01]  /*1db90*/  STL [R1+0x48], R2 ;  /* 0x0000480201007387 */ /* 0x0009e20000100800 */
[----:B-1----:R-:W-:Y:S02]  /*1dba0*/  LEA.HI.X.SX32 R3, R105, R31, 0x1, P4 ;  /* 0x0000001f69037211 */ /* 0x002fe400020f0eff */
[----:B------:R-:W-:-:S02]  /*1dbb0*/  IADD3 R105, P4, PT, R6, R111, RZ ;  /* 0x0000006f06697210 */ /* 0x000fc40007f9e0ff */
[----:B----4-:R-:W-:Y:S01]  /*1dbc0*/  LEA.HI.X.SX32 R2, R107, R31, 0x1, P5 ;  /* 0x0000001f6b027211 */ /* 0x010fe200028f0eff */
[----:B------:R1:W-:Y:S01]  /*1dbd0*/  STL [R1+0x4c], R4 ;  /* 0x00004c0401007387 */ /* 0x0003e20000100800 */
[----:B------:R-:W-:-:S03]  /*1dbe0*/  IADD3 R107, P5, PT, R6, R113, RZ ;  /* 0x00000071066b7210 */ /* 0x000fc60007fbe0ff */
[----:B------:R4:W-:Y:S04]  /*1dbf0*/  STL [R1+0x50], R3 ;  /* 0x0000500301007387 */ /* 0x0009e80000100800 */
[----:B------:R4:W-:Y:S01]  /*1dc00*/  STL [R1+0x54], R2 ;  /* 0x0000540201007387 */ /* 0x0009e20000100800 */
[----:B-1----:R-:W-:Y:S02]  /*1dc10*/  LEA.HI.X.SX32 R4, R109, R31, 0x1, P3 ;  /* 0x0000001f6d047211 */ /* 0x002fe400018f0eff */
[C---:B------:R-:W-:Y:S02]  /*1dc20*/  IADD3 R109, P3, PT, R6.reuse, R115, RZ ;  /* 0x00000073066d7210 */ /* 0x040fe40007f7e0ff */
[----:B----4-:R-:W-:Y:S02]  /*1dc30*/  LEA.HI.X.SX32 R3, R111, R31, 0x1, P4 ;  /* 0x0000001f6f037211 */ /* 0x010fe400020f0eff */
[----:B------:R-:W-:-:S02]  /*1dc40*/  IADD3 R111, P4, PT, R6, R117, RZ ;  /* 0x00000075066f7210 */ /* 0x000fc40007f9e0ff */
[----:B------:R-:W-:Y:S01]  /*1dc50*/  LEA.HI.X.SX32 R2, R113, R31, 0x1, P5 ;  /* 0x0000001f71027211 */ /* 0x000fe200028f0eff */
[----:B------:R1:W-:Y:S01]  /*1dc60*/  STL [R1+0x58], R4 ;  /* 0x0000580401007387 */ /* 0x0003e20000100800 */
[C---:B------:R-:W-:Y:S02]  /*1dc70*/  IADD3 R113, P5, PT, R6.reuse, R119, RZ ;  /* 0x0000007706717210 */ /* 0x040fe40007fbe0ff */
[----:B------:R-:W-:Y:S01]  /*1dc80*/  IADD3 R69, P6, PT, R6, R68, RZ ;  /* 0x0000004406457210 */ /* 0x000fe20007fde0ff */
[----:B------:R4:W-:Y:S04]  /*1dc90*/  STL [R1+0x5c], R3 ;  /* 0x00005c0301007387 */ /* 0x0009e80000100800 */
[----:B------:R4:W-:Y:S01]  /*1dca0*/  STL [R1+0x60], R2 ;  /* 0x0000600201007387 */ /* 0x0009e20000100800 */
[----:B-1----:R-:W-:-:S02]  /*1dcb0*/  LEA.HI.X.SX32 R4, R115, R31, 0x1, P3 ;  /* 0x0000001f73047211 */ /* 0x002fc400018f0eff */
[----:B------:R-:W-:Y:S02]  /*1dcc0*/  IADD3 R115, P3, PT, R6, R29, RZ ;  /* 0x0000001d06737210 */ /* 0x000fe40007f7e0ff */
[-C--:B----4-:R-:W-:Y:S02]  /*1dcd0*/  LEA.HI.X.SX32 R3, R117, R31.reuse, 0x1, P4 ;  /* 0x0000001f75037211 */ /* 0x090fe400020f0eff */
[-C--:B------:R-:W-:Y:S02]  /*1dce0*/  LEA.HI.X.SX32 R68, R68, R31.reuse, 0x1, P6 ;  /* 0x0000001f44447211 */ /* 0x080fe400030f0eff */
[----:B------:R-:W-:Y:S02]  /*1dcf0*/  LEA.HI.X.SX32 R2, R119, R31, 0x1, P5 ;  /* 0x0000001f77027211 */ /* 0x000fe400028f0eff */
[C---:B------:R-:W-:Y:S02]  /*1dd00*/  IADD3 R117, P4, PT, R6.reuse, R30, RZ ;  /* 0x0000001e06757210 */ /* 0x040fe40007f9e0ff */
[C---:B------:R-:W-:Y:S01]  /*1dd10*/  IADD3 R119, P5, PT, R6.reuse, R32, RZ ;  /* 0x0000002006777210 */ /* 0x040fe20007fbe0ff */
[----:B------:R1:W-:Y:S01]  /*1dd20*/  STL [R1+0x64], R4 ;  /* 0x0000640401007387 */ /* 0x0003e20000100800 */
[----:B------:R-:W-:-:S02]  /*1dd30*/  IADD3 R77, P6, PT, R6, R76, RZ ;  /* 0x0000004c064d7210 */ /* 0x000fc40007fde0ff */
[-C--:B------:R-:W-:Y:S01]  /*1dd40*/  LEA.HI.X.SX32 R5, R29, R31.reuse, 0x1, P3 ;  /* 0x0000001f1d057211 */ /* 0x080fe200018f0eff */
[----:B------:R4:W-:Y:S01]  /*1dd50*/  STL [R1+0x68], R3 ;  /* 0x0000680301007387 */ /* 0x0009e20000100800 */
[----:B------:R-:W-:Y:S02]  /*1dd60*/  IADD3 R123, P3, PT, R6, R202, RZ ;  /* 0x000000ca067b7210 */ /* 0x000fe40007f7e0ff */
[-C--:B------:R-:W-:Y:S01]  /*1dd70*/  LEA.HI.X.SX32 R76, R76, R31.reuse, 0x1, P6 ;  /* 0x0000001f4c4c7211 */ /* 0x080fe200030f0eff */
[----:B------:R4:W-:Y:S01]  /*1dd80*/  STL [R1+0x6c], R2 ;  /* 0x00006c0201007387 */ /* 0x0009e20000100800 */
[-C--:B-1----:R-:W-:Y:S02]  /*1dd90*/  LEA.HI.X.SX32 R4, R30, R31.reuse, 0x1, P4 ;  /* 0x0000001f1e047211 */ /* 0x082fe400020f0eff */
[----:B------:R-:W-:Y:S02]  /*1dda0*/  IADD3 R121, P4, PT, R6, R8, RZ ;  /* 0x0000000806797210 */ /* 0x000fe40007f9e0ff */
[----:B----4-:R-:W-:-:S02]  /*1ddb0*/  LEA.HI.X.SX32 R3, R32, R31, 0x1, P5 ;  /* 0x0000001f20037211 */ /* 0x010fc400028f0eff */
[-C--:B------:R-:W-:Y:S01]  /*1ddc0*/  LEA.HI.X.SX32 R2, R202, R31.reuse, 0x1, P3 ;  /* 0x0000001fca027211 */ /* 0x080fe200018f0eff */
[----:B------:R-:W-:Y:S01]  /*1ddd0*/  IMAD.MOV.U32 R202, RZ, RZ, R0 ;  /* 0x000000ffffca7224 */ /* 0x000fe200078e0000 */
[----:B------:R-:W-:Y:S02]  /*1dde0*/  LEA.HI.X.SX32 R0, R8, R31, 0x1, P4 ;  /* 0x0000001f08007211 */ /* 0x000fe400020f0eff */
[----:B------:R-:W-:Y:S02]  /*1ddf0*/  SHF.L.U64.HI R110, R108, 0x2, R110 ;  /* 0x000000026c6e7819 */ /* 0x000fe4000001026e */
[C---:B------:R-:W-:Y:S01]  /*1de00*/  SHF.L.U64.HI R106, R104.reuse, 0x2, R106 ;  /* 0x00000002686a7819 */ /* 0x040fe2000001026a */
[----:B------:R-:W-:Y:S01]  /*1de10*/  IMAD.SHL.U32 R104, R104, 0x4, RZ ;  /* 0x0000000468687824 */ /* 0x000fe200078e00ff */
[----:B------:R-:W-:Y:S02]  /*1de20*/  SHF.L.U64.HI R98, R96, 0x2, R98 ;  /* 0x0000000260627819 */ /* 0x000fe40000010262 */
[C---:B------:R-:W-:Y:S01]  /*1de30*/  SHF.L.U64.HI R94, R92.reuse, 0x2, R94 ;  /* 0x000000025c5e7819 */ /* 0x040fe2000001025e */
[----:B------:R-:W-:Y:S01]  /*1de40*/  IMAD.SHL.U32 R92, R92, 0x4, RZ ;  /* 0x000000045c5c7824 */ /* 0x000fe200078e00ff */
[----:B------:R-:W-:-:S02]  /*1de50*/  SHF.L.U64.HI R86, R84, 0x2, R86 ;  /* 0x0000000254567819 */ /* 0x000fc40000010256 */
[C---:B--2---:R-:W-:Y:S02]  /*1de60*/  IADD3 R30, P5, PT, R6.reuse, R126, RZ ;  /* 0x0000007e061e7210 */ /* 0x044fe40007fbe0ff */
[----:B---3--:R-:W-:Y:S02]  /*1de70*/  IADD3 R32, P6, PT, R6, R124, RZ ;  /* 0x0000007c06207210 */ /* 0x008fe40007fde0ff */
[-C--:B------:R-:W-:Y:S02]  /*1de80*/  LEA.HI.X.SX32 R29, R126, R31.reuse, 0x1, P5 ;  /* 0x0000001f7e1d7211 */ /* 0x080fe400028f0eff */
[----:B------:R-:W-:Y:S02]  /*1de90*/  LEA.HI.X.SX32 R31, R124, R31, 0x1, P6 ;  /* 0x0000001f7c1f7211 */ /* 0x000fe400030f0eff */
[----:B------:R-:W-:Y:S02]  /*1dea0*/  SHF.R.S32.HI R126, RZ, 0x1f, R203 ;  /* 0x0000001fff7e7819 */ /* 0x000fe400000114cb */
[----:B------:R-:W-:-:S04]  /*1deb0*/  LEA R124, P3, R203, UR34, 0x5 ;  /* 0x00000022cb7c7c11 */ /* 0x000fc8000f8628ff */
[----:B------:R-:W-:Y:S02]  /*1dec0*/  LEA.HI.X R8, R203, UR35, R126, 0x5, P3 ;  /* 0x00000023cb087c11 */ /* 0x000fe400098f2c7e */
[C---:B------:R-:W-:Y:S01]  /*1ded0*/  LEA R6, P3, R7.reuse, UR32, 0x5 ;  /* 0x0000002007067c11 */ /* 0x040fe2000f8628ff */
[----:B------:R-:W1:Y:S03]  /*1dee0*/  LDC R203, c[0x0][0x3a0] ;  /* 0x0000e800ffcb7b82 */ /* 0x000e660000000800 */
[----:B------:R-:W-:Y:S02]  /*1def0*/  LEA.HI.X R7, R7, UR33, R23, 0x5, P3 ;  /* 0x0000002107077c11 */ /* 0x000fe400098f2c17 */
[C---:B------:R-:W-:Y:S01]  /*1df00*/  SHF.L.U64.HI R23, R112.reuse, 0x2, R114 ;  /* 0x0000000270177819 */ /* 0x040fe20000010272 */
[----:B------:R-:W-:-:S04]  /*1df10*/  IMAD.SHL.U32 R112, R112, 0x4, RZ ;  /* 0x0000000470707824 */ /* 0x000fc800078e00ff */
[----:B------:R2:W-:Y:S04]  /*1df20*/  STL [R1+0x3c], R23 ;  /* 0x00003c1701007387 */ /* 0x0005e80000100800 */
[----:B------:R-:W-:Y:S01]  /*1df30*/  STL [R1+0x38], R112 ;  /* 0x0000387001007387 */ /* 0x000fe20000100800 */
[----:B--2---:R-:W-:-:S03]  /*1df40*/  IMAD.SHL.U32 R23, R108, 0x4, RZ ;  /* 0x000000046c177824 */ /* 0x004fc600078e00ff */
[----:B------:R-:W-:Y:S04]  /*1df50*/  STL [R1+0x34], R110 ;  /* 0x0000346e01007387 */ /* 0x000fe80000100800 */
[----:B------:R2:W-:Y:S04]  /*1df60*/  STL [R1+0x30], R23 ;  /* 0x0000301701007387 */ /* 0x0005e80000100800 */
[----:B------:R-:W-:Y:S01]  /*1df70*/  STL [R1+0x2c], R106 ;  /* 0x00002c6a01007387 */ /* 0x000fe20000100800 */
[C---:B--2---:R-:W-:Y:S01]  /*1df80*/  SHF.L.U64.HI R23, R100.reuse, 0x2, R102 ;  /* 0x0000000264177819 */ /* 0x044fe20000010266 */
[----:B------:R-:W-:-:S02]  /*1df90*/  IMAD.SHL.U32 R100, R100, 0x4, RZ ;  /* 0x0000000464647824 */ /* 0x000fc400078e00ff */
[----:B------:R-:W-:Y:S04]  /*1dfa0*/  STL [R1+0x28], R104 ;  /* 0x0000286801007387 */ /* 0x000fe80000100800 */
        /* <DEDUP_REMOVED lines=12> */
[----:B------:R2:W-:Y:S04]  /*1e070*/  STL [R1+0x4], R86 ;  /* 0x0000045601007387 */ /* 0x0005e80000100800 */
[----:B------:R-:W3:Y:S04]  /*1e080*/  LDL R94, [R1+0x44] ;  /* 0x00004400015e7983 */ /* 0x000ee80000100800 */
[----:B------:R4:W-:Y:S04]  /*1e090*/  STL [R1], R23 ;  /* 0x0000001701007387 */ /* 0x0009e80000100800 */
[----:B------:R-:W3:Y:S04]  /*1e0a0*/  LDL.LU R96, [R1+0x48] ;  /* 0x0000480001607983 */ /* 0x000ee80000300800 */
        /* <DEDUP_REMOVED lines=8> */
[----:B------:R-:W3:Y:S01]  /*1e130*/  LDL.LU R114, [R1+0x6c] ;  /* 0x00006c0001727983 */ /* 0x000ee20000300800 */
[----:B-1----:R-:W-:-:S02]  /*1e140*/  VIADD R203, R203, 0x7f ;  /* 0x0000007fcbcb7836 */ /* 0x002fc40000000000 */
[----:B------:R-:W-:-:S03]  /*1e150*/  IMAD.MOV.U32 R92, RZ, RZ, R202 ;  /* 0x000000ffff5c7224 */ /* 0x000fc600078e00ca */
[----:B------:R-:W-:Y:S02]  /*1e160*/  SHF.R.S32.HI R126, RZ, 0x1f, R203 ;  /* 0x0000001fff7e7819 */ /* 0x000fe400000114cb */
[----:B------:R-:W-:Y:S02]  /*1e170*/  SHF.L.U64.HI R84, R85, 0x2, R122 ;  /* 0x0000000255547819 */ /* 0x000fe4000001027a */
[----:B------:R-:W-:Y:S02]  /*1e180*/  LEA.HI R126, R126, R203, RZ, 0x7 ;  /* 0x000000cb7e7e7211 */ /* 0x000fe400078f38ff */
[----:B------:R-:W-:Y:S02]  /*1e190*/  SHF.L.U64.HI R90, R91, 0x2, R92 ;  /* 0x000000025b5a7819 */ /* 0x000fe4000001025c */
[----:B------:R-:W-:Y:S02]  /*1e1a0*/  SHF.L.U64.HI R122, R123, 0x2, R2 ;  /* 0x000000027b7a7819 */ /* 0x000fe40000010202 */
[----:B------:R-:W1:Y:S01]  /*1e1b0*/  S2R R2, SR_TID.X ;  /* 0x0000000000027919 */ /* 0x000e620000002100 */
[----:B------:R-:W-:-:S02]  /*1e1c0*/  SHF.R.S32.HI R126, RZ, 0x7, R126 ;  /* 0x00000007ff7e7819 */ /* 0x000fc4000001147e */
[----:B--2---:R-:W-:Y:S02]  /*1e1d0*/  SHF.L.U64.HI R86, R87, 0x2, R127 ;  /* 0x0000000257567819 */ /* 0x004fe4000001027f */
[----:B------:R-:W-:Y:S01]  /*1e1e0*/  VIMNMX R127, PT, PT, R126, 0x2, !PT ;  /* 0x000000027e7f7848 */ /* 0x000fe20007fe0100 */
[----:B------:R-:W-:Y:S01]  /*1e1f0*/  IMAD.SHL.U32 R202, R80, 0x4, RZ ;  /* 0x0000000450ca7824 */ /* 0x000fe200078e00ff */
[----:B----4-:R-:W-:Y:S02]  /*1e200*/  SHF.L.U64.HI R23, R24, 0x2, R78 ;  /* 0x0000000218177819 */ /* 0x010fe4000001024e */
[----:B------:R-:W-:Y:S01]  /*1e210*/  SHF.L.U64.HI R203, R80, 0x2, R82 ;  /* 0x0000000250cb7819 */ /* 0x000fe20000010252 */
[----:B------:R-:W-:Y:S01]  /*1e220*/  VIADD R127, R127, 0xffffffff ;  /* 0xffffffff7f7f7836 */ /* 0x000fe20000000000 */
[----:B------:R-:W-:Y:S02]  /*1e230*/  SHF.L.U64.HI R78, R79, 0x2, R116 ;  /* 0x000000024f4e7819 */ /* 0x000fe40000010274 */
[----:B------:R-:W-:-:S02]  /*1e240*/  SHF.L.U64.HI R80, R81, 0x2, R118 ;  /* 0x0000000251507819 */ /* 0x000fc40000010276 */
[----:B------:R-:W-:Y:S02]  /*1e250*/  SHF.L.U64.HI R116, R117, 0x2, R4 ;  /* 0x0000000275747819 */ /* 0x000fe40000010204 */
[----:B------:R-:W-:Y:S02]  /*1e260*/  SHF.L.U64.HI R82, R83, 0x2, R120 ;  /* 0x0000000253527819 */ /* 0x000fe40000010278 */
[----:B------:R-:W-:Y:S02]  /*1e270*/  SHF.L.U64.HI R118, R119, 0x2, R3 ;  /* 0x0000000277767819 */ /* 0x000fe40000010203 */
[----:B------:R-:W-:Y:S02]  /*1e280*/  SHF.L.U64.HI R120, R121, 0x2, R0 ;  /* 0x0000000279787819 */ /* 0x000fe40000010200 */
[----:B------:R-:W-:Y:S01]  /*1e290*/  SHF.L.U64.HI R88, R89, 0x2, R238 ;  /* 0x0000000259587819 */ /* 0x000fe200000102ee */
[----:B------:R-:W-:Y:S01]  /*1e2a0*/  VIADD R238, R126, 0xfffffff8 ;  /* 0xfffffff87eee7836 */ /* 0x000fe20000000000 */
[C---:B------:R-:W-:Y:S01]  /*1e2b0*/  SHF.L.U64.HI R252, R251.reuse, 0x2, R252 ;  /* 0x00000002fbfc7819 */ /* 0x040fe200000102fc */
[----:B------:R-:W-:Y:S01]  /*1e2c0*/  IMAD.SHL.U32 R251, R251, 0x4, RZ ;  /* 0x00000004fbfb7824 */ /* 0x000fe200078e00ff */
[C---:B------:R-:W-:Y:S01]  /*1e2d0*/  SHF.L.U64.HI R250, R249.reuse, 0x2, R250 ;  /* 0x00000002f9fa7819 */ /* 0x040fe200000102fa */
[----:B------:R-:W-:Y:S01]  /*1e2e0*/  IMAD.SHL.U32 R249, R249, 0x4, RZ ;  /* 0x00000004f9f97824 */ /* 0x000fe200078e00ff */
[----:B------:R-:W-:-:S02]  /*1e2f0*/  SHF.L.U64.HI R248, R247, 0x2, R248 ;  /* 0x00000002f7f87819 */ /* 0x000fc400000102f8 */
[----:B-1----:R-:W-:Y:S01]  /*1e300*/  SHF.R.U32.HI R2, RZ, 0x6, R2 ;  /* 0x00000006ff027819 */ /* 0x002fe20000011602 */
[----:B------:R-:W-:Y:S01]  /*1e310*/  IMAD.SHL.U32 R247, R247, 0x4, RZ ;  /* 0x00000004f7f77824 */ /* 0x000fe200078e00ff */
[C---:B------:R-:W-:Y:S01]  /*1e320*/  SHF.L.U64.HI R246, R245.reuse, 0x2, R246 ;  /* 0x00000002f5f67819 */ /* 0x040fe200000102f6 */
        /* <DEDUP_REMOVED lines=117> */
[----:B------:R-:W-:Y:S01]  /*1ea80*/  SHF.L.U64.HI R25, R26, 0x2, R25 ;  /* 0x000000021a197819 */ /* 0x000fe20000010219 */
        /* <DEDUP_REMOVED lines=51> */
[----:B------:R-:W-:-:S02]  /*1edc0*/  SHF.L.U64.HI R64, R65, 0x2, R64 ;  /* 0x0000000241407819 */ /* 0x000fc40000010240 */
[----:B---3--:R-:W-:Y:S02]  /*1edd0*/  SHF.L.U64.HI R92, R93, 0x2, R94 ;  /* 0x000000025d5c7819 */ /* 0x008fe4000001025e */
[----:B------:R-:W-:Y:S02]  /*1ede0*/  SHF.L.U64.HI R94, R95, 0x2, R96 ;  /* 0x000000025f5e7819 */ /* 0x000fe40000010260 */
[----:B------:R-:W-:Y:S02]  /*1edf0*/  SHF.L.U64.HI R96, R97, 0x2, R98 ;  /* 0x0000000261607819 */ /* 0x000fe40000010262 */
[----:B------:R-:W-:Y:S02]  /*1ee00*/  SHF.L.U64.HI R98, R99, 0x2, R100 ;  /* 0x0000000263627819 */ /* 0x000fe40000010264 */
[----:B------:R-:W-:Y:S02]  /*1ee10*/  SHF.L.U64.HI R100, R101, 0x2, R102 ;  /* 0x0000000265647819 */ /* 0x000fe40000010266 */
[----:B------:R-:W-:-:S02]  /*1ee20*/  SHF.L.U64.HI R102, R103, 0x2, R104 ;  /* 0x0000000267667819 */ /* 0x000fc40000010268 */
[----:B------:R-:W-:Y:S02]  /*1ee30*/  SHF.L.U64.HI R104, R105, 0x2, R106 ;  /* 0x0000000269687819 */ /* 0x000fe4000001026a */
[----:B------:R-:W-:Y:S02]  /*1ee40*/  SHF.L.U64.HI R106, R107, 0x2, R108 ;  /* 0x000000026b6a7819 */ /* 0x000fe4000001026c */
[----:B------:R-:W-:Y:S02]  /*1ee50*/  SHF.L.U64.HI R108, R109, 0x2, R110 ;  /* 0x000000026d6c7819 */ /* 0x000fe4000001026e */
[----:B------:R-:W-:Y:S02]  /*1ee60*/  SHF.L.U64.HI R110, R111, 0x2, R112 ;  /* 0x000000026f6e7819 */ /* 0x000fe40000010270 */
[----:B------:R-:W-:Y:S02]  /*1ee70*/  SHF.L.U64.HI R112, R113, 0x2, R114 ;  /* 0x0000000271707819 */ /* 0x000fe40000010272 */
[----:B------:R-:W-:-:S02]  /*1ee80*/  SHF.L.U64.HI R114, R115, 0x2, R5 ;  /* 0x0000000273727819 */ /* 0x000fc40000010205 */
[----:B------:R1:W5:Y:S04]  /*1ee90*/  LDL.LU R5, [R1+0x418] ;  /* 0x0004180001057983 */ /* 0x0003680000300800 */
[----:B------:R1:W5:Y:S04]  /*1eea0*/  LDL.LU R4, [R1+0x414] ;  /* 0x0004140001047983 */ /* 0x0003680000300800 */
[----:B------:R1:W5:Y:S04]  /*1eeb0*/  LDL.LU R3, [R1+0x410] ;  /* 0x0004100001037983 */ /* 0x0003680000300800 */
[----:B------:R1:W5:Y:S04]  /*1eec0*/  LDL.LU R0, [R1+0x40c] ;  /* 0x00040c0001007983 */ /* 0x0003680000300800 */
[----:B------:R1:W-:Y:S01]  /*1eed0*/  STL [R1+0x40], R127 ;  /* 0x0000407f01007387 */ /* 0x0003e20000100800 */
        /* <DEDUP_REMOVED lines=12> */
[----:B------:R-:W-:Y:S01]  /*1efa0*/  SGXT.U32 R2, R2, 0x1 ;  /* 0x000000010202781a */ /* 0x000fe20000000000 */
[----:B------:R-:W-:-:S02]  /*1efb0*/  IMAD.SHL.U32 R75, R75, 0x4, RZ ;  /* 0x000000044b4b7824 */ /* 0x000fc400078e00ff */
[----:B------:R-:W-:Y:S02]  /*1efc0*/  IMAD.SHL.U32 R77, R77, 0x4, RZ ;  /* 0x000000044d4d7824 */ /* 0x000fe400078e00ff */
[----:B------:R-:W-:Y:S02]  /*1efd0*/  IMAD.SHL.U32 R79, R79, 0x4, RZ ;  /* 0x000000044f4f7824 */ /* 0x000fe400078e00ff */
[----:B------:R-:W-:Y:S02]  /*1efe0*/  IMAD.SHL.U32 R81, R81, 0x4, RZ ;  /* 0x0000000451517824 */ /* 0x000fe400078e00ff */
[----:B------:R-:W-:Y:S02]  /*1eff0*/  IMAD.SHL.U32 R83, R83, 0x4, RZ ;  /* 0x0000000453537824 */ /* 0x000fe400078e00ff */
[----:B------:R-:W-:Y:S02]  /*1f000*/  IMAD.SHL.U32 R85, R85, 0x4, RZ ;  /* 0x0000000455557824 */ /* 0x000fe400078e00ff */
        /* <DEDUP_REMOVED lines=19> */
[----:B------:R-:W-:Y:S01]  /*1f140*/  IMAD.MOV.U32 R126, RZ, RZ, RZ ;  /* 0x000000ffff7e7224 */ /* 0x000fe200078e00ff */
[----:B------:R-:W-:Y:S01]  /*1f150*/  UIADD3 UR10, UPT, UPT, UR10, -0x400, URZ ;  /* 0xfffffc000a0a7890 */ /* 0x000fe2000fffe0ff */
[----:B------:R-:W-:Y:S01]  /*1f160*/  UMOV UR12, 0x1 ;  /* 0x00000001000c7882 */ /* 0x000fe20000000000 */
[----:B------:R-:W-:Y:S01]  /*1f170*/  UMOV UR13, 0x7 ;  /* 0x00000007000d7882 */ /* 0x000fe20000000000 */
[----:B------:R-:W-:Y:S01]  /*1f180*/  UMOV UR4, URZ ;  /* 0x000000ff00047c82 */ /* 0x000fe20008000000 */
[----:B------:R-:W-:Y:S01]  /*1f190*/  UMOV UR5, URZ ;  /* 0x000000ff00057c82 */ /* 0x000fe20008000000 */
[----:B-1----:R-:W-:-:S07]  /*1f1a0*/  UMOV UR6, URZ ;  /* 0x000000ff00067c82 */ /* 0x002fce0008000000 */
.L_x_10:
[----:B------:R-:W-:Y:S01]  /*1f1b0*/  UIADD3 UR4, UPT, UPT, UR4, 0x1, URZ ;  /* 0x0000000104047890 */ /* 0x000fe2000fffe0ff */
[----:B------:R-:W-:-:S04]  /*1f1c0*/  DEPBAR.LE SB0, 0xc ;  /* 0x000083000000791a */ /* 0x000fc80000000000 */
[----:B------:R-:W-:Y:S01]  /*1f1d0*/  ULEA UR9, UR12, UR7, 0x3 ;  /* 0x000000070c097291 */ /* 0x000fe2000f8e18ff */
[----:B------:R-:W-:Y:S01]  /*1f1e0*/  IMAD.U32 R126, R126, -0x80000000, RZ ;  /* 0x800000007e7e7824 */ /* 0x000fe200078e00ff */
[----:B------:R-:W-:Y:S02]  /*1f1f0*/  UISETP.GT.AND UP1, UPT, UR4, 0x7, UPT ;  /* 0x000000070400788c */ /* 0x000fe4000bf24270 */
[----:B------:R-:W-:Y:S02]  /*1f200*/  UIADD3 UR9, UPT, UPT, UR9, 0x80000, URZ ;  /* 0x0008000009097890 */ /* 0x000fe4000fffe0ff */
[----:B------:R-:W-:Y:S01]  /*1f210*/  USEL UR4, UR4, URZ, !UP1 ;  /* 0x000000ff04047287 */ /* 0x000fe2000c800000 */
[----:B------:R-:W-:Y:S06]  /*1f220*/  BAR.SYNC.DEFER_BLOCKING 0x0 ;  /* 0x0000000000007b1d */ /* 0x000fec0000010000 */
[----:B------:R-:W-:Y:S05]  /*1f230*/  @P1 BRA `(.L_x_8) ;  /* 0x0000000400c41947 */ /* 0x000fea0003800000 */
[----:B------:R-:W-:Y:S01]  /*1f240*/  ULEA UR16, UR4, UR7, 0xf ;  /* 0x0000000704107291 */ /* 0x000fe2000f8e78ff */
[----:B------:R-:W-:Y:S01]  /*1f250*/  UMOV UR14, URZ ;  /* 0x000000ff000e7c82 */ /* 0x000fe20008000000 */
[----:B------:R-:W-:Y:S02]  /*1f260*/  UMOV UR15, URZ ;  /* 0x000000ff000f7c82 */ /* 0x000fe40008000000 */
[----:B------:R-:W-:Y:S02]  /*1f270*/  USHF.R.U32.HI UR72, URZ, 0x4, UR16 ;  /* 0x00000004ff487899 */ /* 0x000fe40008011610 */
[----:B------:R-:W-:Y:S02]  /*1f280*/  UIADD3 UR16, UPT, UPT, UR16, 0x40000, URZ ;  /* 0x0004000010107890 */ /* 0x000fe4000fffe0ff */
[----:B------:R-:W-:Y:S02]  /*1f290*/  USGXT.U32 UR72, UR72, 0xe ;  /* 0x0000000e4848789a */ /* 0x000fe40008000000 */
[----:B------:R-:W-:-:S02]  /*1f2a0*/  USHF.R.U32.HI UR16, URZ, 0x4, UR16 ;  /* 0x00000004ff107899 */ /* 0x000fc40008011610 */
[----:B------:R-:W-:Y:S02]  /*1f2b0*/  UIADD3 UR32, UP1, UPT, UR72, 0x2, URZ ;  /* 0x0000000248207890 */ /* 0x000fe4000ff3e0ff */
[----:B------:R-:W-:Y:S02]  /*1f2c0*/  USGXT.U32 UR76, UR16, 0xe ;  /* 0x0000000e104c789a */ /* 0x000fe40008000000 */
[----:B------:R-:W-:Y:S02]  /*1f2d0*/  UIADD3.X UR33, UPT, UPT, UR14, 0x40004040, URZ, UP1, !UPT ;  /* 0x400040400e217890 */ /* 0x000fe40008ffe4ff */
[----:B------:R-:W-:Y:S02]  /*1f2e0*/  UIADD3 UR26, UP1, UPT, UR76, 0x2, URZ ;  /* 0x000000024c1a7890 */ /* 0x000fe4000ff3e0ff */
[----:B------:R-:W-:Y:S02]  /*1f2f0*/  UIADD3 UR52, UP5, UPT, UR32, 0x202, URZ ;  /* 0x0000020220347890 */ /* 0x000fe4000ffbe0ff */
[----:B------:R-:W-:-:S02]  /*1f300*/  UIADD3.X UR27, UPT, UPT, UR15, 0x40004040, URZ, UP1, !UPT ;  /* 0x400040400f1b7890 */ /* 0x000fc40008ffe4ff */
[----:B------:R-:W-:Y:S02]  /*1f310*/  UIADD3 UR62, UP2, UPT, UR26, 0x2, URZ ;  /* 0x000000021a3e7890 */ /* 0x000fe4000ff5e0ff */
[----:B------:R-:W-:Y:S02]  /*1f320*/  UIADD3.X UR53, UPT, UPT, UR33, URZ, URZ, UP5, !UPT ;  /* 0x000000ff21357290 */ /* 0x000fe4000affe4ff */
[----:B------:R-:W-:Y:S02]  /*1f330*/  UIADD3.X UR63, UPT, UPT, UR27, URZ, URZ, UP2, !UPT ;  /* 0x000000ff1b3f7290 */ /* 0x000fe400097fe4ff */
[----:B------:R-:W-:Y:S02]  /*1f340*/  UIADD3 UR54, UP5, UPT, UR26, 0x202, URZ ;  /* 0x000002021a367890 */ /* 0x000fe4000ffbe0ff */
[----:B------:R-:W-:Y:S02]  /*1f350*/  UIADD3 UR28, UP2, UPT, UR26, 0x4, URZ ;  /* 0x000000041a1c7890 */ /* 0x000fe4000ff5e0ff */
[----:B------:R-:W-:-:S02]  /*1f360*/  UIADD3 UR56, UP4, UPT, UR32, 0x200, URZ ;  /* 0x0000020020387890 */ /* 0x000fc4000ff9e0ff */
[----:B------:R-:W-:Y:S02]  /*1f370*/  UIADD3 UR60, UP1, UPT, UR32, 0x2, URZ ;  /* 0x00000002203c7890 */ /* 0x000fe4000ff3e0ff */
[----:B------:R-:W-:Y:S02]  /*1f380*/  UIADD3 UR58, UP6, UPT, UR32, 0x4, URZ ;  /* 0x00000004203a7890 */ /* 0x000fe4000ffde0ff */
[----:B------:R-:W-:Y:S02]  /*1f390*/  UIADD3.X UR55, UPT, UPT, UR27, URZ, URZ, UP5, !UPT ;  /* 0x000000ff1b377290 */ /* 0x000fe4000affe4ff */
[----:B------:R-:W-:Y:S02]  /*1f3a0*/  UIADD3.X UR29, UPT, UPT, UR27, URZ, URZ, UP2, !UPT ;  /* 0x000000ff1b1d7290 */ /* 0x000fe400097fe4ff */
[----:B------:R-:W-:Y:S02]  /*1f3b0*/  UIADD3 UR50, UP5, UPT, UR26, 0x204, URZ ;  /* 0x000002041a327890 */ /* 0x000fe4000ffbe0ff */
[----:B------:R-:W-:-:S02]  /*1f3c0*/  UIADD3 UR42, UP2, UPT, UR26, 0x1fe, URZ ;  /* 0x000001fe1a2a7890 */ /* 0x000fc4000ff5e0ff */
[----:B------:R-:W-:Y:S02]  /*1f3d0*/  UIADD3.X UR57, UPT, UPT, UR33, URZ, URZ, UP4, !UPT ;  /* 0x000000ff21397290 */ /* 0x000fe4000a7fe4ff */
[----:B------:R-:W-:Y:S02]  /*1f3e0*/  UIADD3 UR44, UP3, UPT, UR32, 0x1fe, URZ ;  /* 0x000001fe202c7890 */ /* 0x000fe4000ff7e0ff */
[----:B------:R-:W-:Y:S02]  /*1f3f0*/  UIADD3.X UR61, UPT, UPT, UR33, URZ, URZ, UP1, !UPT ;  /* 0x000000ff213d7290 */ /* 0x000fe40008ffe4ff */
[----:B------:R-:W-:Y:S02]  /*1f400*/  UIADD3 UR36, UP4, UPT, UR26, 0x200, URZ ;  /* 0x000002001a247890 */ /* 0x000fe4000ff9e0ff */
[----:B------:R-:W-:Y:S02]  /*1f410*/  UIADD3 UR48, UP1, UPT, UR32, 0x204, URZ ;  /* 0x0000020420307890 */ /* 0x000fe4000ff3e0ff */
[----:B------:R-:W-:Y:S01]  /*1f420*/  UIADD3.X UR59, UPT, UPT, UR33, URZ, URZ, UP6, !UPT ;  /* 0x000000ff213b7290 */ /* 0x000fe2000b7fe4ff */
[----:B------:R-:W-:Y:S01]  /*1f430*/  UMOV UR16, UR9 ;  /* 0x0000000900107c82 */ /* 0x000fe20008000000 */
[----:B------:R-:W-:Y:S01]  /*1f440*/  UMOV UR17, URZ ;  /* 0x000000ff00117c82 */ /* 0x000fe20008000000 */
[----:B------:R-:W-:-:S02]  /*1f450*/  UIADD3 UR46, UP6, UPT, UR32, 0x3fe, URZ ;  /* 0x000003fe202e7890 */ /* 0x000fc4000ffde0ff */
[----:B------:R-:W-:Y:S02]  /*1f460*/  UIADD3.X UR51, UPT, UPT, UR27, URZ, URZ, UP5, !UPT ;  /* 0x000000ff1b337290 */ /* 0x000fe4000affe4ff */
[----:B------:R-:W-:Y:S02]  /*1f470*/  UIADD3.X UR43, UPT, UPT, UR27, URZ, URZ, UP2, !UPT ;  /* 0x000000ff1b2b7290 */ /* 0x000fe400097fe4ff */
[----:B------:R-:W-:Y:S01]  /*1f480*/  UIADD3 UR68, UP5, UPT, UR26, 0x3fe, URZ ;  /* 0x000003fe1a447890 */ /* 0x000fe2000ffbe0ff */
[----:B------:R-:W-:Y:S01]  /*1f490*/  UMOV UR74, 0x0 ;  /* 0x00000000004a7882 */ /* 0x000fe20000000000 */
[----:B------:R-:W-:Y:S01]  /*1f4a0*/  UMOV UR75, 0x4100910 ;  /* 0x04100910004b7882 */ /* 0x000fe20000000000 */
[----:B------:R-:W-:Y:S01]  /*1f4b0*/  UMOV UR70, UR16 ;  /* 0x0000001000467c82 */ /* 0x000fe20008000000 */
[----:B------:R-:W-:Y:S02]  /*1f4c0*/  UIADD3.X UR45, UPT, UPT, UR33, URZ, URZ, UP3, !UPT ;  /* 0x000000ff212d7290 */ /* 0x000fe40009ffe4ff */
[----:B------:R-:W-:Y:S01]  /*1f4d0*/  UIADD3 UR18, UP2, UPT, UR32, 0x402, URZ ;  /* 0x0000040220127890 */ /* 0x000fe2000ff5e0ff */
[----:B------:R-:W-:Y:S01]  /*1f4e0*/  UMOV UR73, 0x40004040 ;  /* 0x4000404000497882 */ /* 0x000fe20000000000 */
[----:B------:R-:W-:Y:S01]  /*1f4f0*/  UMOV UR77, 0x40004040 ;  /* 0x40004040004d7882 */ /* 0x000fe20000000000 */
[----:B------:R-:W-:Y:S01]  /*1f500*/  UIADD3.X UR37, UPT, UPT, UR27, URZ, URZ, UP4, !UPT ;  /* 0x000000ff1b257290 */ /* 0x000fe2000a7fe4ff */
[----:B------:R1:W-:Y:S01]  /*1f510*/  UTCHMMA gdesc[UR72], gdesc[UR76], tmem[UR8], tmem[UR74], idesc[UR75], UPT ;  /* 0x00ff4a4c480075ea */ /* 0x0003e2000b800008 */
[----:B------:R-:W-:-:S02]  /*1f520*/  UIADD3 UR20, UP3, UPT, UR32, 0x400, URZ ;  /* 0x0000040020147890 */ /* 0x000fc4000ff7e0ff */
[----:B------:R-:W-:Y:S02]  /*1f530*/  UIADD3 UR16, UP4, UPT, UR32, 0x404, URZ ;  /* 0x0000040420107890 */ /* 0x000fe4000ff9e0ff */
[----:B------:R-:W-:Y:S01]  /*1f540*/  UIADD3.X UR49, UPT, UPT, UR33, URZ, URZ, UP1, !UPT ;  /* 0x000000ff21317290 */ /* 0x000fe20008ffe4ff */
[----:B------:R-:W-:Y:S01]  /*1f550*/  UMOV UR66, 0x0 ;  /* 0x0000000000427882 */ /* 0x000fe20000000000 */
[----:B------:R-:W-:Y:S01]  /*1f560*/  UMOV UR67, 0x4100910 ;  /* 0x0410091000437882 */ /* 0x000fe20000000000 */
[----:B------:R-:W-:Y:S02]  /*1f570*/  UIADD3 UR14, UP1, UPT, UR32, 0x5fe, URZ ;  /* 0x000005fe200e7890 */ /* 0x000fe4000ff3e0ff */
[----:B------:R2:W-:Y:S01]  /*1f580*/  UTCHMMA gdesc[UR32], gdesc[UR26], tmem[UR8], tmem[UR66], idesc[UR67], UPT ;  /* 0x00ff421a200075ea */ /* 0x0005e2000b800008 */
[----:B------:R-:W-:Y:S01]  /*1f590*/  UIADD3.X UR47, UPT, UPT, UR33, URZ, URZ, UP6, !UPT ;  /* 0x000000ff212f7290 */ /* 0x000fe2000b7fe4ff */
[----:B------:R-:W-:Y:S01]  /*1f5a0*/  UMOV UR64, 0x0 ;  /* 0x0000000000407882 */ /* 0x000fe20000000000 */
[----:B------:R-:W-:Y:S01]  /*1f5b0*/  UMOV UR65, 0x4100910 ;  /* 0x0410091000417882 */ /* 0x000fe20000000000 */
[----:B-1----:R-:W-:Y:S01]  /*1f5c0*/  UIADD3 UR74, UP6, UPT, UR32, 0x600, URZ ;  /* 0x00000600204a7890 */ /* 0x002fe2000ffde0ff */
[----:B------:R1:W-:Y:S01]  /*1f5d0*/  UTCHMMA gdesc[UR60], gdesc[UR62], tmem[UR8], tmem[UR64], idesc[UR65], UPT ;  /* 0x00ff403e3c0075ea */ /* 0x0003e2000b800008 */
[----:B------:R-:W-:-:S02]  /*1f5e0*/  UIADD3.X UR69, UPT, UPT, UR27, URZ, URZ, UP5, !UPT ;  /* 0x000000ff1b457290 */ /* 0x000fc4000affe4ff */
[----:B------:R-:W-:Y:S02]  /*1f5f0*/  UIADD3 UR72, UP5, UPT, UR32, 0x602, URZ ;  /* 0x0000060220487890 */ /* 0x000fe4000ffbe0ff */
[----:B------:R-:W-:Y:S02]  /*1f600*/  UIADD3.X UR19, UPT, UPT, UR33, URZ, URZ, UP2, !UPT ;  /* 0x000000ff21137290 */ /* 0x000fe400097fe4ff */
[----:B------:R-:W-:Y:S02]  /*1f610*/  UIADD3.X UR21, UPT, UPT, UR33, URZ, URZ, UP3, !UPT ;  /* 0x000000ff21157290 */ /* 0x000fe40009ffe4ff */
[----:B--2---:R-:W-:Y:S02]  /*1f620*/  UIADD3 UR66, UP2, UPT, UR26, 0x400, URZ ;  /* 0x000004001a427890 */ /* 0x004fe4000ff5e0ff */
[----:B------:R-:W-:Y:S01]  /*1f630*/  UIADD3.X UR17, UPT, UPT, UR33, URZ, URZ, UP4, !UPT ;  /* 0x000000ff21117290 */ /* 0x000fe2000a7fe4ff */
[----:B------:R-:W-:Y:S01]  /*1f640*/  UMOV UR24, 0x0 ;  /* 0x0000000000187882 */ /* 0x000fe20000000000 */
[----:B------:R-:W-:Y:S01]  /*1f650*/  UMOV UR25, 0x4100910 ;  /* 0x0410091000197882 */ /* 0x000fe20000000000 */
[----:B------:R-:W-:Y:S01]  /*1f660*/  UIADD3 UR76, UP3, UPT, UR32, 0x604, URZ ;  /* 0x00000604204c7890 */ /* 0x000fe2000ff7e0ff */
[----:B------:R2:W-:Y:S01]  /*1f670*/  UTCHMMA gdesc[UR58], gdesc[UR28], tmem[UR8], tmem[UR24], idesc[UR25], UPT ;  /* 0x00ff181c3a0075ea */ /* 0x0005e2000b800008 */
[----:B-1----:R-:W-:-:S02]  /*1f680*/  UIADD3 UR60, UP4, UPT, UR26, 0x402, URZ ;  /* 0x000004021a3c7890 */ /* 0x002fc4000ff9e0ff */
[----:B------:R-:W-:Y:S02]  /*1f690*/  UIADD3.X UR15, UPT, UPT, UR33, URZ, URZ, UP1, !UPT ;  /* 0x000000ff210f7290 */ /* 0x000fe40008ffe4ff */
[----:B------:R-:W-:Y:S02]  /*1f6a0*/  UIADD3 UR32, UP1, UPT, UR26, 0x404, URZ ;  /* 0x000004041a207890 */ /* 0x000fe4000ff3e0ff */
[----:B------:R-:W-:Y:S02]  /*1f6b0*/  UIADD3.X UR75, UPT, UPT, UR33, URZ, URZ, UP6, !UPT ;  /* 0x000000ff214b7290 */ /* 0x000fe4000b7fe4ff */
[----:B------:R-:W-:Y:S02]  /*1f6c0*/  UIADD3 UR62, UP6, UPT, UR26, 0x5fe, URZ ;  /* 0x000005fe1a3e7890 */ /* 0x000fe4000ffde0ff */
[----:B------:R-:W-:Y:S02]  /*1f6d0*/  UIADD3.X UR73, UPT, UPT, UR33, URZ, URZ, UP5, !UPT ;  /* 0x000000ff21497290 */ /* 0x000fe4000affe4ff */
[----:B--2---:R-:W-:-:S02]  /*1f6e0*/  UIADD3 UR24, UP5, UPT, UR26, 0x600, URZ ;  /* 0x000006001a187890 */ /* 0x004fc4000ffbe0ff */
[----:B------:R-:W-:Y:S02]  /*1f6f0*/  UIADD3.X UR67, UPT, UPT, UR27, URZ, URZ, UP2, !UPT ;  /* 0x000000ff1b437290 */ /* 0x000fe400097fe4ff */
[----:B------:R-:W-:Y:S02]  /*1f700*/  UIADD3.X UR77, UPT, UPT, UR33, URZ, URZ, UP3, !UPT ;  /* 0x000000ff214d7290 */ /* 0x000fe40009ffe4ff */
[----:B------:R-:W-:Y:S02]  /*1f710*/  UIADD3 UR28, UP2, UPT, UR26, 0x602, URZ ;  /* 0x000006021a1c7890 */ /* 0x000fe4000ff5e0ff */
[----:B------:R-:W-:Y:S01]  /*1f720*/  UIADD3.X UR61, UPT, UPT, UR27, URZ, URZ, UP4, !UPT ;  /* 0x000000ff1b3d7290 */ /* 0x000fe2000a7fe4ff */
[----:B------:R-:W-:Y:S01]  /*1f730*/  UMOV UR40, 0x0 ;  /* 0x0000000000287882 */ /* 0x000fe20000000000 */
[----:B------:R-:W-:Y:S01]  /*1f740*/  UMOV UR41, 0x4100910 ;  /* 0x0410091000297882 */ /* 0x000fe20000000000 */
[----:B------:R-:W-:Y:S01]  /*1f750*/  UIADD3 UR26, UP3, UPT, UR26, 0x604, URZ ;  /* 0x000006041a1a7890 */ /* 0x000fe2000ff7e0ff */
[----:B------:R1:W-:Y:S01]  /*1f760*/  UTCHMMA gdesc[UR44], gdesc[UR42], tmem[UR8], tmem[UR40], idesc[UR41], UPT ;  /* 0x00ff282a2c0075ea */ /* 0x0003e2000b800008 */
[----:B------:R-:W-:Y:S01]  /*1f770*/  UIADD3.X UR33, UPT, UPT, UR27, URZ, URZ, UP1, !UPT ;  /* 0x000000ff1b217290 */ /* 0x000fe20008ffe4ff */
[----:B------:R2:W-:Y:S01]  /*1f780*/  UTCHMMA gdesc[UR56], gdesc[UR36], tmem[UR8], tmem[UR64], idesc[UR65], UPT ;  /* 0x00ff4024380075ea */ /* 0x0005e2000b800008 */
[----:B------:R-:W-:-:S02]  /*1f790*/  UIADD3.X UR63, UPT, UPT, UR27, URZ, URZ, UP6, !UPT ;  /* 0x000000ff1b3f7290 */ /* 0x000fc4000b7fe4ff */
[----:B------:R-:W-:Y:S01]  /*1f7a0*/  UIADD3.X UR25, UPT, UPT, UR27, URZ, URZ, UP5, !UPT ;  /* 0x000000ff1b197290 */ /* 0x000fe2000affe4ff */
[----:B------:R-:W-:Y:S01]  /*1f7b0*/  UMOV UR58, 0x0 ;  /* 0x00000000003a7882 */ /* 0x000fe20000000000 */
[----:B------:R-:W-:Y:S01]  /*1f7c0*/  UMOV UR59, 0x4100910 ;  /* 0x04100910003b7882 */ /* 0x000fe20000000000 */
[----:B------:R-:W-:Y:S01]  /*1f7d0*/  UIADD3.X UR29, UPT, UPT, UR27, URZ, URZ, UP2, !UPT ;  /* 0x000000ff1b1d7290 */ /* 0x000fe200097fe4ff */
[----:B------:R2:W-:Y:S01]  /*1f7e0*/  UTCHMMA gdesc[UR52], gdesc[UR54], tmem[UR8], tmem[UR58], idesc[UR59], UPT ;  /* 0x00ff3a36340075ea */ /* 0x0005e2000b800008 */
[----:B------:R-:W-:Y:S01]  /*1f7f0*/  UIADD3.X UR27, UPT, UPT, UR27, URZ, URZ, UP3, !UPT ;  /* 0x000000ff1b1b7290 */ /* 0x000fe20009ffe4ff */
[----:B------:R2:W-:Y:S01]  /*1f800*/  UTCHMMA gdesc[UR48], gdesc[UR50], tmem[UR8], tmem[UR64], idesc[UR65], UPT ;  /* 0x00ff4032300075ea */ /* 0x0005e2000b800008 */
[----:B-1----:R-:W-:Y:S01]  /*1f810*/  UMOV UR44, 0x0 ;  /* 0x00000000002c7882 */ /* 0x002fe20000000000 */
[----:B------:R-:W-:Y:S01]  /*1f820*/  UMOV UR45, 0x4100910 ;  /* 0x04100910002d7882 */ /* 0x000fe20000000000 */
[----:B------:R-:W-:Y:S01]  /*1f830*/  UMOV UR42, 0x0 ;  /* 0x00000000002a7882 */ /* 0x000fe20000000000 */
[----:B------:R-:W-:Y:S01]  /*1f840*/  UMOV UR43, 0x4100910 ;  /* 0x04100910002b7882 */ /* 0x000fe20000000000 */
[----:B------:R2:W-:Y:S01]  /*1f850*/  UTCHMMA gdesc[UR46], gdesc[UR68], tmem[UR8], tmem[UR44], idesc[UR45], UPT ;  /* 0x00ff2c442e0075ea */ /* 0x0005e2000b800008 */
        /* <DEDUP_REMOVED lines=12> */
[----:B------:R2:W-:Y:S01]  /*1f920*/  UTCHMMA gdesc[UR76], gdesc[UR26], tmem[UR8], tmem[UR40], idesc[UR41], UPT ;  /* 0x00ff281a4c0075ea */ /* 0x0005e2000b800008 */
[----:B------:R2:W-:Y:S01]  /*1f930*/  UTCBAR [UR70], URZ ;  /* 0x000000ff460073e9 */ /* 0x0005e200080000ff */
[----:B------:R-:W-:Y:S01]  /*1f940*/  NOP ;  /* 0x0000000000007918 */ /* 0x000fe20000000000 */
.L_x_8:
[----:B------:R-:W1:Y:S01]  /*1f950*/  LDC R238, c[0x0][0x3a0] ;  /* 0x0000e800ffee7b82 */ /* 0x000e620000000800 */
[----:B--2---:R-:W-:Y:S01]  /*1f960*/  UMOV UR14, UR5 ;  /* 0x00000005000e7c82 */ /* 0x004fe20008000000 */
[----:B------:R-:W2:Y:S01]  /*1f970*/  SYNCS.PHASECHK.TRANS64.TRYWAIT P4, [UR11], R126 ;  /* 0x0000007eff0075a7 */ /* 0x000ea2000808110b */
[----:B-1----:R-:W-:-:S05]  /*1f980*/  VIADD R238, R238, 0x7f ;  /* 0x0000007feeee7836 */ /* 0x002fca0000000000 */
[----:B------:R-:W-:-:S04]  /*1f990*/  SHF.R.S32.HI R127, RZ, 0x1f, R238 ;  /* 0x0000001fff7f7819 */ /* 0x000fc800000114ee */
[----:B------:R-:W-:-:S04]  /*1f9a0*/  LEA.HI R127, R127, R238, RZ, 0x7 ;  /* 0x000000ee7f7f7211 */ /* 0x000fc800078f38ff */
[----:B------:R-:W-:-:S05]  /*1f9b0*/  SHF.R.S32.HI R127, RZ, 0x7, R127 ;  /* 0x00000007ff7f7819 */ /* 0x000fca000001147f */
[----:B------:R-:W-:-:S05]  /*1f9c0*/  VIADD R127, R127, 0xfffffff8 ;  /* 0xfffffff87f7f7836 */ /* 0x000fca0000000000 */
[----:B------:R-:W-:Y:S01]  /*1f9d0*/  ISETP.LE.AND P3, PT, R127, UR6, PT ;  /* 0x000000067f007c0c */ /* 0x000fe2000bf63270 */
[----:B--2---:R-:W-:-:S12]  /*1f9e0*/  @!P4 BRA `(.L_x_9) ;  /* 0x000000500048c947 */ /* 0x004fd80003800000 */
.L_x_16:
[----:B------:R-:W1:Y:S01]  /*1f9f0*/  S2R R238, SR_TID.X ;  /* 0x0000000000ee7919 */ /* 0x000e620000002100 */
[----:B------:R-:W-:Y:S01]  /*1fa00*/  BAR.SYNC.DEFER_BLOCKING 0x0 ;  /* 0x0000000000007b1d */ /* 0x000fe20000010000 */
[----:B------:R-:W-:Y:S01]  /*1fa10*/  ISETP.GE.AND P4, PT, R2, UR10, PT ;  /* 0x0000000a02007c0c */ /* 0x000fe2000bf86270 */
[----:B------:R-:W-:-:S03]  /*1fa20*/  UIADD3 UR13, UPT, UPT, UR13, 0x1, URZ ;  /* 0x000000010d0d7890 */ /* 0x000fc6000fffe0ff */
[----:B------:R-:W-:Y:S01]  /*1fa30*/  SEL R126, RZ, 0x4, P4 ;  /* 0x00000004ff7e7807 */ /* 0x000fe20002000000 */
[----:B------:R-:W-:-:S03]  /*1fa40*/  UISETP.GT.AND UP1, UPT, UR13, 0x7, UPT ;  /* 0x000000070d00788c */ /* 0x000fc6000bf24270 */
[----:B------:R-:W-:Y:S01]  /*1fa50*/  SEL R126, R126, RZ, !P3 ;  /* 0x000000ff7e7e7207 */ /* 0x000fe20005800000 */
[----:B------:R-:W-:-:S03]  /*1fa60*/  USEL UR13, UR13, URZ, !UP1 ;  /* 0x000000ff0d0d7287 */ /* 0x000fc6000c800000 */
[----:B------:R-:W-:Y:S01]  /*1fa70*/  ISETP.NE.U32.AND P4, PT, R126, RZ, PT ;  /* 0x000000ff7e00720c */ /* 0x000fe20003f85070 */
[----:B------:R-:W-:Y:S01]  /*1fa80*/  ULEA UR5, UR13, UR7, 0xf ;  /* 0x000000070d057291 */ /* 0x000fe2000f8e78ff */
[----:B------:R-:W-:-:S05]  /*1fa90*/  IADD3 R126, P5, PT, R6, R32, RZ ;  /* 0x00000020067e7210 */ /* 0x000fca0007fbe0ff */
[----:B------:R-:W-:Y:S01]  /*1faa0*/  IMAD.X R127, R7, 0x1, R31, P5 ;  /* 0x00000001077f7824 */ /* 0x000fe200028e061f */
[----:B-1----:R-:W-:Y:S01]  /*1fab0*/  SHF.R.U32.HI R2, RZ, 0x6, R238 ;  /* 0x00000006ff027819 */ /* 0x002fe200000116ee */
[----:B-----5:R-:W-:-:S03]  /*1fac0*/  VIADD R238, R4, UR5 ;  /* 0x0000000504ee7c36 */ /* 0x020fc60008000000 */
[----:B------:R-:W-:Y:S02]  /*1fad0*/  SGXT.U32 R2, R2, 0x1 ;  /* 0x000000010202781a */ /* 0x000fe40000000000 */
[----:B------:R-:W-:Y:S01]  /*1fae0*/  @!PT LDS RZ, [RZ] ;  /* 0x00000000fffff984 */ /* 0x000fe20000000800 */
[----:B------:R-:W-:Y:S01]  /*1faf0*/  @!PT LDS RZ, [RZ] ;  /* 0x00000000fffff984 */ /* 0x000fe20000000800 */
[----:B------:R-:W-:Y:S01]  /*1fb00*/  @!PT LDS RZ, [RZ] ;  /* 0x00000000fffff984 */ /* 0x000fe20000000800 */
[----:B------:R1:W-:Y:S02]  /*1fb10*/  LDGSTS.E [R238], desc[UR22][R126.64], P4 ;  /* 0x000000007eee7fae */ /* 0x0003e4000a1a1016 */
[----:B------:R-:W-:-:S04]  /*1fb20*/  LOP3.LUT R2, R2, 0x2, RZ, 0xfc, !PT ;  /* 0x0000000202027812 */ /* 0x000fc800078efcff */
[----:B------:R-:W-:Y:S02]  /*1fb30*/  ISETP.GE.AND P4, PT, R2, UR10, PT ;  /* 0x0000000a02007c0c */ /* 0x000fe4000bf86270 */
[----:B------:R-:W2:Y:S02]  /*1fb40*/  S2R R2, SR_TID.X ;  /* 0x0000000000027919 */ /* 0x000ea40000002100 */
[----:B-1----:R-:W-:-:S04]  /*1fb50*/  SEL R126, RZ, 0x4, P4 ;  /* 0x00000004ff7e7807 */ /* 0x002fc80002000000 */
[----:B------:R-:W-:-:S04]  /*1fb60*/  SEL R126, R126, RZ, !P3 ;  /* 0x000000ff7e7e7207 */ /* 0x000fc80005800000 */
[----:B------:R-:W-:Y:S02]  /*1fb70*/  ISETP.NE.U32.AND P4, PT, R126, RZ, PT ;  /* 0x000000ff7e00720c */ /* 0x000fe40003f85070 */
[----:B------:R-:W-:-:S05]  /*1fb80*/  IADD3 R126, P5, PT, R6, R30, RZ ;  /* 0x0000001e067e7210 */ /* 0x000fca0007fbe0ff */
[----:B------:R-:W-:-:S06]  /*1fb90*/  IMAD.X R127, R7, 0x1, R29, P5 ;  /* 0x00000001077f7824 */ /* 0x000fcc00028e061d */
[----:B------:R1:W-:Y:S01]  /*1fba0*/  LDGSTS.E [R238+0x8], desc[UR22][R126.64], P4 ;  /* 0x000080007eee7fae */ /* 0x0003e2000a1a1016 */
[----:B--2---:R-:W-:-:S04]  /*1fbb0*/  SHF.R.U32.HI R2, RZ, 0x6, R2 ;  /* 0x00000006ff027819 */ /* 0x004fc80000011602 */
[----:B------:R-:W-:-:S04]  /*1fbc0*/  SGXT.U32 R2, R2, 0x1 ;  /* 0x000000010202781a */ /* 0x000fc80000000000 */
        /* <DEDUP_REMOVED lines=64> */
[----:B--2---:R-:W-:Y:S02]  /*1ffd0*/  SHF.R.U32.HI R2, RZ, 0x6, R2 ;  /* 0x00000006ff027819 */ /* 0x004fe40000011602 */
[----:B-1----:R-:W-:Y:S02]  /*1ffe0*/  LOP3.LUT R238, R4, 0x10, RZ, 0x3c, !PT ;  /* 0x0000001004ee7812 */ /* 0x002fe400078e3cff */
[----:B------:R-:W-:-:S03]  /*1fff0*/  SGXT.U32 R2, R2, 0x1 ;  /* 0x000000010202781a */ /* 0x000fc60000000000 */
[----:B------:R-:W-:Y:S01]  /*20000*/  VIADD R238, R238, UR5 ;  /* 0x00000005eeee7c36 */ /* 0x000fe20008000000 */
[----:B------:R-:W-:-:S04]  /*20010*/  LOP3.LUT R2, R2, 0x4, RZ, 0xfc, !PT ;  /* 0x0000000402027812 */ /* 0x000fc800078efcff */
[----:B------:R-:W-:Y:S02]  /*20020*/  ISETP.GE.AND P4, PT, R2, UR10, PT ;  /* 0x0000000a02007c0c */ /* 0x000fe4000bf86270 */
[----:B------:R-:W1:Y:S02]  /*20030*/  S2R R2, SR_TID.X ;  /* 0x0000000000027919 */ /* 0x000e640000002100 */
[----:B------:R-:W-:-:S04]  /*20040*/  SEL R126, RZ, 0x4, P4 ;  /* 0x00000004ff7e7807 */ /* 0x000fc80002000000 */
[----:B------:R-:W-:-:S04]  /*20050*/  SEL R126, R126, RZ, !P3 ;  /* 0x000000ff7e7e7207 */ /* 0x000fc80005800000 */
[----:B------:R-:W-:Y:S02]  /*20060*/  ISETP.NE.U32.AND P4, PT, R126, RZ, PT ;  /* 0x000000ff7e00720c */ /* 0x000fe40003f85070 */
[----:B------:R-:W-:-:S05]  /*20070*/  IADD3 R126, P5, PT, R6, R28, RZ ;  /* 0x0000001c067e7210 */ /* 0x000fca0007fbe0ff */
[----:B------:R-:W-:-:S06]  /*20080*/  IMAD.X R127, R7, 0x1, R27, P5 ;  /* 0x00000001077f7824 */ /* 0x000fcc00028e061b */
[----:B------:R2:W-:Y:S01]  /*20090*/  LDGSTS.E [R238], desc[UR22][R126.64], P4 ;  /* 0x000000007eee7fae */ /* 0x0005e2000a1a1016 */
[----:B-1----:R-:W-:-:S04]  /*200a0*/  SHF.R.U32.HI R2, RZ, 0x6, R2 ;  /* 0x00000006ff027819 */ /* 0x002fc80000011602 */
[----:B------:R-:W-:-:S04]  /*200b0*/  SGXT.U32 R2, R2, 0x1 ;  /* 0x000000010202781a */ /* 0x000fc80000000000 */
[----:B------:R-:W-:-:S04]  /*200c0*/  LOP3.LUT R2, R2, 0x6, RZ, 0xfc, !PT ;  /* 0x0000000602027812 */ /* 0x000fc800078efcff */
[----:B------:R-:W-:Y:S02]  /*200d0*/  ISETP.GE.AND P4, PT, R2, UR10, PT ;  /* 0x0000000a02007c0c */ /* 0x000fe4000bf86270 */
[----:B------:R-:W1:Y:S02]  /*200e0*/  S2R R2, SR_TID.X ;  /* 0x0000000000027919 */ /* 0x000e640000002100 */
[----:B--2---:R-:W-:-:S04]  /*200f0*/  SEL R126, RZ, 0x4, P4 ;  /* 0x00000004ff7e7807 */ /* 0x004fc80002000000 */
[----:B------:R-:W-:-:S04]  /*20100*/  SEL R126, R126, RZ, !P3 ;  /* 0x000000ff7e7e7207 */ /* 0x000fc80005800000 */
[----:B------:R-:W-:Y:S02]  /*20110*/  ISETP.NE.U32.AND P4, PT, R126, RZ, PT ;  /* 0x000000ff7e00720c */ /* 0x000fe40003f85070 */
[----:B------:R-:W-:-:S05]  /*20120*/  IADD3 R126, P5, PT, R6, R26, RZ ;  /* 0x0000001a067e7210 */ /* 0x000fca0007fbe0ff */
[----:B------:R-:W-:-:S06]  /*20130*/  IMAD.X R127, R7, 0x1, R25, P5 ;  /* 0x00000001077f7824 */ /* 0x000fcc00028e0619 */
[----:B------:R2:W-:Y:S01]  /*20140*/  LDGSTS.E [R238+0x8], desc[UR22][R126.64], P4 ;  /* 0x000080007eee7fae */ /* 0x0005e2000a1a1016 */
        /* <DEDUP_REMOVED lines=66> */
[----:B-1----:R-:W-:Y:S02]  /*20570*/  SHF.R.U32.HI R2, RZ, 0x6, R2 ;  /* 0x00000006ff027819 */ /* 0x002fe40000011602 */
[----:B--2---:R-:W-:Y:S02]  /*20580*/  LOP3.LUT R238, R4, 0x20, RZ, 0x3c, !PT ;  /* 0x0000002004ee7812 */ /* 0x004fe400078e3cff */
        /* <DEDUP_REMOVED lines=537> */
[----:B------:R2:W-:Y:S04]  /*22720*/  LDGSTS.E [R238+0x6008], desc[UR22][R126.64], P4 ;  /* 0x060080007eee7fae */ /* 0x0005e8000a1a1016 */
[----:B------:R-:W0:Y:S01]  /*22730*/  LDGDEPBAR ;  /* 0x00000000000079af */ /* 0x000e220000000000 */
[----:B-1----:R-:W-:-:S04]  /*22740*/  LOP3.LUT R2, R2, 0x7f, RZ, 0xc0, !PT ;  /* 0x0000007f02027812 */ /* 0x002fc800078ec0ff */
[----:B------:R-:W-:Y:S01]  /*22750*/  ISETP.GE.AND P4, PT, R2, UR10, PT ;  /* 0x0000000a02007c0c */ /* 0x000fe2000bf86270 */
[----:B--2---:R-:W-:Y:S01]  /*22760*/  VIADD R238, R3, UR5 ;  /* 0x0000000503ee7c36 */ /* 0x004fe20008000000 */
[----:B------:R-:W2:Y:S02]  /*22770*/  LDL R2, [R1+0x4] ;  /* 0x0000040001027983 */ /* 0x000ea40000100800 */
[----:B------:R-:W-:-:S04]  /*22780*/  SEL R126, RZ, 0x4, P4 ;  /* 0x00000004ff7e7807 */ /* 0x000fc80002000000 */
[----:B------:R-:W-:-:S04]  /*22790*/  SEL R126, R126, RZ, !P3 ;  /* 0x000000ff7e7e7207 */ /* 0x000fc80005800000 */
[----:B------:R-:W-:Y:S02]  /*227a0*/  ISETP.NE.U32.AND P3, PT, R126, RZ, PT ;  /* 0x000000ff7e00720c */ /* 0x000fe40003f65070 */
[----:B------:R-:W-:-:S05]  /*227b0*/  IADD3 R126, P4, PT, R124, R140, RZ ;  /* 0x0000008c7c7e7210 */ /* 0x000fca0007f9e0ff */
[----:B------:R-:W-:-:S06]  /*227c0*/  IMAD.X R127, R8, 0x1, R141, P4 ;  /* 0x00000001087f7824 */ /* 0x000fcc00020e068d */
[----:B------:R1:W-:Y:S02]  /*227d0*/  LDGSTS.E [R238+0x40000], desc[UR22][R126.64], P3 ;  /* 0x400000007eee7fae */ /* 0x0003e400099a1016 */
[----:B-1----:R-:W-:-:S05]  /*227e0*/  IADD3 R126, P4, PT, R124, R156, RZ ;  /* 0x0000009c7c7e7210 */ /* 0x002fca0007f9e0ff */
[----:B------:R-:W-:-:S05]  /*227f0*/  IMAD.X R127, R8, 0x1, R157, P4 ;  /* 0x00000001087f7824 */ /* 0x000fca00020e069d */
        /* <DEDUP_REMOVED lines=15> */
[----:B------:R1:W-:Y:S04]  /*228f0*/  LDGSTS.E [R238+0x41800], desc[UR22][R126.64], P3 ;  /* 0x418000007eee7fae */ /* 0x0003e800099a1016 */
[----:B------:R-:W1:Y:S02]  /*22900*/  LDL R127, [R1] ;  /* 0x00000000017f7983 */ /* 0x000e640000100800 */
[----:B-1----:R-:W-:-:S05]  /*22910*/  IADD3 R126, P4, PT, R124, R127, RZ ;  /* 0x0000007f7c7e7210 */ /* 0x002fca0007f9e0ff */
[----:B--2---:R-:W-:Y:S01]  /*22920*/  IMAD.X R127, R8, 0x1, R2, P4 ;  /* 0x00000001087f7824 */ /* 0x004fe200020e0602 */
[----:B------:R-:W-:-:S04]  /*22930*/  LOP3.LUT R2, R3, 0x10, RZ, 0x3c, !PT ;  /* 0x0000001003027812 */ /* 0x000fc800078e3cff */
[----:B------:R1:W-:Y:S02]  /*22940*/  LDGSTS.E [R238+0x41c00], desc[UR22][R126.64], P3 ;  /* 0x41c000007eee7fae */ /* 0x0003e400099a1016 */
[----:B-1----:R-:W-:Y:S01]  /*22950*/  IADD3 R126, P4, PT, R124, R142, RZ ;  /* 0x0000008e7c7e7210 */ /* 0x002fe20007f9e0ff */
[----:B------:R-:W-:Y:S02]  /*22960*/  VIADD R238, R2, UR5 ;  /* 0x0000000502ee7c36 */ /* 0x000fe40008000000 */
[----:B------:R-:W2:Y:S02]  /*22970*/  LDL R2, [R1+0xc] ;  /* 0x00000c0001027983 */ /* 0x000ea40000100800 */
        /* <DEDUP_REMOVED lines=20> */
[----:B------:R-:W1:Y:S02]  /*22ac0*/  LDL R127, [R1+0x8] ;  /* 0x00000800017f7983 */ /* 0x000e640000100800 */
        /* <DEDUP_REMOVED lines=168> */
[----:B-1----:R-:W-:Y:S02]  /*23550*/  IADD3 R126, P4, PT, R124, R127, RZ ;  /* 0x0000007f7c7e7210 */ /* 0x002fe40007f9e0ff */
[----:B------:R-:W3:Y:S03]  /*23560*/  LDL R127, [R1+0x3c] ;  /* 0x00003c00017f7983 */ /* 0x000ee60000100800 */
[----:B---3--:R-:W-:-:S05]  /*23570*/  IMAD.X R127, R8, 0x1, R127, P4 ;  /* 0x00000001087f7824 */ /* 0x008fca00020e067f */
[----:B------:R1:W-:Y:S01]  /*23580*/  LDGSTS.E [R238+0x41f80], desc[UR22][R126.64], P3 ;  /* 0x41f800007eee7fae */ /* 0x0003e200099a1016 */
[----:B--2---:R-:W-:-:S03]  /*23590*/  IADD3 R124, P4, PT, R124, R2, RZ ;  /* 0x000000027c7c7210 */ /* 0x004fc60007f9e0ff */
[----:B------:R-:W2:Y:S04]  /*235a0*/  LDL R126, [R1+0x40] ;  /* 0x00004000017e7983 */ /* 0x000ea80000100800 */
[----:B------:R-:W3:Y:S04]  /*235b0*/  LDL R238, [R1+0x78] ;  /* 0x0000780001ee7983 */ /* 0x000ee80000100800 */
[----:B------:R-:W4:Y:S01]  /*235c0*/  LDL R127, [R1+0x70] ;  /* 0x00007000017f7983 */ /* 0x000f220000100800 */
[----:B------:R-:W1:Y:S01]  /*235d0*/  S2R R2, SR_TID.X ;  /* 0x0000000000027919 */ /* 0x000e620000002100 */
[----:B------:R-:W-:-:S02]  /*235e0*/  UIADD3 UR6, UPT, UPT, UR6, 0x1, URZ ;  /* 0x0000000106067890 */ /* 0x000fc4000fffe0ff */
[----:B------:R-:W-:Y:S01]  /*235f0*/  UIADD3 UR12, UPT, UPT, UR12, 0x1, URZ ;  /* 0x000000010c0c7890 */ /* 0x000fe2000fffe0ff */
[----:B------:R-:W0:Y:S03]  /*23600*/  LDGDEPBAR ;  /* 0x00000000000079af */ /* 0x000e260000000000 */
[----:B------:R-:W-:-:S04]  /*23610*/  UISETP.GT.AND UP1, UPT, UR12, 0x1, UPT ;  /* 0x000000010c00788c */ /* 0x000fc8000bf24270 */
[----:B------:R-:W-:Y:S02]  /*23620*/  USEL UR5, URZ, 0x1, !UP1 ;  /* 0x00000001ff057887 */ /* 0x000fe4000c800000 */
[----:B------:R-:W-:Y:S02]  /*23630*/  UIADD3 UR10, UPT, UPT, UR10, -0x80, URZ ;  /* 0xffffff800a0a7890 */ /* 0x000fe4000fffe0ff */
[----:B------:R-:W-:Y:S02]  /*23640*/  USEL UR12, UR12, URZ, !UP1 ;  /* 0x000000ff0c0c7287 */ /* 0x000fe4000c800000 */
[----:B------:R-:W-:Y:S01]  /*23650*/  ULOP3.LUT UR5, UR14, UR5, URZ, 0x3c, !UPT ;  /* 0x000000050e057292 */ /* 0x000fe2000f8e3cff */
[----:B------:R-:W-:Y:S01]  /*23660*/  UMOV UR11, UR9 ;  /* 0x00000009000b7c82 */ /* 0x000fe20008000000 */
[----:B------:R-:W-:Y:S01]  /*23670*/  IMAD.X R8, R8, 0x1, R5, P4 ;  /* 0x0000000108087824 */ /* 0x000fe200020e0605 */
[----:B-1----:R-:W-:-:S04]  /*23680*/  SHF.R.U32.HI R2, RZ, 0x6, R2 ;  /* 0x00000006ff027819 */ /* 0x002fc80000011602 */
[----:B------:R-:W-:Y:S02]  /*23690*/  SGXT.U32 R2, R2, 0x1 ;  /* 0x000000010202781a */ /* 0x000fe40000000000 */
[----:B--2---:R-:W-:Y:S01]  /*236a0*/  ISETP.NE.U32.AND P3, PT, R126, UR6, PT ;  /* 0x000000067e007c0c */ /* 0x004fe2000bf65070 */
[----:B------:R-:W-:Y:S01]  /*236b0*/  IMAD.U32 R126, RZ, RZ, UR14 ;  /* 0x0000000eff7e7e24 */ /* 0x000fe2000f8e00ff */
[----:B---3--:R-:W-:-:S05]  /*236c0*/  IADD3 R6, P5, PT, R6, R238, RZ ;  /* 0x000000ee06067210 */ /* 0x008fca0007fbe0ff */
[----:B----4-:R-:W-:-:S06]  /*236d0*/  IMAD.X R7, R7, 0x1, R127, P5 ;  /* 0x0000000107077824 */ /* 0x010fcc00028e067f */
[----:B------:R-:W-:Y:S05]  /*236e0*/  @P3 BRA `(.L_x_10) ;  /* 0xffffffb800b03947 */ /* 0x000fea000383ffff */
.L_x_7:
[----:B------:R-:W-:Y:S05]  /*236f0*/  @!P2 BRA `(.L_x_11) ;  /* 0x000000000010a947 */ /* 0x000fea0003800000 */
[----:B------:R-:W-:-:S06]  /*23700*/  USHF.L.U32 UR14, UR14, 0x1f, URZ ;  /* 0x0000001f0e0e7899 */ /* 0x000fcc00080006ff */
[----:B--2--5:R-:W-:-:S04]  /*23710*/  IMAD.U32 R3, RZ, RZ, UR14 ;  /* 0x0000000eff037e24 */ /* 0x024fc8000f8e00ff */
[----:B------:R-:W1:Y:S02]  /*23720*/  SYNCS.PHASECHK.TRANS64.TRYWAIT P1, [UR9], R3 ;  /* 0x00000003ff0075a7 */ /* 0x000e640008021109 */
[----:B-1----:R-:W-:Y:S05]  /*23730*/  @!P1 BRA `(.L_x_12) ;  /* 0x0000001400009947 */ /* 0x002fea0003800000 */
.L_x_11:
[----:B--2---:R-:W1:Y:S01]  /*23740*/  S2R R37, SR_TID.X ;  /* 0x0000000000257919 */ /* 0x004e620000002100 */
[----:B------:R-:W-:-:S04]  /*23750*/  DEPBAR.LE SB0, 0x0 ;  /* 0x000080000000791a */ /* 0x000fc80000000000 */
[----:B------:R-:W-:Y:S06]  /*23760*/  BAR.SYNC.DEFER_BLOCKING 0x0 ;  /* 0x0000000000007b1d */ /* 0x000fec0000010000 */
[----:B------:R-:W2:Y:S01]  /*23770*/  LDCU.128 UR12, c[0x0][0x390] ;  /* 0x00007200ff0c77ac */ /* 0x000ea20008000c00 */
[----:B------:R-:W3:Y:S01]  /*23780*/  LDCU UR4, c[0x0][0x3b4] ;  /* 0x00007680ff0477ac */ /* 0x000ee20008000800 */
[----:B------:R-:W4:Y:S01]  /*23790*/  LDCU UR5, c[0x0][0x3b8] ;  /* 0x00007700ff0577ac */ /* 0x000f220008000800 */
[----:B------:R-:W1:Y:S02]  /*237a0*/  @!P0 SYNCS.CCTL.IV [UR7+0x80000] ;  /* 0x08000000ff0089b1 */ /* 0x000e640008000007 */
[----:B-1----:R-:W-:Y:S01]  /*237b0*/  BAR.SYNC.DEFER_BLOCKING 0x0 ;  /* 0x0000000000007b1d */ /* 0x002fe20000010000 */
[C---:B-----5:R-:W-:Y:S01]  /*237c0*/  IMAD.SHL.U32 R3, R37.reuse, 0x10, RZ ;  /* 0x0000001025037824 */ /* 0x060fe200078e00ff */
[C---:B------:R-:W-:Y:S01]  /*237d0*/  LOP3.LUT R38, R37.reuse, 0x60, RZ, 0xc0, !PT ;  /* 0x0000006025267812 */ /* 0x040fe200078ec0ff */
[C---:B------:R-:W-:Y:S01]  /*237e0*/  IMAD.SHL.U32 R36, R37.reuse, 0x80, RZ ;  /* 0x0000008025247824 */ /* 0x040fe200078e00ff */
[----:B------:R-:W-:-:S02]  /*237f0*/  LOP3.LUT R37, R37, 0x7f, RZ, 0xc0, !PT ;  /* 0x0000007f25257812 */ /* 0x000fc400078ec0ff */
[----:B------:R-:W-:Y:S01]  /*23800*/  LOP3.LUT R3, R3, 0xf0, RZ, 0xc0, !PT ;  /* 0x000000f003037812 */ /* 0x000fe200078ec0ff */
[----:B------:R-:W-:Y:S01]  /*23810*/  LDTM.16dp32bit_t0_t15.x32 R4, tmem[UR71] ;  /* 0x00000047000479ee */ /* 0x000fe20008a80000 */
[----:B------:R-:W1:Y:S01]  /*23820*/  LDTM.16dp32bit_t16_t31.x32 R4, tmem[UR71+0x20] ;  /* 0x00002047000479ee */ /* 0x000e620008aa0000 */
[----:B------:R-:W-:Y:S02]  /*23830*/  LOP3.LUT R36, R36, 0x800, RZ, 0xc0, !PT ;  /* 0x0000080024247812 */ /* 0x000fe400078ec0ff */
[----:B------:R-:W-:Y:S02]  /*23840*/  LEA R37, R37, UR7, 0x4 ;  /* 0x0000000725257c11 */ /* 0x000fe4000f8e20ff */
[----:B------:R-:W-:-:S05]  /*23850*/  IADD3 R3, PT, PT, R3, UR7, R36 ;  /* 0x0000000703037c10 */ /* 0x000fca000fffe024 */
[----:B------:R-:W-:Y:S02]  /*23860*/  IMAD R36, R38, 0x8, R3 ;  /* 0x0000000826247824 */ /* 0x000fe400078e0203 */
[----:B------:R-:W2:Y:S01]  /*23870*/  LDL.LU R3, [R1+0x354] ;  /* 0x0003540001037983 */ /* 0x000ea20000300800 */
[----:B------:R-:W3:Y:S01]  /*23880*/  @!P0 SYNCS.CCTL.IV [UR7+0x80008] ;  /* 0x08000800ff0089b1 */ /* 0x000ee20008000007 */
[----:B------:R-:W-:Y:S01]  /*23890*/  NOP ;  /* 0x0000000000007918 */ /* 0x000fe20000000000 */
[----:B-1----:R-:W-:Y:S02]  /*238a0*/  IMAD.MOV.U32 R40, RZ, RZ, R4 ;  /* 0x000000ffff287224 */ /* 0x002fe400078e0004 */
[----:B------:R-:W-:Y:S02]  /*238b0*/  IMAD.MOV.U32 R4, RZ, RZ, R5 ;  /* 0x000000ffff047224 */ /* 0x000fe400078e0005 */
[----:B------:R-:W-:Y:S02]  /*238c0*/  IMAD.MOV.U32 R41, RZ, RZ, R6 ;  /* 0x000000ffff297224 */ /* 0x000fe400078e0006 */
[----:B------:R-:W-:-:S02]  /*238d0*/  IMAD.MOV.U32 R5, RZ, RZ, R7 ;  /* 0x000000ffff057224 */ /* 0x000fc400078e0007 */
[----:B------:R-:W-:Y:S02]  /*238e0*/  IMAD.MOV.U32 R42, RZ, RZ, R8 ;  /* 0x000000ffff2a7224 */ /* 0x000fe400078e0008 */
[----:B------:R-:W-:Y:S02]  /*238f0*/  IMAD.MOV.U32 R43, RZ, RZ, R10 ;  /* 0x000000ffff2b7224 */ /* 0x000fe400078e000a */
[----:B------:R-:W-:Y:S02]  /*23900*/  IMAD.MOV.U32 R6, RZ, RZ, R9 ;  /* 0x000000ffff067224 */ /* 0x000fe400078e0009 */
[----:B------:R-:W-:Y:S01]  /*23910*/  IMAD.MOV.U32 R7, RZ, RZ, R11 ;  /* 0x000000ffff077224 */ /* 0x000fe200078e000b */
[----:B---3--:R-:W-:Y:S04]  /*23920*/  STS.128 [R36], R40 ;  /* 0x0000002824007388 */ /* 0x008fe80000000c00 */
[----:B------:R1:W-:Y:S01]  /*23930*/  STS.128 [R36+0x400], R4 ;  /* 0x0004000424007388 */ /* 0x0003e20000000c00 */
[----:B------:R-:W-:Y:S01]  /*23940*/  BAR.SYNC.DEFER_BLOCKING 0x0 ;  /* 0x0000000000007b1d */ /* 0x000fe20000010000 */
[----:B------:R-:W-:-:S02]  /*23950*/  IMAD.MOV.U32 R8, RZ, RZ, R12 ;  /* 0x000000ffff087224 */ /* 0x000fc400078e000c */
[----:B------:R-:W-:Y:S02]  /*23960*/  IMAD.MOV.U32 R9, RZ, RZ, R14 ;  /* 0x000000ffff097224 */ /* 0x000fe400078e000e */
[----:B------:R-:W-:Y:S02]  /*23970*/  IMAD.MOV.U32 R44, RZ, RZ, R13 ;  /* 0x000000ffff2c7224 */ /* 0x000fe400078e000d */
[----:B------:R-:W-:Y:S01]  /*23980*/  IMAD.MOV.U32 R45, RZ, RZ, R15 ;  /* 0x000000ffff2d7224 */ /* 0x000fe200078e000f */
[----:B------:R-:W3:Y:S04]  /*23990*/  LDS.128 R40, [R37] ;  /* 0x0000000025287984 */ /* 0x000ee80000000c00 */
[----:B------:R-:W-:Y:S01]  /*239a0*/  LDS.128 R12, [R37+0x800] ;  /* 0x00080000250c7984 */ /* 0x000fe20000000c00 */
[----:B------:R-:W-:-:S02]  /*239b0*/  IMAD.MOV.U32 R10, RZ, RZ, R16 ;  /* 0x000000ffff0a7224 */ /* 0x000fc400078e0010 */
[----:B------:R-:W-:Y:S01]  /*239c0*/  IMAD.MOV.U32 R11, RZ, RZ, R18 ;  /* 0x000000ffff0b7224 */ /* 0x000fe200078e0012 */
[----:B------:R-:W-:Y:S01]  /*239d0*/  BAR.SYNC.DEFER_BLOCKING 0x0 ;  /* 0x0000000000007b1d */ /* 0x000fe20000010000 */
[----:B------:R-:W-:Y:S02]  /*239e0*/  IMAD.MOV.U32 R46, RZ, RZ, R17 ;  /* 0x000000ffff2e7224 */ /* 0x000fe400078e0011 */
[----:B------:R-:W-:-:S03]  /*239f0*/  IMAD.MOV.U32 R47, RZ, RZ, R19 ;  /* 0x000000ffff2f7224 */ /* 0x000fc600078e0013 */
[----:B------:R-:W-:Y:S04]  /*23a00*/  STS.128 [R36], R8 ;  /* 0x0000000824007388 */ /* 0x000fe80000000c00 */
[----:B------:R-:W-:Y:S01]  /*23a10*/  STS.128 [R36+0x400], R44 ;  /* 0x0004002c24007388 */ /* 0x000fe20000000c00 */
[----:B------:R-:W-:Y:S01]  /*23a20*/  BAR.SYNC.DEFER_BLOCKING 0x0 ;  /* 0x0000000000007b1d */ /* 0x000fe20000010000 */
[----:B-1----:R-:W-:Y:S02]  /*23a30*/  IMAD.MOV.U32 R4, RZ, RZ, R20 ;  /* 0x000000ffff047224 */ /* 0x002fe400078e0014 */
[----:B------:R-:W-:-:S03]  /*23a40*/  IMAD.MOV.U32 R5, RZ, RZ, R22 ;  /* 0x000000ffff057224 */ /* 0x000fc600078e0016 */
[----:B------:R-:W1:Y:S04]  /*23a50*/  LDS.128 R44, [R37] ;  /* 0x00000000252c7984 */ /* 0x000e680000000c00 */
[----:B------:R-:W-:Y:S01]  /*23a60*/  LDS.128 R8, [R37+0x800] ;  /* 0x0008000025087984 */ /* 0x000fe20000000c00 */
[----:B------:R-:W-:Y:S02]  /*23a70*/  IMAD.MOV.U32 R6, RZ, RZ, R24 ;  /* 0x000000ffff067224 */ /* 0x000fe400078e0018 */
[----:B------:R-:W-:Y:S01]  /*23a80*/  IMAD.MOV.U32 R7, RZ, RZ, R26 ;  /* 0x000000ffff077224 */ /* 0x000fe200078e001a */
[----:B------:R-:W-:Y:S01]  /*23a90*/  BAR.SYNC.DEFER_BLOCKING 0x0 ;  /* 0x0000000000007b1d */ /* 0x000fe20000010000 */
[----:B------:R-:W-:Y:S02]  /*23aa0*/  IMAD.MOV.U32 R16, RZ, RZ, R21 ;  /* 0x000000ffff107224 */ /* 0x000fe400078e0015 */
[----:B------:R-:W-:-:S02]  /*23ab0*/  IMAD.MOV.U32 R17, RZ, RZ, R23 ;  /* 0x000000ffff117224 */ /* 0x000fc400078e0017 */
[----:B------:R-:W-:Y:S02]  /*23ac0*/  IMAD.MOV.U32 R18, RZ, RZ, R25 ;  /* 0x000000ffff127224 */ /* 0x000fe400078e0019 */
[----:B------:R-:W-:Y:S01]  /*23ad0*/  IMAD.MOV.U32 R19, RZ, RZ, R27 ;  /* 0x000000ffff137224 */ /* 0x000fe200078e001b */
[----:B------:R-:W-:Y:S04]  /*23ae0*/  STS.128 [R36], R4 ;  /* 0x0000000424007388 */ /* 0x000fe80000000c00 */
[----:B------:R1:W-:Y:S01]  /*23af0*/  STS.128 [R36+0x400], R16 ;  /* 0x0004001024007388 */ /* 0x0003e20000000c00 */
[----:B------:R-:W-:Y:S01]  /*23b00*/  BAR.SYNC.DEFER_BLOCKING 0x0 ;  /* 0x0000000000007b1d */ /* 0x000fe20000010000 */
[----:B------:R-:W-:Y:S02]  /*23b10*/  IMAD.MOV.U32 R48, RZ, RZ, R28 ;  /* 0x000000ffff307224 */ /* 0x000fe400078e001c */
[----:B------:R-:W-:-:S02]  /*23b20*/  IMAD.MOV.U32 R49, RZ, RZ, R30 ;  /* 0x000000ffff317224 */ /* 0x000fc400078e001e */
[----:B------:R-:W-:Y:S02]  /*23b30*/  IMAD.MOV.U32 R52, RZ, RZ, R29 ;  /* 0x000000ffff347224 */ /* 0x000fe400078e001d */
[----:B------:R-:W-:Y:S02]  /*23b40*/  IMAD.MOV.U32 R53, RZ, RZ, R31 ;  /* 0x000000ffff357224 */ /* 0x000fe400078e001f */
[----:B------:R-:W2:Y:S04]  /*23b50*/  LDS.128 R28, [R37] ;  /* 0x00000000251c7984 */ /* 0x000ea80000000c00 */
[----:B------:R-:W-:Y:S01]  /*23b60*/  LDS.128 R4, [R37+0x800] ;  /* 0x0008000025047984 */ /* 0x000fe20000000c00 */
[----:B------:R-:W-:Y:S02]  /*23b70*/  IMAD.MOV.U32 R50, RZ, RZ, R32 ;  /* 0x000000ffff327224 */ /* 0x000fe400078e0020 */
[----:B------:R-:W-:Y:S01]  /*23b80*/  IMAD.MOV.U32 R51, RZ, RZ, R34 ;  /* 0x000000ffff337224 */ /* 0x000fe200078e0022 */
[----:B------:R-:W-:Y:S01]  /*23b90*/  BAR.SYNC.DEFER_BLOCKING 0x0 ;  /* 0x0000000000007b1d */ /* 0x000fe20000010000 */
[----:B------:R-:W-:-:S02]  /*23ba0*/  IMAD.MOV.U32 R54, RZ, RZ, R33 ;  /* 0x000000ffff367224 */ /* 0x000fc400078e0021 */
[----:B------:R-:W-:Y:S01]  /*23bb0*/  IMAD.MOV.U32 R55, RZ, RZ, R35 ;  /* 0x000000ffff377224 */ /* 0x000fe200078e0023 */
[C---:B-1----:R-:W-:Y:S02]  /*23bc0*/  LOP3.LUT R17, R0.reuse, R2, RZ, 0xfc, !PT ;  /* 0x0000000200117212 */ /* 0x042fe400078efcff */
[C-C-:B------:R-:W-:Y:S02]  /*23bd0*/  LOP3.LUT R19, R0.reuse, 0x2, R2.reuse, 0xfe, !PT ;  /* 0x0000000200137812 */ /* 0x140fe400078efe02 */
[C-C-:B------:R-:W-:Y:S02]  /*23be0*/  LOP3.LUT R21, R0.reuse, 0x4, R2.reuse, 0xfe, !PT ;  /* 0x0000000400157812 */ /* 0x140fe400078efe02 */
[C-C-:B------:R-:W-:Y:S01]  /*23bf0*/  LOP3.LUT R20, R0.reuse, 0x6, R2.reuse, 0xfe, !PT ;  /* 0x0000000600147812 */ /* 0x140fe200078efe02 */
[----:B------:R1:W-:Y:S04]  /*23c00*/  STS.128 [R36], R48 ;  /* 0x0000003024007388 */ /* 0x0003e80000000c00 */
[----:B------:R-:W-:Y:S01]  /*23c10*/  STS.128 [R36+0x400], R52 ;  /* 0x0004003424007388 */ /* 0x000fe20000000c00 */
[----:B------:R-:W-:-:S02]  /*23c20*/  LOP3.LUT R26, R0, 0xa, R2, 0xfe, !PT ;  /* 0x0000000a001a7812 */ /* 0x000fc400078efe02 */
[----:B------:R-:W-:-:S03]  /*23c30*/  LOP3.LUT R25, R0, 0x8, R2, 0xfe, !PT ;  /* 0x0000000800197812 */ /* 0x000fc600078efe02 */
[----:B----4-:R-:W-:Y:S01]  /*23c40*/  IMAD R27, R26, UR5, RZ ;  /* 0x000000051a1b7c24 */ /* 0x010fe2000f8e02ff */
[----:B------:R-:W-:Y:S01]  /*23c50*/  LOP3.LUT R32, R0, 0xe, R2, 0xfe, !PT ;  /* 0x0000000e00207812 */ /* 0x000fe200078efe02 */
[----:B------:R-:W-:Y:S01]  /*23c60*/  BAR.SYNC.DEFER_BLOCKING 0x0 ;  /* 0x0000000000007b1d */ /* 0x000fe20000010000 */
[C---:B--2---:R-:W-:Y:S01]  /*23c70*/  ISETP.GE.AND P0, PT, R3.reuse, UR14, PT ;  /* 0x0000000e03007c0c */ /* 0x044fe2000bf06270 */
[----:B------:R-:W-:-:S03]  /*23c80*/  IMAD R3, R3, UR4, RZ ;  /* 0x0000000403037c24 */ /* 0x000fc6000f8e02ff */
[C---:B------:R-:W-:Y:S01]  /*23c90*/  ISETP.LT.AND P4, PT, R17.reuse, UR15, !P0 ;  /* 0x0000000f11007c0c */ /* 0x040fe2000c781270 */
[----:B------:R-:W-:Y:S01]  /*23ca0*/  IMAD R17, R17, UR5, RZ ;  /* 0x0000000511117c24 */ /* 0x000fe2000f8e02ff */
[----:B-1----:R-:W-:Y:S02]  /*23cb0*/  LEA R48, P3, R3, UR12, 0x2 ;  /* 0x0000000c03307c11 */ /* 0x002fe4000f8610ff */
[C---:B------:R-:W-:Y:S01]  /*23cc0*/  ISETP.LT.AND P1, PT, R19.reuse, UR15, !P0 ;  /* 0x0000000f13007c0c */ /* 0x040fe2000c721270 */
[----:B------:R-:W-:Y:S01]  /*23cd0*/  IMAD R19, R19, UR5, RZ ;  /* 0x0000000513137c24 */ /* 0x000fe2000f8e02ff */
[C---:B------:R-:W-:Y:S01]  /*23ce0*/  ISETP.LT.AND P2, PT, R21.reuse, UR15, !P0 ;  /* 0x0000000f15007c0c */ /* 0x040fe2000c741270 */
[----:B------:R-:W-:Y:S01]  /*23cf0*/  IMAD R21, R21, UR5, RZ ;  /* 0x0000000515157c24 */ /* 0x000fe2000f8e02ff */
[----:B------:R-:W-:Y:S02]  /*23d00*/  LEA.HI.X.SX32 R50, R3, UR13, 0x2, P3 ;  /* 0x0000000d03327c11 */ /* 0x000fe400098f16ff */
[----:B------:R-:W-:Y:S01]  /*23d10*/  LEA R16, P5, R17, R48, 0x2 ;  /* 0x0000003011107211 */ /* 0x000fe200078a10ff */
[C---:B------:R-:W-:Y:S01]  /*23d20*/  IMAD R3, R20.reuse, UR5, RZ ;  /* 0x0000000514037c24 */ /* 0x040fe2000f8e02ff */
[----:B------:R-:W-:-:S02]  /*23d30*/  ISETP.LT.AND P3, PT, R20, UR15, !P0 ;  /* 0x0000000f14007c0c */ /* 0x000fc4000c761270 */
[----:B------:R-:W-:Y:S02]  /*23d40*/  LEA R18, P6, R19, R48, 0x2 ;  /* 0x0000003013127211 */ /* 0x000fe400078c10ff */
[----:B------:R-:W-:Y:S02]  /*23d50*/  LEA.HI.X.SX32 R17, R17, R50, 0x2, P5 ;  /* 0x0000003211117211 */ /* 0x000fe400028f16ff */
[----:B------:R-:W-:Y:S02]  /*23d60*/  LEA R20, P5, R21, R48, 0x2 ;  /* 0x0000003015147211 */ /* 0x000fe400078a10ff */
[-C--:B------:R-:W-:Y:S02]  /*23d70*/  LEA.HI.X.SX32 R19, R19, R50.reuse, 0x2, P6 ;  /* 0x0000003213137211 */ /* 0x080fe400030f16ff */
[C---:B------:R-:W-:Y:S01]  /*23d80*/  ISETP.LT.AND P6, PT, R25.reuse, UR15, !P0 ;  /* 0x0000000f19007c0c */ /* 0x040fe2000c7c1270 */
[----:B------:R-:W-:Y:S01]  /*23d90*/  IMAD R25, R25, UR5, RZ ;  /* 0x0000000519197c24 */ /* 0x000fe2000f8e02ff */
[----:B------:R-:W-:-:S02]  /*23da0*/  LEA.HI.X.SX32 R21, R21, R50, 0x2, P5 ;  /* 0x0000003215157211 */ /* 0x000fc400028f16ff */
[C---:B------:R-:W-:Y:S01]  /*23db0*/  LEA R22, P5, R3.reuse, R48, 0x2 ;  /* 0x0000003003167211 */ /* 0x040fe200078a10ff */
[----:B---3--:R1:W-:Y:S01]  /*23dc0*/  @P4 STG.E desc[UR22][R16.64], R40 ;  /* 0x0000002810004986 */ /* 0x0083e2000c101916 */
[----:B------:R-:W-:Y:S02]  /*23dd0*/  ISETP.LT.AND P4, PT, R26, UR15, !P0 ;  /* 0x0000000f1a007c0c */ /* 0x000fe4000c781270 */
[----:B------:R-:W-:Y:S01]  /*23de0*/  LEA.HI.X.SX32 R23, R3, R50, 0x2, P5 ;  /* 0x0000003203177211 */ /* 0x000fe200028f16ff */
[----:B------:R2:W-:Y:S01]  /*23df0*/  @P1 STG.E desc[UR22][R18.64], R41 ;  /* 0x0000002912001986 */ /* 0x0005e2000c101916 */
[-C--:B------:R-:W-:Y:S02]  /*23e00*/  LEA R26, P1, R27, R48.reuse, 0x2 ;  /* 0x000000301b1a7211 */ /* 0x080fe400078210ff */
[----:B------:R-:W-:Y:S02]  /*23e10*/  LEA R24, P5, R25, R48, 0x2 ;  /* 0x0000003019187211 */ /* 0x000fe400078a10ff */
[----:B------:R-:W-:-:S02]  /*23e20*/  LOP3.LUT R3, R0, 0xc, R2, 0xfe, !PT ;  /* 0x0000000c00037812 */ /* 0x000fc400078efe02 */
[-C--:B------:R-:W-:Y:S02]  /*23e30*/  LEA.HI.X.SX32 R27, R27, R50.reuse, 0x2, P1 ;  /* 0x000000321b1b7211 */ /* 0x080fe400008f16ff */
[----:B------:R-:W-:Y:S02]  /*23e40*/  LEA.HI.X.SX32 R25, R25, R50, 0x2, P5 ;  /* 0x0000003219197211 */ /* 0x000fe400028f16ff */
[C-C-:B-1----:R-:W-:Y:S02]  /*23e50*/  LOP3.LUT R16, R0.reuse, 0x10, R2.reuse, 0xfe, !PT ;  /* 0x0000001000107812 */ /* 0x142fe400078efe02 */
[C---:B------:R-:W-:Y:S01]  /*23e60*/  ISETP.LT.AND P1, PT, R3.reuse, UR15, !P0 ;  /* 0x0000000f03007c0c */ /* 0x040fe2000c721270 */
[----:B------:R-:W-:Y:S01]  /*23e70*/  IMAD R3, R3, UR5, RZ ;  /* 0x0000000503037c24 */ /* 0x000fe2000f8e02ff */
[----:B------:R1:W-:Y:S01]  /*23e80*/  @P2 STG.E desc[UR22][R20.64], R42 ;  /* 0x0000002a14002986 */ /* 0x0003e2000c101916 */
[----:B------:R-:W-:Y:S01]  /*23e90*/  LOP3.LUT R17, R0, 0x12, R2, 0xfe, !PT ;  /* 0x0000001200117812 */ /* 0x000fe200078efe02 */
[----:B--2---:R-:W-:-:S02]  /*23ea0*/  IMAD R19, R32, UR5, RZ ;  /* 0x0000000520137c24 */ /* 0x004fc4000f8e02ff */
[----:B------:R2:W-:Y:S01]  /*23eb0*/  @P3 STG.E desc[UR22][R22.64], R43 ;  /* 0x0000002b16003986 */ /* 0x0005e2000c101916 */
[----:B------:R-:W-:Y:S02]  /*23ec0*/  ISETP.LT.AND P3, PT, R32, UR15, !P0 ;  /* 0x0000000f20007c0c */ /* 0x000fe4000c761270 */
[C---:B------:R-:W-:Y:S01]  /*23ed0*/  ISETP.LT.AND P2, PT, R16.reuse, UR15, !P0 ;  /* 0x0000000f10007c0c */ /* 0x040fe2000c741270 */
[----:B------:R3:W-:Y:S01]  /*23ee0*/  @P6 STG.E desc[UR22][R24.64], R44 ;  /* 0x0000002c18006986 */ /* 0x0007e2000c101916 */
[----:B-1----:R-:W-:-:S03]  /*23ef0*/  IMAD R21, R16, UR5, RZ ;  /* 0x0000000510157c24 */ /* 0x002fc6000f8e02ff */
[----:B------:R-:W1:Y:S01]  /*23f00*/  LDS.128 R32, [R37] ;  /* 0x0000000025207984 */ /* 0x000e620000000c00 */
[-C--:B------:R-:W-:Y:S01]  /*23f10*/  LEA R16, P6, R3, R48.reuse, 0x2 ;  /* 0x0000003003107211 */ /* 0x080fe200078c10ff */
[C---:B--2---:R-:W-:Y:S02]  /*23f20*/  IMAD R23, R17.reuse, UR5, RZ ;  /* 0x0000000511177c24 */ /* 0x044fe4000f8e02ff */
[----:B------:R2:W-:Y:S01]  /*23f30*/  @P4 STG.E desc[UR22][R26.64], R45 ;  /* 0x0000002d1a004986 */ /* 0x0005e2000c101916 */
[----:B------:R-:W-:Y:S02]  /*23f40*/  ISETP.LT.AND P4, PT, R17, UR15, !P0 ;  /* 0x0000000f11007c0c */ /* 0x000fe4000c781270 */
[----:B------:R-:W-:Y:S01]  /*23f50*/  LEA R18, P5, R19, R48, 0x2 ;  /* 0x0000003013127211 */ /* 0x000fe200078a10ff */
[----:B------:R-:W4:Y:S01]  /*23f60*/  LDS.128 R36, [R37+0x800] ;  /* 0x0008000025247984 */ /* 0x000f220000000c00 */
[----:B------:R-:W-:Y:S02]  /*23f70*/  LEA.HI.X.SX32 R17, R3, R50, 0x2, P6 ;  /* 0x0000003203117211 */ /* 0x000fe400030f16ff */
[----:B------:R-:W-:-:S02]  /*23f80*/  LEA R20, P6, R21, R48, 0x2 ;  /* 0x0000003015147211 */ /* 0x000fc400078c10ff */
[-C--:B------:R-:W-:Y:S02]  /*23f90*/  LEA.HI.X.SX32 R19, R19, R50.reuse, 0x2, P5 ;  /* 0x0000003213137211 */ /* 0x080fe400028f16ff */
[----:B------:R-:W-:Y:S01]  /*23fa0*/  LEA.HI.X.SX32 R21, R21, R50, 0x2, P6 ;  /* 0x0000003215157211 */ /* 0x000fe200030f16ff */
[----:B------:R2:W-:Y:S01]  /*23fb0*/  @P1 STG.E desc[UR22][R16.64], R46 ;  /* 0x0000002e10001986 */ /* 0x0005e2000c101916 */
[----:B------:R-:W-:-:S03]  /*23fc0*/  LOP3.LUT R3, R0, 0x14, R2, 0xfe, !PT ;  /* 0x0000001400037812 */ /* 0x000fc600078efe02 */
[----:B------:R-:W-:Y:S01]  /*23fd0*/  @P3 STG.E desc[UR22][R18.64], R47 ;  /* 0x0000002f12003986 */ /* 0x000fe2000c101916 */
[----:B------:R-:W-:-:S03]  /*23fe0*/  LEA R22, P5, R23, R48, 0x2 ;  /* 0x0000003017167211 */ /* 0x000fc600078a10ff */
[----:B------:R1:W-:Y:S01]  /*23ff0*/  @P2 STG.E desc[UR22][R20.64], R28 ;  /* 0x0000001c14002986 */ /* 0x0003e2000c101916 */
[C---:B------:R-:W-:Y:S01]  /*24000*/  ISETP.LT.AND P2, PT, R3.reuse, UR15, !P0 ;  /* 0x0000000f03007c0c */ /* 0x040fe2000c741270 */
[----:B------:R-:W-:Y:S01]  /*24010*/  IMAD R3, R3, UR5, RZ ;  /* 0x0000000503037c24 */ /* 0x000fe2000f8e02ff */
[C-C-:B---3--:R-:W-:Y:S02]  /*24020*/  LOP3.LUT R24, R0.reuse, 0x16, R2.reuse, 0xfe, !PT ;  /* 0x0000001600187812 */ /* 0x148fe400078efe02 */
[----:B------:R-:W-:Y:S02]  /*24030*/  LEA.HI.X.SX32 R23, R23, R50, 0x2, P5 ;  /* 0x0000003217177211 */ /* 0x000fe400028f16ff */
[C-C-:B--2---:R-:W-:Y:S02]  /*24040*/  LOP3.LUT R26, R0.reuse, 0x18, R2.reuse, 0xfe, !PT ;  /* 0x00000018001a7812 */ /* 0x144fe400078efe02 */
[----:B------:R-:W-:Y:S02]  /*24050*/  LOP3.LUT R25, R0, 0x1a, R2, 0xfe, !PT ;  /* 0x0000001a00197812 */ /* 0x000fe400078efe02 */
[----:B------:R-:W-:-:S02]  /*24060*/  LEA R16, P1, R3, R48, 0x2 ;  /* 0x0000003003107211 */ /* 0x000fc400078210ff */
[C---:B------:R-:W-:Y:S01]  /*24070*/  ISETP.LT.AND P3, PT, R24.reuse, UR15, !P0 ;  /* 0x0000000f18007c0c */ /* 0x040fe2000c761270 */
[----:B------:R-:W-:Y:S01]  /*24080*/  IMAD R24, R24, UR5, RZ ;  /* 0x0000000518187c24 */ /* 0x000fe2000f8e02ff */
[----:B------:R2:W-:Y:S01]  /*24090*/  @P4 STG.E desc[UR22][R22.64], R29 ;  /* 0x0000001d16004986 */ /* 0x0005e2000c101916 */
[C---:B-1----:R-:W-:Y:S01]  /*240a0*/  IMAD R21, R26.reuse, UR5, RZ ;  /* 0x000000051a157c24 */ /* 0x042fe2000f8e02ff */
[----:B------:R-:W-:Y:S01]  /*240b0*/  LEA.HI.X.SX32 R17, R3, R50, 0x2, P1 ;  /* 0x0000003203117211 */ /* 0x000fe200008f16ff */
[C---:B------:R-:W-:Y:S01]  /*240c0*/  IMAD R3, R25.reuse, UR5, RZ ;  /* 0x0000000519037c24 */ /* 0x040fe2000f8e02ff */
[----:B------:R-:W-:Y:S02]  /*240d0*/  ISETP.LT.AND P4, PT, R26, UR15, !P0 ;  /* 0x0000000f1a007c0c */ /* 0x000fe4000c781270 */
[----:B------:R-:W-:Y:S01]  /*240e0*/  ISETP.LT.AND P1, PT, R25, UR15, !P0 ;  /* 0x0000000f19007c0c */ /* 0x000fe2000c721270 */
[----:B------:R1:W-:Y:S01]  /*240f0*/  @P2 STG.E desc[UR22][R16.64], R30 ;  /* 0x0000001e10002986 */ /* 0x0003e2000c101916 */
[----:B------:R-:W-:-:S02]  /*24100*/  LEA R18, P5, R24, R48, 0x2 ;  /* 0x0000003018127211 */ /* 0x000fc400078a10ff */
[-C--:B------:R-:W-:Y:S02]  /*24110*/  LEA R20, P6, R21, R48.reuse, 0x2 ;  /* 0x0000003015147211 */ /* 0x080fe400078c10ff */
[----:B--2---:R-:W-:Y:S02]  /*24120*/  LEA R22, P2, R3, R48, 0x2 ;  /* 0x0000003003167211 */ /* 0x004fe400078410ff */
[--C-:B------:R-:W-:Y:S02]  /*24130*/  LOP3.LUT R25, R0, 0x1c, R2.reuse, 0xfe, !PT ;  /* 0x0000001c00197812 */ /* 0x100fe400078efe02 */
[-C--:B------:R-:W-:Y:S02]  /*24140*/  LEA.HI.X.SX32 R19, R24, R50.reuse, 0x2, P5 ;  /* 0x0000003218137211 */ /* 0x080fe400028f16ff */
[-C--:B------:R-:W-:Y:S02]  /*24150*/  LEA.HI.X.SX32 R21, R21, R50.reuse, 0x2, P6 ;  /* 0x0000003215157211 */ /* 0x080fe400030f16ff */
[----:B------:R-:W-:Y:S01]  /*24160*/  LEA.HI.X.SX32 R23, R3, R50, 0x2, P2 ;  /* 0x0000003203177211 */ /* 0x000fe200010f16ff */
[C---:B------:R-:W-:Y:S01]  /*24170*/  IMAD R3, R25.reuse, UR5, RZ ;  /* 0x0000000519037c24 */ /* 0x040fe2000f8e02ff */
[----:B------:R-:W-:Y:S01]  /*24180*/  LOP3.LUT R24, R0, 0x1e, R2, 0xfe, !PT ;  /* 0x0000001e00187812 */ /* 0x000fe200078efe02 */
[----:B------:R2:W-:Y:S01]  /*24190*/  @P3 STG.E desc[UR22][R18.64], R31 ;  /* 0x0000001f12003986 */ /* 0x0005e2000c101916 */
[----:B------:R-:W-:-:S02]  /*241a0*/  ISETP.LT.AND P2, PT, R25, UR15, !P0 ;  /* 0x0000000f19007c0c */ /* 0x000fc4000c741270 */
[----:B-1----:R-:W-:Y:S01]  /*241b0*/  LOP3.LUT R17, R0, 0x20, R2, 0xfe, !PT ;  /* 0x0000002000117812 */ /* 0x002fe200078efe02 */
[----:B------:R1:W-:Y:S01]  /*241c0*/  @P4 STG.E desc[UR22][R20.64], R32 ;  /* 0x0000002014004986 */ /* 0x0003e2000c101916 */
[----:B------:R-:W-:-:S03]  /*241d0*/  LEA R16, P5, R3, R48, 0x2 ;  /* 0x0000003003107211 */ /* 0x000fc600078a10ff */
[----:B------:R3:W-:Y:S01]  /*241e0*/  @P1 STG.E desc[UR22][R22.64], R33 ;  /* 0x0000002116001986 */ /* 0x0007e2000c101916 */
[C---:B------:R-:W-:Y:S01]  /*241f0*/  ISETP.LT.AND P1, PT, R24.reuse, UR15, !P0 ;  /* 0x0000000f18007c0c */ /* 0x040fe2000c721270 */
[----:B------:R-:W-:Y:S01]  /*24200*/  IMAD R24, R24, UR5, RZ ;  /* 0x0000000518187c24 */ /* 0x000fe2000f8e02ff */
[----:B--2---:R-:W-:Y:S02]  /*24210*/  LOP3.LUT R19, R0, 0x22, R2, 0xfe, !PT ;  /* 0x0000002200137812 */ /* 0x004fe400078efe02 */
[C---:B------:R-:W-:Y:S01]  /*24220*/  ISETP.LT.AND P3, PT, R17.reuse, UR15, !P0 ;  /* 0x0000000f11007c0c */ /* 0x040fe2000c761270 */
[----:B-1----:R-:W-:Y:S01]  /*24230*/  IMAD R21, R17, UR5, RZ ;  /* 0x0000000511157c24 */ /* 0x002fe2000f8e02ff */
[----:B------:R-:W-:Y:S01]  /*24240*/  LEA.HI.X.SX32 R17, R3, R50, 0x2, P5 ;  /* 0x0000003203117211 */ /* 0x000fe200028f16ff */
[C---:B------:R-:W-:Y:S01]  /*24250*/  IMAD R3, R19.reuse, UR5, RZ ;  /* 0x0000000513037c24 */ /* 0x040fe2000f8e02ff */
[C---:B------:R-:W-:Y:S02]  /*24260*/  LEA R18, P4, R24.reuse, R48, 0x2 ;  /* 0x0000003018127211 */ /* 0x040fe400078810ff */
[----:B------:R-:W-:Y:S01]  /*24270*/  ISETP.LT.AND P5, PT, R19, UR15, !P0 ;  /* 0x0000000f13007c0c */ /* 0x000fe2000c7a1270 */
[----:B------:R1:W-:Y:S01]  /*24280*/  @P2 STG.E desc[UR22][R16.64], R34 ;  /* 0x0000002210002986 */ /* 0x0003e2000c101916 */
[----:B------:R-:W-:-:S02]  /*24290*/  LEA.HI.X.SX32 R19, R24, R50, 0x2, P4 ;  /* 0x0000003218137211 */ /* 0x000fc400020f16ff */
[C---:B---3--:R-:W-:Y:S02]  /*242a0*/  LEA R22, P2, R3.reuse, R48, 0x2 ;  /* 0x0000003003167211 */ /* 0x048fe400078410ff */
[--C-:B------:R-:W-:Y:S02]  /*242b0*/  LOP3.LUT R24, R0, 0x24, R2.reuse, 0xfe, !PT ;  /* 0x0000002400187812 */ /* 0x100fe400078efe02 */
[----:B------:R-:W-:Y:S02]  /*242c0*/  LEA.HI.X.SX32 R23, R3, R50, 0x2, P2 ;  /* 0x0000003203177211 */ /* 0x000fe400010f16ff */
[C---:B------:R-:W-:Y:S01]  /*242d0*/  LEA R20, P6, R21.reuse, R48, 0x2 ;  /* 0x0000003015147211 */ /* 0x040fe200078c10ff */
[C---:B------:R-:W-:Y:S01]  /*242e0*/  IMAD R3, R24.reuse, UR5, RZ ;  /* 0x0000000518037c24 */ /* 0x040fe2000f8e02ff */
[----:B------:R-:W-:Y:S02]  /*242f0*/  ISETP.LT.AND P4, PT, R24, UR15, !P0 ;  /* 0x0000000f18007c0c */ /* 0x000fe4000c781270 */
[----:B------:R-:W-:Y:S01]  /*24300*/  LOP3.LUT R27, R0, 0x26, R2, 0xfe, !PT ;  /* 0x00000026001b7812 */ /* 0x000fe200078efe02 */
[----:B------:R2:W-:Y:S01]  /*24310*/  @P1 STG.E desc[UR22][R18.64], R35 ;  /* 0x0000002312001986 */ /* 0x0005e2000c101916 */
[----:B------:R-:W-:-:S02]  /*24320*/  LEA.HI.X.SX32 R21, R21, R50, 0x2, P6 ;  /* 0x0000003215157211 */ /* 0x000fc400030f16ff */
[C-C-:B------:R-:W-:Y:S02]  /*24330*/  LOP3.LUT R26, R0.reuse, 0x28, R2.reuse, 0xfe, !PT ;  /* 0x00000028001a7812 */ /* 0x140fe400078efe02 */
[C---:B-1----:R-:W-:Y:S01]  /*24340*/  LEA R16, P2, R3.reuse, R48, 0x2 ;  /* 0x0000003003107211 */ /* 0x042fe200078410ff */
[----:B------:R1:W-:Y:S01]  /*24350*/  @P3 STG.E desc[UR22][R20.64], R12 ;  /* 0x0000000c14003986 */ /* 0x0003e2000c101916 */
[C-C-:B------:R-:W-:Y:S02]  /*24360*/  LOP3.LUT R25, R0.reuse, 0x2a, R2.reuse, 0xfe, !PT ;  /* 0x0000002a00197812 */ /* 0x140fe400078efe02 */
[----:B------:R-:W-:Y:S01]  /*24370*/  LEA.HI.X.SX32 R17, R3, R50, 0x2, P2 ;  /* 0x0000003203117211 */ /* 0x000fe200010f16ff */
[C---:B--2---:R-:W-:Y:S01]  /*24380*/  IMAD R19, R27.reuse, UR5, RZ ;  /* 0x000000051b137c24 */ /* 0x044fe2000f8e02ff */
[----:B------:R-:W-:Y:S01]  /*24390*/  LOP3.LUT R24, R0, 0x2c, R2, 0xfe, !PT ;  /* 0x0000002c00187812 */ /* 0x000fe200078efe02 */
[----:B------:R-:W-:Y:S01]  /*243a0*/  IMAD R3, R26, UR5, RZ ;  /* 0x000000051a037c24 */ /* 0x000fe2000f8e02ff */
[----:B------:R2:W-:Y:S01]  /*243b0*/  @P5 STG.E desc[UR22][R22.64], R13 ;  /* 0x0000000d16005986 */ /* 0x0005e2000c101916 */
[----:B------:R-:W-:-:S02]  /*243c0*/  ISETP.LT.AND P1, PT, R27, UR15, !P0 ;  /* 0x0000000f1b007c0c */ /* 0x000fc4000c721270 */
[-C--:B-1----:R-:W-:Y:S01]  /*243d0*/  LEA R12, P6, R19, R48.reuse, 0x2 ;  /* 0x00000030130c7211 */ /* 0x082fe200078c10ff */
[C---:B------:R-:W-:Y:S01]  /*243e0*/  IMAD R21, R25.reuse, UR5, RZ ;  /* 0x0000000519157c24 */ /* 0x040fe2000f8e02ff */
[----:B------:R-:W-:Y:S01]  /*243f0*/  ISETP.LT.AND P3, PT, R26, UR15, !P0 ;  /* 0x0000000f1a007c0c */ /* 0x000fe2000c761270 */
[----:B------:R1:W-:Y:S01]  /*24400*/  @P4 STG.E desc[UR22][R16.64], R14 ;  /* 0x0000000e10004986 */ /* 0x0003e2000c101916 */
[----:B------:R-:W-:Y:S02]  /*24410*/  ISETP.LT.AND P2, PT, R25, UR15, !P0 ;  /* 0x0000000f19007c0c */ /* 0x000fe4000c741270 */
[----:B------:R-:W-:Y:S01]  /*24420*/  LEA R18, P4, R3, R48, 0x2 ;  /* 0x0000003003127211 */ /* 0x000fe200078810ff */
[C---:B--2---:R-:W-:Y:S01]  /*24430*/  IMAD R23, R24.reuse, UR5, RZ ;  /* 0x0000000518177c24 */ /* 0x044fe2000f8e02ff */
[----:B------:R-:W-:Y:S02]  /*24440*/  LEA.HI.X.SX32 R13, R19, R50, 0x2, P6 ;  /* 0x00000032130d7211 */ /* 0x000fe400030f16ff */
[----:B------:R-:W-:-:S02]  /*24450*/  ISETP.LT.AND P6, PT, R24, UR15, !P0 ;  /* 0x0000000f18007c0c */ /* 0x000fc4000c7c1270 */
[----:B------:R-:W-:Y:S02]  /*24460*/  LEA R20, P5, R21, R48, 0x2 ;  /* 0x0000003015147211 */ /* 0x000fe400078a10ff */
[----:B------:R-:W-:Y:S02]  /*24470*/  LEA.HI.X.SX32 R19, R3, R50, 0x2, P4 ;  /* 0x0000003203137211 */ /* 0x000fe400020f16ff */
[----:B------:R-:W-:Y:S02]  /*24480*/  LEA R22, P4, R23, R48, 0x2 ;  /* 0x0000003017167211 */ /* 0x000fe400078810ff */
[C-C-:B------:R-:W-:Y:S02]  /*24490*/  LOP3.LUT R3, R0.reuse, 0x2e, R2.reuse, 0xfe, !PT ;  /* 0x0000002e00037812 */ /* 0x140fe400078efe02 */
[----:B------:R-:W-:Y:S02]  /*244a0*/  LEA.HI.X.SX32 R21, R21, R50, 0x2, P5 ;  /* 0x0000003215157211 */ /* 0x000fe400028f16ff */
[----:B-1----:R-:W-:-:S02]  /*244b0*/  LOP3.LUT R17, R0, 0x30, R2, 0xfe, !PT ;  /* 0x0000003000117812 */ /* 0x002fc400078efe02 */
[----:B------:R-:W-:Y:S02]  /*244c0*/  LEA.HI.X.SX32 R23, R23, R50, 0x2, P4 ;  /* 0x0000003217177211 */ /* 0x000fe400020f16ff */
[----:B------:R-:W-:Y:S01]  /*244d0*/  LOP3.LUT R14, R0, 0x32, R2, 0xfe, !PT ;  /* 0x00000032000e7812 */ /* 0x000fe200078efe02 */
[----:B------:R1:W-:Y:S01]  /*244e0*/  @P1 STG.E desc[UR22][R12.64], R15 ;  /* 0x0000000f0c001986 */ /* 0x0003e2000c101916 */
[C---:B------:R-:W-:Y:S01]  /*244f0*/  ISETP.LT.AND P4, PT, R3.reuse, UR15, !P0 ;  /* 0x0000000f03007c0c */ /* 0x040fe2000c781270 */
[----:B------:R-:W-:Y:S02]  /*24500*/  IMAD R3, R3, UR5, RZ ;  /* 0x0000000503037c24 */ /* 0x000fe4000f8e02ff */
[----:B------:R2:W-:Y:S01]  /*24510*/  @P3 STG.E desc[UR22][R18.64], R8 ;  /* 0x0000000812003986 */ /* 0x0005e2000c101916 */
[----:B------:R-:W-:-:S03]  /*24520*/  ISETP.LT.AND P5, PT, R17, UR15, !P0 ;  /* 0x0000000f11007c0c */ /* 0x000fc6000c7a1270 */
[----:B------:R3:W-:Y:S01]  /*24530*/  @P2 STG.E desc[UR22][R20.64], R9 ;  /* 0x0000000914002986 */ /* 0x0007e2000c101916 */
[----:B-1----:R-:W-:-:S03]  /*24540*/  IMAD R13, R17, UR5, RZ ;  /* 0x00000005110d7c24 */ /* 0x002fc6000f8e02ff */
[----:B------:R1:W-:Y:S01]  /*24550*/  @P6 STG.E desc[UR22][R22.64], R10 ;  /* 0x0000000a16006986 */ /* 0x0003e2000c101916 */
[C---:B------:R-:W-:Y:S01]  /*24560*/  IMAD R15, R14.reuse, UR5, RZ ;  /* 0x000000050e0f7c24 */ /* 0x040fe2000f8e02ff */
[----:B------:R-:W-:Y:S02]  /*24570*/  ISETP.LT.AND P6, PT, R14, UR15, !P0 ;  /* 0x0000000f0e007c0c */ /* 0x000fe4000c7c1270 */
[-C--:B--2---:R-:W-:Y:S02]  /*24580*/  LEA R8, P1, R3, R48.reuse, 0x2 ;  /* 0x0000003003087211 */ /* 0x084fe400078210ff */
[----:B------:R-:W-:Y:S02]  /*24590*/  LEA R12, P2, R13, R48, 0x2 ;  /* 0x000000300d0c7211 */ /* 0x000fe400078410ff */
[C-C-:B------:R-:W-:Y:S02]  /*245a0*/  LOP3.LUT R25, R0.reuse, 0x34, R2.reuse, 0xfe, !PT ;  /* 0x0000003400197812 */ /* 0x140fe400078efe02 */
[----:B------:R-:W-:-:S02]  /*245b0*/  LOP3.LUT R24, R0, 0x36, R2, 0xfe, !PT ;  /* 0x0000003600187812 */ /* 0x000fc400078efe02 */
[----:B------:R-:W-:Y:S02]  /*245c0*/  LEA R14, P3, R15, R48, 0x2 ;  /* 0x000000300f0e7211 */ /* 0x000fe400078610ff */
[-C--:B---3--:R-:W-:Y:S02]  /*245d0*/  LEA.HI.X.SX32 R9, R3, R50.reuse, 0x2, P1 ;  /* 0x0000003203097211 */ /* 0x088fe400008f16ff */
[----:B------:R-:W-:Y:S01]  /*245e0*/  LEA.HI.X.SX32 R13, R13, R50, 0x2, P2 ;  /* 0x000000320d0d7211 */ /* 0x000fe200010f16ff */
[----:B-1----:R-:W-:Y:S01]  /*245f0*/  IMAD R10, R24, UR5, RZ ;  /* 0x00000005180a7c24 */ /* 0x002fe2000f8e02ff */
[C-C-:B------:R-:W-:Y:S02]  /*24600*/  LOP3.LUT R16, R0.reuse, 0x38, R2.reuse, 0xfe, !PT ;  /* 0x0000003800107812 */ /* 0x140fe400078efe02 */
[C-C-:B------:R-:W-:Y:S02]  /*24610*/  LOP3.LUT R18, R0.reuse, 0x3a, R2.reuse, 0xfe, !PT ;  /* 0x0000003a00127812 */ /* 0x140fe400078efe02 */
[----:B------:R-:W-:-:S02]  /*24620*/  LOP3.LUT R19, R0, 0x3c, R2, 0xfe, !PT ;  /* 0x0000003c00137812 */ /* 0x000fc400078efe02 */
[----:B------:R-:W-:Y:S01]  /*24630*/  LOP3.LUT R17, R0, 0x3e, R2, 0xfe, !PT ;  /* 0x0000003e00117812 */ /* 0x000fe200078efe02 */
[----:B------:R-:W-:Y:S01]  /*24640*/  IMAD R0, R25, UR5, RZ ;  /* 0x0000000519007c24 */ /* 0x000fe2000f8e02ff */
[----:B------:R-:W-:Y:S01]  /*24650*/  LEA.HI.X.SX32 R15, R15, R50, 0x2, P3 ;  /* 0x000000320f0f7211 */ /* 0x000fe200018f16ff */
[----:B------:R1:W-:Y:S01]  /*24660*/  @P4 STG.E desc[UR22][R8.64], R11 ;  /* 0x0000000b08004986 */ /* 0x0003e2000c101916 */
[C---:B------:R-:W-:Y:S01]  /*24670*/  ISETP.LT.AND P3, PT, R16.reuse, UR15, !P0 ;  /* 0x0000000f10007c0c */ /* 0x040fe2000c761270 */
[----:B------:R-:W-:Y:S02]  /*24680*/  IMAD R16, R16, UR5, RZ ;  /* 0x0000000510107c24 */ /* 0x000fe4000f8e02ff */
[----:B------:R2:W-:Y:S04]  /*24690*/  @P5 STG.E desc[UR22][R12.64], R4 ;  /* 0x000000040c005986 */ /* 0x0005e8000c101916 */
[----:B------:R3:W-:Y:S01]  /*246a0*/  @P6 STG.E desc[UR22][R14.64], R5 ;  /* 0x000000050e006986 */ /* 0x0007e2000c101916 */
[-C--:B------:R-:W-:Y:S01]  /*246b0*/  LEA R2, P6, R0, R48.reuse, 0x2 ;  /* 0x0000003000027211 */ /* 0x080fe200078c10ff */
[----:B-1----:R-:W-:Y:S01]  /*246c0*/  IMAD R11, R18, UR5, RZ ;  /* 0x00000005120b7c24 */ /* 0x002fe2000f8e02ff */
[----:B------:R-:W-:-:S02]  /*246d0*/  LEA R8, P1, R10, R48, 0x2 ;  /* 0x000000300a087211 */ /* 0x000fc400078210ff */
[-C--:B------:R-:W-:Y:S01]  /*246e0*/  LEA.HI.X.SX32 R3, R0, R50.reuse, 0x2, P6 ;  /* 0x0000003200037211 */ /* 0x080fe200030f16ff */
[----:B--2---:R-:W-:Y:S01]  /*246f0*/  IMAD R13, R19, UR5, RZ ;  /* 0x00000005130d7c24 */ /* 0x004fe2000f8e02ff */
[----:B------:R-:W-:Y:S02]  /*24700*/  LEA.HI.X.SX32 R9, R10, R50, 0x2, P1 ;  /* 0x000000320a097211 */ /* 0x000fe400008f16ff */
[-C--:B------:R-:W-:Y:S02]  /*24710*/  LEA R4, P6, R16, R48.reuse, 0x2 ;  /* 0x0000003010047211 */ /* 0x080fe400078c10ff */
[----:B------:R-:W-:Y:S02]  /*24720*/  LEA R10, P1, R11, R48, 0x2 ;  /* 0x000000300b0a7211 */ /* 0x000fe400078210ff */
[----:B------:R-:W-:Y:S02]  /*24730*/  ISETP.LT.AND P5, PT, R25, UR15, !P0 ;  /* 0x0000000f19007c0c */ /* 0x000fe4000c7a1270 */
[----:B------:R-:W-:Y:S01]  /*24740*/  ISETP.LT.AND P4, PT, R24, UR15, !P0 ;  /* 0x0000000f18007c0c */ /* 0x000fe2000c781270 */
[----:B------:R-:W-:Y:S01]  /*24750*/  IMAD R0, R17, UR5, RZ ;  /* 0x0000000511007c24 */ /* 0x000fe2000f8e02ff */
[----:B------:R-:W-:-:S02]  /*24760*/  ISETP.LT.AND P2, PT, R18, UR15, !P0 ;  /* 0x0000000f12007c0c */ /* 0x000fc4000c741270 */
[-C--:B---3--:R-:W-:Y:S02]  /*24770*/  LEA.HI.X.SX32 R5, R16, R50.reuse, 0x2, P6 ;  /* 0x0000003210057211 */ /* 0x088fe400030f16ff */
[----:B------:R-:W-:Y:S02]  /*24780*/  LEA.HI.X.SX32 R11, R11, R50, 0x2, P1 ;  /* 0x000000320b0b7211 */ /* 0x000fe400008f16ff */
[----:B------:R-:W-:Y:S02]  /*24790*/  LEA R12, P6, R13, R48, 0x2 ;  /* 0x000000300d0c7211 */ /* 0x000fe400078c10ff */
[----:B------:R-:W-:Y:S02]  /*247a0*/  ISETP.LT.AND P1, PT, R19, UR15, !P0 ;  /* 0x0000000f13007c0c */ /* 0x000fe4000c721270 */
[----:B------:R-:W-:Y:S02]  /*247b0*/  ISETP.LT.AND P0, PT, R17, UR15, !P0 ;  /* 0x0000000f11007c0c */ /* 0x000fe4000c701270 */
[----:B------:R-:W-:-:S02]  /*247c0*/  LEA.HI.X.SX32 R13, R13, R50, 0x2, P6 ;  /* 0x000000320d0d7211 */ /* 0x000fc400030f16ff */
[C---:B------:R-:W-:Y:S01]  /*247d0*/  LEA R14, P6, R0.reuse, R48, 0x2 ;  /* 0x00000030000e7211 */ /* 0x040fe200078c10ff */
[----:B------:R1:W-:Y:S03]  /*247e0*/  @P5 STG.E desc[UR22][R2.64], R6 ;  /* 0x0000000602005986 */ /* 0x0003e6000c101916 */
[----:B------:R-:W-:Y:S01]  /*247f0*/  LEA.HI.X.SX32 R15, R0, R50, 0x2, P6 ;  /* 0x00000032000f7211 */ /* 0x000fe200030f16ff */
[----:B------:R1:W-:Y:S04]  /*24800*/  @P4 STG.E desc[UR22][R8.64], R7 ;  /* 0x0000000708004986 */ /* 0x0003e8000c101916 */
[----:B----4-:R1:W-:Y:S04]  /*24810*/  @P3 STG.E desc[UR22][R4.64], R36 ;  /* 0x0000002404003986 */ /* 0x0103e8000c101916 */
[----:B------:R1:W-:Y:S04]  /*24820*/  @P2 STG.E desc[UR22][R10.64], R37 ;  /* 0x000000250a002986 */ /* 0x0003e8000c101916 */
[----:B------:R1:W-:Y:S04]  /*24830*/  @P1 STG.E desc[UR22][R12.64], R38 ;  /* 0x000000260c001986 */ /* 0x0003e8000c101916 */
[----:B------:R1:W-:Y:S01]  /*24840*/  @P0 STG.E desc[UR22][R14.64], R39 ;  /* 0x000000270e000986 */ /* 0x0003e2000c101916 */
[----:B------:R-:W-:Y:S06]  /*24850*/  BAR.SYNC.DEFER_BLOCKING 0x0 ;  /* 0x0000000000007b1d */ /* 0x000fec0000010000 */
[----:B------:R-:W-:Y:S05]  /*24860*/  BRA.U UP0, `(.L_x_13) ;  /* 0x0000000100a07547 */ /* 0x000fea000b800000 */
[----:B------:R-:W2:Y:S01]  /*24870*/  S2UR UR5, SR_CgaCtaId ;  /* 0x00000000000579c3 */ /* 0x000ea20000008800 */
[----:B------:R-:W-:Y:S01]  /*24880*/  NOP ;  /* 0x0000000000007918 */ /* 0x000fe20000000000 */
[----:B------:R-:W-:Y:S01]  /*24890*/  UMOV UR4, 0x50 ;  /* 0x0000005000047882 */ /* 0x000fe20000000000 */
[----:B------:R-:W-:Y:S02]  /*248a0*/  IMAD.U32 R0, RZ, RZ, UR8 ;  /* 0x00000008ff007e24 */ /* 0x000fe4000f8e00ff */
[----:B-1----:R-:W-:Y:S02]  /*248b0*/  IMAD.MOV.U32 R3, RZ, RZ, 0x3 ;  /* 0x00000003ff037424 */ /* 0x002fe400078e00ff */
[----:B------:R-:W-:Y:S01]  /*248c0*/  IMAD.MOV.U32 R7, RZ, RZ, 0x1 ;  /* 0x00000001ff077424 */ /* 0x000fe200078e00ff */
[----:B------:R-:W-:-:S04]  /*248d0*/  LOP3.LUT R0, R0, 0xffff, RZ, 0xc0, !PT ;  /* 0x0000ffff00007812 */ /* 0x000fc800078ec0ff */
[----:B------:R-:W-:-:S05]  /*248e0*/  SHF.R.U32.HI R0, RZ, 0x5, R0 ;  /* 0x00000005ff007819 */ /* 0x000fca0000011600 */
[----:B------:R-:W-:Y:S01]  /*248f0*/  VIADD R2, R0, 0x10 ;  /* 0x0000001000027836 */ /* 0x000fe20000000000 */
[----:B------:R-:W-:Y:S01]  /*24900*/  SHF.L.U32 R0, R3, R0, RZ ;  /* 0x0000000003007219 */ /* 0x000fe200000006ff */
[----:B--2---:R-:W-:-:S03]  /*24910*/  ULEA UR6, UR5, UR4, 0x18 ;  /* 0x0000000405067291 */ /* 0x004fc6000f8ec0ff */
[----:B------:R-:W-:-:S04]  /*24920*/  SHF.L.U32 R3, R7, R2, RZ ;  /* 0x0000000207037219 */ /* 0x000fc800000006ff */
[----:B------:R-:W-:Y:S02]  /*24930*/  LOP3.LUT R0, R3, R0, RZ, 0xfc, !PT ;  /* 0x0000000003007212 */ /* 0x000fe400078efcff */
[----:B------:R-:W1:Y:S02]  /*24940*/  LDS R5, [UR6] ;  /* 0x00000006ff057984 */ /* 0x000e640008000800 */
[C---:B------:R-:W-:Y:S02]  /*24950*/  LOP3.LUT R2, R0.reuse, 0xffff, RZ, 0xc0, !PT ;  /* 0x0000ffff00027812 */ /* 0x040fe400078ec0ff */
[----:B-1----:R-:W-:-:S04]  /*24960*/  LOP3.LUT R3, R0, 0xffff, R5, 0x80, !PT ;  /* 0x0000ffff00037812 */ /* 0x002fc800078e8005 */
[----:B------:R-:W-:-:S13]  /*24970*/  ISETP.NE.AND P0, PT, R3, R2, PT ;  /* 0x000000020300720c */ /* 0x000fda0003f05270 */
[----:B------:R-:W-:Y:S05]  /*24980*/  @P0 BRA `(.L_x_14) ;  /* 0x0000000000500947 */ /* 0x000fea0003800000 */
[----:B------:R-:W-:Y:S02]  /*24990*/  SHF.R.U32.HI R5, RZ, 0x10, R5 ;  /* 0x00000010ff057819 */ /* 0x000fe40000011605 */
[----:B------:R-:W-:-:S04]  /*249a0*/  SHF.R.U32.HI R2, RZ, 0x10, R0 ;  /* 0x00000010ff027819 */ /* 0x000fc80000011600 */
[----:B------:R-:W-:-:S04]  /*249b0*/  LOP3.LUT R5, R5, R2, RZ, 0xc0, !PT ;  /* 0x0000000205057212 */ /* 0x000fc800078ec0ff */
[----:B------:R-:W-:-:S13]  /*249c0*/  ISETP.NE.AND P0, PT, R5, R2, PT ;  /* 0x000000020500720c */ /* 0x000fda0003f05270 */
[----:B------:R-:W-:Y:S05]  /*249d0*/  @P0 BRA `(.L_x_15) ;  /* 0x0000000000300947 */ /* 0x000fea0003800000 */
[----:B------:R-:W-:Y:S01]  /*249e0*/  R2UR UR4, R0 ;  /* 0x00000000000472ca */ /* 0x000fe200000e0000 */
[----:B------:R-:W-:Y:S01]  /*249f0*/  VOTEU.ANY UR5, UPT, PT ;  /* 0x0000000000057886 */ /* 0x000fe200038e0100 */
[----:B------:R-:W1:Y:S01]  /*24a00*/  S2R R0, SR_LANEID ;  /* 0x0000000000007919 */ /* 0x000e620000000000 */
[----:B------:R-:W-:-:S10]  /*24a10*/  UFLO.U32 UR5, UR5 ;  /* 0x00000005000572bd */ /* 0x000fd400080e0000 */
[----:B------:R-:W-:-:S06]  /*24a20*/  ULOP3.LUT UR4, URZ, UR4, URZ, 0x33, !UPT ;  /* 0x00000004ff047292 */ /* 0x000fcc000f8e33ff */
[----:B------:R-:W-:-:S04]  /*24a30*/  IMAD.U32 R2, RZ, RZ, UR4 ;  /* 0x00000004ff027e24 */ /* 0x000fc8000f8e00ff */
[----:B------:R-:W2:Y:S02]  /*24a40*/  REDUX UR7, R2 ;  /* 0x00000000020773c4 */ /* 0x000ea40000000000 */
[----:B------:R3:W-:Y:S01]  /*24a50*/  UTCATOMSWS.AND URZ, UR4 ;  /* 0x0000000400ff79e3 */ /* 0x0007e20008000000 */
[----:B-1----:R-:W-:Y:S01]  /*24a60*/  ISETP.EQ.U32.AND P0, PT, R0, UR5, PT ;  /* 0x0000000500007c0c */ /* 0x002fe2000bf02070 */
[----:B--2---:R-:W-:-:S12]  /*24a70*/  IMAD.U32 R0, RZ, RZ, UR7 ;  /* 0x00000007ff007e24 */ /* 0x004fd8000f8e00ff */
[----:B------:R3:W-:Y:S01]  /*24a80*/  @P0 ATOMS.AND RZ, [UR6], R0 ;  /* 0x00000000ffff098c */ /* 0x0007e2000a800006 */
[----:B------:R-:W-:Y:S05]  /*24a90*/  BRA `(.L_x_13) ;  /* 0x0000000000147947 */ /* 0x000fea0003800000 */
.L_x_15:
[----:B------:R-:W-:-:S07]  /*24aa0*/  MOV R2, 0x24ac0 ;  /* 0x00024ac000027802 */ /* 0x000fce0000000f00 */
[----:B------:R-:W-:Y:S05]  /*24ab0*/  CALL.REL.NOINC `($__internal_0_$__cuda_sm10x_tcgen05_guardrail_trap_col_being_dealloced_not_returned_by_alloc) ;  /* 0x00000000002c7944 */ /* 0x000fea0003c00000 */
[----:B------:R-:W-:Y:S05]  /*24ac0*/  BRA `(.L_x_13) ;  /* 0x0000000000087947 */ /* 0x000fea0003800000 */
.L_x_14:
[----:B------:R-:W-:-:S07]  /*24ad0*/  MOV R2, 0x24af0 ;  /* 0x00024af000027802 */ /* 0x000fce0000000f00 */
[----:B------:R-:W-:Y:S05]  /*24ae0*/  CALL.REL.NOINC `($__internal_2_$__cuda_sm10x_tcgen05_guardrail_trap_unallocated_columns_being_dealloced) ;  /* 0x0000000000387944 */ /* 0x000fea0003c00000 */
.L_x_13:
[----:B------:R-:W-:Y:S01]  /*24af0*/  NOP ;  /* 0x0000000000007918 */ /* 0x000fe20000000000 */
[----:B---3--:R-:W-:Y:S05]  /*24b00*/  EXIT ;  /* 0x000000000000794d */ /* 0x008fea0003800000 */
.L_x_9:
[----:B------:R-:W1:Y:S02]  /*24b10*/  SYNCS.PHASECHK.TRANS64.TRYWAIT P4, [UR11], R126 ;  /* 0x0000007eff0075a7 */ /* 0x000e64000808110b */
[----:B-1----:R-:W-:Y:S05]  /*24b20*/  @!P4 BRA `(.L_x_9) ;  /* 0xfffffffc00f8c947 */ /* 0x002fea000383ffff */
[----:B------:R-:W-:Y:S05]  /*24b30*/  BRA `(.L_x_16) ;  /* 0xffffffac00ac7947 */ /* 0x000fea000383ffff */
.L_x_12:
[----:B------:R-:W1:Y:S02]  /*24b40*/  SYNCS.PHASECHK.TRANS64.TRYWAIT P1, [UR9], R3 ;  /* 0x00000003ff0075a7 */ /* 0x000e640008021109 */
[----:B-1----:R-:W-:Y:S05]  /*24b50*/  @!P1 BRA `(.L_x_12) ;  /* 0xfffffffc00f89947 */ /* 0x002fea000383ffff */
[----:B------:R-:W-:Y:S05]  /*24b60*/  BRA `(.L_x_11) ;  /* 0xffffffe800f47947 */ /* 0x000fea000383ffff */
        .weak           $__internal_0_$__cuda_sm10x_tcgen05_guardrail_trap_col_being_dealloced_not_returned_by_alloc
        .type           $__internal_0_$__cuda_sm10x_tcgen05_guardrail_trap_col_being_dealloced_not_returned_by_alloc,@function
        .size           $__internal_0_$__cuda_sm10x_tcgen05_guardrail_trap_col_being_dealloced_not_returned_by_alloc,($__internal_1_$__cuda_sm10x_tcgen05_guardrail_trap_phase_invalid_during_alloc - $__internal_0_$__cuda_sm10x_tcgen05_guardrail_trap_col_being_dealloced_not_returned_by_alloc)
$__internal_0_$__cuda_sm10x_tcgen05_guardrail_trap_col_being_dealloced_not_returned_by_alloc:
[----:B------:R-:W-:Y:S05]  /*24b70*/  BPT.TRAP 0x1 ;  /* 0x000000040000795c */ /* 0x000fea0000300000 */
[----:B------:R-:W-:-:S04]  /*24b80*/  IMAD.MOV.U32 R3, RZ, RZ, 0x0 ;  /* 0x00000000ff037424 */ /* 0x000fc800078e00ff */
[----:B------:R-:W-:Y:S05]  /*24b90*/  RET.REL.NODEC R2 `(matmul_kernel) ;  /* 0xfffffdb402187950 */ /* 0x000fea0003c3ffff */
        .weak           $__internal_1_$__cuda_sm10x_tcgen05_guardrail_trap_phase_invalid_during_alloc
        .type           $__internal_1_$__cuda_sm10x_tcgen05_guardrail_trap_phase_invalid_during_alloc,@function
        .size           $__internal_1_$__cuda_sm10x_tcgen05_guardrail_trap_phase_invalid_during_alloc,($__internal_2_$__cuda_sm10x_tcgen05_guardrail_trap_unallocated_columns_being_dealloced - $__internal_1_$__cuda_sm10x_tcgen05_guardrail_trap_phase_invalid_during_alloc)
$__internal_1_$__cuda_sm10x_tcgen05_guardrail_trap_phase_invalid_during_alloc:
[----:B------:R-:W-:Y:S05]  /*24ba0*/  BPT.TRAP 0x1 ;  /* 0x000000040000795c */ /* 0x000fea0000300000 */
[----:B------:R-:W-:-:S04]  /*24bb0*/  IMAD.MOV.U32 R3, RZ, RZ, 0x0 ;  /* 0x00000000ff037424 */ /* 0x000fc800078e00ff */
[----:B------:R-:W-:Y:S05]  /*24bc0*/  RET.REL.NODEC R2 `(matmul_kernel) ;  /* 0xfffffdb4020c7950 */ /* 0x000fea0003c3ffff */
        .weak           $__internal_2_$__cuda_sm10x_tcgen05_guardrail_trap_unallocated_columns_being_dealloced
        .type           $__internal_2_$__cuda_sm10x_tcgen05_guardrail_trap_unallocated_columns_being_dealloced,@function
        .size           $__internal_2_$__cuda_sm10x_tcgen05_guardrail_trap_unallocated_columns_being_dealloced,(.L_x_20 - $__internal_2_$__cuda_sm10x_tcgen05_guardrail_trap_unallocated_columns_being_dealloced)
$__internal_2_$__cuda_sm10x_tcgen05_guardrail_trap_unallocated_columns_being_dealloced:
[----:B------:R-:W-:Y:S05]  /*24bd0*/  BPT.TRAP 0x1 ;  /* 0x000000040000795c */ /* 0x000fea0000300000 */
[----:B------:R-:W-:-:S04]  /*24be0*/  IMAD.MOV.U32 R3, RZ, RZ, 0x0 ;  /* 0x00000000ff037424 */ /* 0x000fc800078e00ff */
[----:B------:R-:W-:Y:S05]  /*24bf0*/  RET.REL.NODEC R2 `(matmul_kernel) ;  /* 0xfffffdb402007950 */ /* 0x000fea0003c3ffff */
.L_x_17:
[----:B------:R-:W-:-:S00]  /*24c00*/  BRA `(.L_x_17) ;  /* 0xfffffffc00fc7947 */ /* 0x000fc0000383ffff */
[----:B------:R-:W-:-:S00]  /*24c10*/  NOP ;  /* 0x0000000000007918 */ /* 0x000fc00000000000 */
        /* <DEDUP_REMOVED lines=14> */
.L_x_20:


//--------------------- .nv.shared.matmul_kernel  --------------------------
	.section	.nv.shared.matmul_kernel,"aw",@nobits
	.sectionflags	@""
	.align	16
	.zero		1024


//--------------------- .nv.shared.reserved.0     --------------------------
	.section	.nv.shared.reserved.0,"aw",@nobits
	.align	8
	.weak		__nv_reservedSMEM_offset_0_alias
	.size		__nv_reservedSMEM_offset_0_alias, 0, 64
	.other		__nv_reservedSMEM_offset_0_alias,@"STO_CUDA_RESERVED_SHARED STV_DEFAULT"
__nv_reservedSMEM_offset_0_alias:
	.zero		0
.nv.shared.reserved.0:
	.zero		64
	.weak		__nv_reservedSMEM_allocation_phase
	.type		__nv_reservedSMEM_allocation_phase,@object
	.size		__nv_reservedSMEM_allocation_phase,(.L_0 - __nv_reservedSMEM_allocation_phase)
__nv_reservedSMEM_allocation_phase:
	.zero		1
.L_0:
	.zero		7
	.weak		__nv_reservedSMEM_devtool_atexit_pc
	.type		__nv_reservedSMEM_devtool_atexit_pc,@object
	.size		__nv_reservedSMEM_devtool_atexit_pc,(__nv_reservedSMEM_allocation_mask - __nv_reservedSMEM_devtool_atexit_pc)
__nv_reservedSMEM_devtool_atexit_pc:
	.zero		8
	.weak		__nv_reservedSMEM_allocation_mask
	.type		__nv_reservedSMEM_allocation_mask,@object
	.size		__nv_reservedSMEM_allocation_mask,(.L_2 - __nv_reservedSMEM_allocation_mask)
__nv_reservedSMEM_allocation_mask:
	.zero		4
.L_2:


//--------------------- .nv.constant0.matmul_kernel --------------------------
	.section	.nv.constant0.matmul_kernel,"a",@progbits
	.sectionflags	@""
	.align	4
.nv.constant0.matmul_kernel:
	.zero		976


//--------------------- SYMBOLS --------------------------

	.type		.nv.reservedSmem.offset0,@object
	.size		.nv.reservedSmem.offset0,0x4
	.type		.nv.reservedSmem.cap,@object
	.size		.nv.reservedSmem.cap,0x4
